//
// Generated by NVIDIA NVVM Compiler
//
// Compiler Build ID: CL-36424714
// Cuda compilation tools, release 13.0, V13.0.88
// Based on NVVM 20.0.0
//

.version 9.0
.target sm_100
.address_size 64

	// .globl	talu_vector_add_f32
// _ZZ16talu_rmsnorm_f32E7inv_rms has been demoted
// _ZZ21talu_softmax_rows_f32E7scratch has been demoted
// _ZZ15talu_argmax_f32E10shared_val has been demoted
// _ZZ15talu_argmax_f32E10shared_idx has been demoted
.extern .shared .align 16 .b8 shared_input[];
.global .align 4 .b8 __cudart_i2opi_f[24] = {65, 144, 67, 60, 153, 149, 98, 219, 192, 221, 52, 245, 209, 87, 39, 252, 41, 21, 68, 78, 110, 131, 249, 162};

.visible .entry talu_vector_add_f32(
	.param .u64 .ptr .align 1 talu_vector_add_f32_param_0,
	.param .u64 .ptr .align 1 talu_vector_add_f32_param_1,
	.param .u64 .ptr .align 1 talu_vector_add_f32_param_2,
	.param .u32 talu_vector_add_f32_param_3
)
{
	.reg .pred 	%p<2>;
	.reg .b32 	%r<6>;
	.reg .b32 	%f<4>;
	.reg .b64 	%rd<11>;

	ld.param.u64 	%rd1, [talu_vector_add_f32_param_0];
	ld.param.u64 	%rd2, [talu_vector_add_f32_param_1];
	ld.param.u64 	%rd3, [talu_vector_add_f32_param_2];
	ld.param.u32 	%r2, [talu_vector_add_f32_param_3];
	mov.u32 	%r3, %ctaid.x;
	mov.u32 	%r4, %ntid.x;
	mov.u32 	%r5, %tid.x;
	mad.lo.s32 	%r1, %r3, %r4, %r5;
	setp.ge.u32 	%p1, %r1, %r2;
	@%p1 bra 	$L__BB0_2;
	cvta.to.global.u64 	%rd4, %rd2;
	cvta.to.global.u64 	%rd5, %rd3;
	cvta.to.global.u64 	%rd6, %rd1;
	mul.wide.u32 	%rd7, %r1, 4;
	add.s64 	%rd8, %rd4, %rd7;
	ld.global.f32 	%f1, [%rd8];
	add.s64 	%rd9, %rd5, %rd7;
	ld.global.f32 	%f2, [%rd9];
	add.f32 	%f3, %f1, %f2;
	add.s64 	%rd10, %rd6, %rd7;
	st.global.f32 	[%rd10], %f3;
$L__BB0_2:
	ret;

}
	// .globl	talu_mul_f32
.visible .entry talu_mul_f32(
	.param .u64 .ptr .align 1 talu_mul_f32_param_0,
	.param .u64 .ptr .align 1 talu_mul_f32_param_1,
	.param .u64 .ptr .align 1 talu_mul_f32_param_2,
	.param .u32 talu_mul_f32_param_3
)
{
	.reg .pred 	%p<2>;
	.reg .b32 	%r<6>;
	.reg .b32 	%f<4>;
	.reg .b64 	%rd<11>;

	ld.param.u64 	%rd1, [talu_mul_f32_param_0];
	ld.param.u64 	%rd2, [talu_mul_f32_param_1];
	ld.param.u64 	%rd3, [talu_mul_f32_param_2];
	ld.param.u32 	%r2, [talu_mul_f32_param_3];
	mov.u32 	%r3, %ctaid.x;
	mov.u32 	%r4, %ntid.x;
	mov.u32 	%r5, %tid.x;
	mad.lo.s32 	%r1, %r3, %r4, %r5;
	setp.ge.u32 	%p1, %r1, %r2;
	@%p1 bra 	$L__BB1_2;
	cvta.to.global.u64 	%rd4, %rd2;
	cvta.to.global.u64 	%rd5, %rd3;
	cvta.to.global.u64 	%rd6, %rd1;
	mul.wide.u32 	%rd7, %r1, 4;
	add.s64 	%rd8, %rd4, %rd7;
	ld.global.f32 	%f1, [%rd8];
	add.s64 	%rd9, %rd5, %rd7;
	ld.global.f32 	%f2, [%rd9];
	mul.f32 	%f3, %f1, %f2;
	add.s64 	%rd10, %rd6, %rd7;
	st.global.f32 	[%rd10], %f3;
$L__BB1_2:
	ret;

}
	// .globl	talu_copy_f32
.visible .entry talu_copy_f32(
	.param .u64 .ptr .align 1 talu_copy_f32_param_0,
	.param .u64 .ptr .align 1 talu_copy_f32_param_1,
	.param .u32 talu_copy_f32_param_2
)
{
	.reg .pred 	%p<2>;
	.reg .b32 	%r<6>;
	.reg .b32 	%f<2>;
	.reg .b64 	%rd<8>;

	ld.param.u64 	%rd1, [talu_copy_f32_param_0];
	ld.param.u64 	%rd2, [talu_copy_f32_param_1];
	ld.param.u32 	%r2, [talu_copy_f32_param_2];
	mov.u32 	%r3, %ctaid.x;
	mov.u32 	%r4, %ntid.x;
	mov.u32 	%r5, %tid.x;
	mad.lo.s32 	%r1, %r3, %r4, %r5;
	setp.ge.u32 	%p1, %r1, %r2;
	@%p1 bra 	$L__BB2_2;
	cvta.to.global.u64 	%rd3, %rd2;
	cvta.to.global.u64 	%rd4, %rd1;
	mul.wide.u32 	%rd5, %r1, 4;
	add.s64 	%rd6, %rd3, %rd5;
	ld.global.f32 	%f1, [%rd6];
	add.s64 	%rd7, %rd4, %rd5;
	st.global.f32 	[%rd7], %f1;
$L__BB2_2:
	ret;

}
	// .globl	talu_copy_u16
.visible .entry talu_copy_u16(
	.param .u64 .ptr .align 1 talu_copy_u16_param_0,
	.param .u64 .ptr .align 1 talu_copy_u16_param_1,
	.param .u32 talu_copy_u16_param_2
)
{
	.reg .pred 	%p<2>;
	.reg .b16 	%rs<2>;
	.reg .b32 	%r<6>;
	.reg .b64 	%rd<8>;

	ld.param.u64 	%rd1, [talu_copy_u16_param_0];
	ld.param.u64 	%rd2, [talu_copy_u16_param_1];
	ld.param.u32 	%r2, [talu_copy_u16_param_2];
	mov.u32 	%r3, %ctaid.x;
	mov.u32 	%r4, %ntid.x;
	mov.u32 	%r5, %tid.x;
	mad.lo.s32 	%r1, %r3, %r4, %r5;
	setp.ge.u32 	%p1, %r1, %r2;
	@%p1 bra 	$L__BB3_2;
	cvta.to.global.u64 	%rd3, %rd2;
	cvta.to.global.u64 	%rd4, %rd1;
	mul.wide.u32 	%rd5, %r1, 2;
	add.s64 	%rd6, %rd3, %rd5;
	ld.global.u16 	%rs1, [%rd6];
	add.s64 	%rd7, %rd4, %rd5;
	st.global.u16 	[%rd7], %rs1;
$L__BB3_2:
	ret;

}
	// .globl	talu_cast_f32_to_f16
.visible .entry talu_cast_f32_to_f16(
	.param .u64 .ptr .align 1 talu_cast_f32_to_f16_param_0,
	.param .u64 .ptr .align 1 talu_cast_f32_to_f16_param_1,
	.param .u32 talu_cast_f32_to_f16_param_2
)
{
	.reg .pred 	%p<2>;
	.reg .b16 	%rs<2>;
	.reg .b32 	%r<6>;
	.reg .b32 	%f<2>;
	.reg .b64 	%rd<9>;

	ld.param.u64 	%rd1, [talu_cast_f32_to_f16_param_0];
	ld.param.u64 	%rd2, [talu_cast_f32_to_f16_param_1];
	ld.param.u32 	%r2, [talu_cast_f32_to_f16_param_2];
	mov.u32 	%r3, %ctaid.x;
	mov.u32 	%r4, %ntid.x;
	mov.u32 	%r5, %tid.x;
	mad.lo.s32 	%r1, %r3, %r4, %r5;
	setp.ge.u32 	%p1, %r1, %r2;
	@%p1 bra 	$L__BB4_2;
	cvta.to.global.u64 	%rd3, %rd2;
	cvta.to.global.u64 	%rd4, %rd1;
	mul.wide.u32 	%rd5, %r1, 4;
	add.s64 	%rd6, %rd3, %rd5;
	ld.global.f32 	%f1, [%rd6];
	// begin inline asm
	{  cvt.rn.f16.f32 %rs1, %f1;}

	// end inline asm
	mul.wide.u32 	%rd7, %r1, 2;
	add.s64 	%rd8, %rd4, %rd7;
	st.global.u16 	[%rd8], %rs1;
$L__BB4_2:
	ret;

}
	// .globl	talu_rmsnorm_f32
.visible .entry talu_rmsnorm_f32(
	.param .u64 .ptr .align 1 talu_rmsnorm_f32_param_0,
	.param .u64 .ptr .align 1 talu_rmsnorm_f32_param_1,
	.param .u64 .ptr .align 1 talu_rmsnorm_f32_param_2,
	.param .u32 talu_rmsnorm_f32_param_3,
	.param .u32 talu_rmsnorm_f32_param_4,
	.param .f32 talu_rmsnorm_f32_param_5,
	.param .f32 talu_rmsnorm_f32_param_6
)
{
	.reg .pred 	%p<14>;
	.reg .b32 	%r<67>;
	.reg .b32 	%f<95>;
	.reg .b64 	%rd<70>;
	// demoted variable
	.shared .align 4 .f32 _ZZ16talu_rmsnorm_f32E7inv_rms;
	ld.param.u64 	%rd4, [talu_rmsnorm_f32_param_0];
	ld.param.u64 	%rd6, [talu_rmsnorm_f32_param_1];
	ld.param.u64 	%rd5, [talu_rmsnorm_f32_param_2];
	ld.param.u32 	%r29, [talu_rmsnorm_f32_param_3];
	ld.param.u32 	%r28, [talu_rmsnorm_f32_param_4];
	ld.param.f32 	%f15, [talu_rmsnorm_f32_param_5];
	ld.param.f32 	%f16, [talu_rmsnorm_f32_param_6];
	cvta.to.global.u64 	%rd1, %rd6;
	mov.u32 	%r1, %ctaid.x;
	setp.ge.u32 	%p1, %r1, %r29;
	@%p1 bra 	$L__BB5_19;
	mov.u32 	%r66, %tid.x;
	mul.lo.s32 	%r3, %r28, %r1;
	setp.ne.s32 	%p2, %r66, 0;
	@%p2 bra 	$L__BB5_16;
	setp.eq.s32 	%p3, %r28, 0;
	mov.f32 	%f94, 0f00000000;
	@%p3 bra 	$L__BB5_15;
	and.b32  	%r4, %r28, 15;
	setp.lt.u32 	%p4, %r28, 16;
	mov.f32 	%f94, 0f00000000;
	mov.b32 	%r62, 0;
	@%p4 bra 	$L__BB5_6;
	and.b32  	%r62, %r28, -16;
	neg.s32 	%r60, %r62;
	add.s32 	%r59, %r3, 7;
	mov.f32 	%f94, 0f00000000;
$L__BB5_5:
	.pragma "nounroll";
	add.s32 	%r31, %r59, -7;
	mul.wide.u32 	%rd7, %r31, 4;
	add.s64 	%rd8, %rd1, %rd7;
	ld.global.f32 	%f21, [%rd8];
	fma.rn.f32 	%f22, %f21, %f21, %f94;
	add.s32 	%r32, %r59, -6;
	mul.wide.u32 	%rd9, %r32, 4;
	add.s64 	%rd10, %rd1, %rd9;
	ld.global.f32 	%f23, [%rd10];
	fma.rn.f32 	%f24, %f23, %f23, %f22;
	add.s32 	%r33, %r59, -5;
	mul.wide.u32 	%rd11, %r33, 4;
	add.s64 	%rd12, %rd1, %rd11;
	ld.global.f32 	%f25, [%rd12];
	fma.rn.f32 	%f26, %f25, %f25, %f24;
	add.s32 	%r34, %r59, -4;
	mul.wide.u32 	%rd13, %r34, 4;
	add.s64 	%rd14, %rd1, %rd13;
	ld.global.f32 	%f27, [%rd14];
	fma.rn.f32 	%f28, %f27, %f27, %f26;
	add.s32 	%r35, %r59, -3;
	mul.wide.u32 	%rd15, %r35, 4;
	add.s64 	%rd16, %rd1, %rd15;
	ld.global.f32 	%f29, [%rd16];
	fma.rn.f32 	%f30, %f29, %f29, %f28;
	add.s32 	%r36, %r59, -2;
	mul.wide.u32 	%rd17, %r36, 4;
	add.s64 	%rd18, %rd1, %rd17;
	ld.global.f32 	%f31, [%rd18];
	fma.rn.f32 	%f32, %f31, %f31, %f30;
	add.s32 	%r37, %r59, -1;
	mul.wide.u32 	%rd19, %r37, 4;
	add.s64 	%rd20, %rd1, %rd19;
	ld.global.f32 	%f33, [%rd20];
	fma.rn.f32 	%f34, %f33, %f33, %f32;
	add.s32 	%r38, %r59, 8;
	mul.wide.u32 	%rd21, %r59, 4;
	add.s64 	%rd22, %rd1, %rd21;
	ld.global.f32 	%f35, [%rd22];
	fma.rn.f32 	%f36, %f35, %f35, %f34;
	add.s32 	%r39, %r59, 1;
	mul.wide.u32 	%rd23, %r39, 4;
	add.s64 	%rd24, %rd1, %rd23;
	ld.global.f32 	%f37, [%rd24];
	fma.rn.f32 	%f38, %f37, %f37, %f36;
	add.s32 	%r40, %r59, 2;
	mul.wide.u32 	%rd25, %r40, 4;
	add.s64 	%rd26, %rd1, %rd25;
	ld.global.f32 	%f39, [%rd26];
	fma.rn.f32 	%f40, %f39, %f39, %f38;
	add.s32 	%r41, %r59, 3;
	mul.wide.u32 	%rd27, %r41, 4;
	add.s64 	%rd28, %rd1, %rd27;
	ld.global.f32 	%f41, [%rd28];
	fma.rn.f32 	%f42, %f41, %f41, %f40;
	add.s32 	%r42, %r59, 4;
	mul.wide.u32 	%rd29, %r42, 4;
	add.s64 	%rd30, %rd1, %rd29;
	ld.global.f32 	%f43, [%rd30];
	fma.rn.f32 	%f44, %f43, %f43, %f42;
	add.s32 	%r43, %r59, 5;
	mul.wide.u32 	%rd31, %r43, 4;
	add.s64 	%rd32, %rd1, %rd31;
	ld.global.f32 	%f45, [%rd32];
	fma.rn.f32 	%f46, %f45, %f45, %f44;
	add.s32 	%r44, %r59, 6;
	mul.wide.u32 	%rd33, %r44, 4;
	add.s64 	%rd34, %rd1, %rd33;
	ld.global.f32 	%f47, [%rd34];
	fma.rn.f32 	%f48, %f47, %f47, %f46;
	add.s32 	%r45, %r59, 7;
	mul.wide.u32 	%rd35, %r45, 4;
	add.s64 	%rd36, %rd1, %rd35;
	ld.global.f32 	%f49, [%rd36];
	fma.rn.f32 	%f50, %f49, %f49, %f48;
	mul.wide.u32 	%rd37, %r38, 4;
	add.s64 	%rd38, %rd1, %rd37;
	ld.global.f32 	%f51, [%rd38];
	fma.rn.f32 	%f94, %f51, %f51, %f50;
	add.s32 	%r60, %r60, 16;
	add.s32 	%r59, %r59, 16;
	setp.ne.s32 	%p5, %r60, 0;
	@%p5 bra 	$L__BB5_5;
$L__BB5_6:
	setp.eq.s32 	%p6, %r4, 0;
	@%p6 bra 	$L__BB5_15;
	and.b32  	%r13, %r28, 7;
	setp.lt.u32 	%p7, %r4, 8;
	@%p7 bra 	$L__BB5_9;
	add.s32 	%r46, %r62, %r3;
	mul.wide.u32 	%rd39, %r46, 4;
	add.s64 	%rd40, %rd1, %rd39;
	ld.global.f32 	%f53, [%rd40];
	fma.rn.f32 	%f54, %f53, %f53, %f94;
	add.s32 	%r47, %r46, 1;
	mul.wide.u32 	%rd41, %r47, 4;
	add.s64 	%rd42, %rd1, %rd41;
	ld.global.f32 	%f55, [%rd42];
	fma.rn.f32 	%f56, %f55, %f55, %f54;
	add.s32 	%r48, %r46, 2;
	mul.wide.u32 	%rd43, %r48, 4;
	add.s64 	%rd44, %rd1, %rd43;
	ld.global.f32 	%f57, [%rd44];
	fma.rn.f32 	%f58, %f57, %f57, %f56;
	add.s32 	%r49, %r46, 3;
	mul.wide.u32 	%rd45, %r49, 4;
	add.s64 	%rd46, %rd1, %rd45;
	ld.global.f32 	%f59, [%rd46];
	fma.rn.f32 	%f60, %f59, %f59, %f58;
	add.s32 	%r50, %r46, 4;
	mul.wide.u32 	%rd47, %r50, 4;
	add.s64 	%rd48, %rd1, %rd47;
	ld.global.f32 	%f61, [%rd48];
	fma.rn.f32 	%f62, %f61, %f61, %f60;
	add.s32 	%r51, %r46, 5;
	mul.wide.u32 	%rd49, %r51, 4;
	add.s64 	%rd50, %rd1, %rd49;
	ld.global.f32 	%f63, [%rd50];
	fma.rn.f32 	%f64, %f63, %f63, %f62;
	add.s32 	%r52, %r46, 6;
	mul.wide.u32 	%rd51, %r52, 4;
	add.s64 	%rd52, %rd1, %rd51;
	ld.global.f32 	%f65, [%rd52];
	fma.rn.f32 	%f66, %f65, %f65, %f64;
	add.s32 	%r53, %r46, 7;
	mul.wide.u32 	%rd53, %r53, 4;
	add.s64 	%rd54, %rd1, %rd53;
	ld.global.f32 	%f67, [%rd54];
	fma.rn.f32 	%f94, %f67, %f67, %f66;
	add.s32 	%r62, %r62, 8;
$L__BB5_9:
	setp.eq.s32 	%p8, %r13, 0;
	@%p8 bra 	$L__BB5_15;
	and.b32  	%r16, %r28, 3;
	setp.lt.u32 	%p9, %r13, 4;
	@%p9 bra 	$L__BB5_12;
	add.s32 	%r54, %r62, %r3;
	mul.wide.u32 	%rd55, %r54, 4;
	add.s64 	%rd56, %rd1, %rd55;
	ld.global.f32 	%f69, [%rd56];
	fma.rn.f32 	%f70, %f69, %f69, %f94;
	add.s32 	%r55, %r54, 1;
	mul.wide.u32 	%rd57, %r55, 4;
	add.s64 	%rd58, %rd1, %rd57;
	ld.global.f32 	%f71, [%rd58];
	fma.rn.f32 	%f72, %f71, %f71, %f70;
	add.s32 	%r56, %r54, 2;
	mul.wide.u32 	%rd59, %r56, 4;
	add.s64 	%rd60, %rd1, %rd59;
	ld.global.f32 	%f73, [%rd60];
	fma.rn.f32 	%f74, %f73, %f73, %f72;
	add.s32 	%r57, %r54, 3;
	mul.wide.u32 	%rd61, %r57, 4;
	add.s64 	%rd62, %rd1, %rd61;
	ld.global.f32 	%f75, [%rd62];
	fma.rn.f32 	%f94, %f75, %f75, %f74;
	add.s32 	%r62, %r62, 4;
$L__BB5_12:
	setp.eq.s32 	%p10, %r16, 0;
	@%p10 bra 	$L__BB5_15;
	add.s32 	%r65, %r62, %r3;
	neg.s32 	%r64, %r16;
$L__BB5_14:
	.pragma "nounroll";
	mul.wide.u32 	%rd63, %r65, 4;
	add.s64 	%rd64, %rd1, %rd63;
	ld.global.f32 	%f76, [%rd64];
	fma.rn.f32 	%f94, %f76, %f76, %f94;
	add.s32 	%r65, %r65, 1;
	add.s32 	%r64, %r64, 1;
	setp.ne.s32 	%p11, %r64, 0;
	@%p11 bra 	$L__BB5_14;
$L__BB5_15:
	cvt.rn.f32.u32 	%f77, %r28;
	div.rn.f32 	%f78, %f94, %f77;
	add.f32 	%f79, %f15, %f78;
	rsqrt.approx.f32 	%f80, %f79;
	st.shared.f32 	[_ZZ16talu_rmsnorm_f32E7inv_rms], %f80;
$L__BB5_16:
	bar.sync 	0;
	setp.ge.u32 	%p12, %r66, %r28;
	@%p12 bra 	$L__BB5_19;
	ld.shared.f32 	%f14, [_ZZ16talu_rmsnorm_f32E7inv_rms];
	mov.u32 	%r25, %ntid.x;
	cvta.to.global.u64 	%rd2, %rd5;
	cvta.to.global.u64 	%rd3, %rd4;
$L__BB5_18:
	add.s32 	%r58, %r66, %r3;
	mul.wide.u32 	%rd65, %r58, 4;
	add.s64 	%rd66, %rd1, %rd65;
	ld.global.f32 	%f81, [%rd66];
	mul.f32 	%f82, %f81, %f14;
	mul.wide.u32 	%rd67, %r66, 4;
	add.s64 	%rd68, %rd2, %rd67;
	ld.global.f32 	%f83, [%rd68];
	add.f32 	%f84, %f16, %f83;
	mul.f32 	%f85, %f82, %f84;
	add.s64 	%rd69, %rd3, %rd65;
	st.global.f32 	[%rd69], %f85;
	add.s32 	%r66, %r66, %r25;
	setp.lt.u32 	%p13, %r66, %r28;
	@%p13 bra 	$L__BB5_18;
$L__BB5_19:
	ret;

}
	// .globl	talu_rope_f32
.visible .entry talu_rope_f32(
	.param .u64 .ptr .align 1 talu_rope_f32_param_0,
	.param .u32 talu_rope_f32_param_1,
	.param .u32 talu_rope_f32_param_2,
	.param .u32 talu_rope_f32_param_3,
	.param .u32 talu_rope_f32_param_4,
	.param .f32 talu_rope_f32_param_5
)
{
	.local .align 4 .b8 	__local_depot6[28];
	.reg .b64 	%SP;
	.reg .b64 	%SPL;
	.reg .pred 	%p<39>;
	.reg .b32 	%r<109>;
	.reg .b32 	%f<136>;
	.reg .b64 	%rd<45>;
	.reg .b64 	%fd<5>;

	mov.u64 	%SPL, __local_depot6;
	ld.param.u64 	%rd16, [talu_rope_f32_param_0];
	ld.param.u32 	%r35, [talu_rope_f32_param_1];
	ld.param.u32 	%r32, [talu_rope_f32_param_2];
	ld.param.u32 	%r33, [talu_rope_f32_param_3];
	ld.param.u32 	%r34, [talu_rope_f32_param_4];
	ld.param.f32 	%f20, [talu_rope_f32_param_5];
	add.u64 	%rd1, %SPL, 0;
	shr.u32 	%r1, %r33, 1;
	mov.u32 	%r36, %ctaid.x;
	mov.u32 	%r37, %ntid.x;
	mov.u32 	%r38, %tid.x;
	mad.lo.s32 	%r2, %r36, %r37, %r38;
	mul.lo.s32 	%r39, %r1, %r35;
	setp.ge.u32 	%p1, %r2, %r39;
	mov.f32 	%f133, 0f3F800000;
	@%p1 bra 	$L__BB6_26;
	div.u32 	%r40, %r2, %r1;
	mul.lo.s32 	%r41, %r40, %r1;
	sub.s32 	%r3, %r2, %r41;
	mul.lo.s32 	%r4, %r40, %r32;
	cvt.rn.f32.u32 	%f22, %r3;
	mul.f32 	%f23, %f22, 0fC0000000;
	cvt.rn.f32.u32 	%f24, %r33;
	div.rn.f32 	%f25, %f23, %f24;
	mul.f32 	%f26, %f25, 0f3F000000;
	cvt.rzi.f32.f32 	%f27, %f26;
	add.f32 	%f28, %f27, %f27;
	sub.f32 	%f29, %f25, %f28;
	abs.f32 	%f2, %f29;
	abs.f32 	%f3, %f20;
	setp.lt.f32 	%p2, %f3, 0f00800000;
	mul.f32 	%f30, %f3, 0f4B800000;
	selp.f32 	%f31, %f30, %f3, %p2;
	selp.f32 	%f32, 0fC1C00000, 0f00000000, %p2;
	mov.b32 	%r42, %f31;
	add.s32 	%r43, %r42, -1060439283;
	and.b32  	%r44, %r43, -8388608;
	sub.s32 	%r45, %r42, %r44;
	mov.b32 	%f33, %r45;
	cvt.rn.f32.s32 	%f34, %r44;
	fma.rn.f32 	%f35, %f34, 0f34000000, %f32;
	add.f32 	%f36, %f33, 0fBF800000;
	add.f32 	%f37, %f33, 0f3F800000;
	rcp.approx.ftz.f32 	%f38, %f37;
	add.f32 	%f39, %f36, %f36;
	mul.f32 	%f40, %f39, %f38;
	mul.f32 	%f41, %f40, %f40;
	sub.f32 	%f42, %f36, %f40;
	add.f32 	%f43, %f42, %f42;
	neg.f32 	%f44, %f40;
	fma.rn.f32 	%f45, %f44, %f36, %f43;
	mul.rn.f32 	%f46, %f38, %f45;
	fma.rn.f32 	%f47, %f41, 0f3A2C32E4, 0f3B52E7DB;
	fma.rn.f32 	%f48, %f47, %f41, 0f3C93BB73;
	fma.rn.f32 	%f49, %f48, %f41, 0f3DF6384F;
	mul.rn.f32 	%f50, %f49, %f41;
	fma.rn.f32 	%f51, %f40, 0f3FB8AA3B, %f35;
	sub.f32 	%f52, %f35, %f51;
	fma.rn.f32 	%f53, %f40, 0f3FB8AA3B, %f52;
	fma.rn.f32 	%f54, %f46, 0f3FB8AA3B, %f53;
	fma.rn.f32 	%f55, %f40, 0f32A55E34, %f54;
	mul.f32 	%f56, %f50, 0f40400000;
	fma.rn.f32 	%f57, %f56, %f46, %f55;
	fma.rn.f32 	%f58, %f50, %f40, %f57;
	add.rn.f32 	%f59, %f51, %f58;
	neg.f32 	%f60, %f51;
	add.rn.f32 	%f61, %f59, %f60;
	neg.f32 	%f62, %f61;
	add.rn.f32 	%f63, %f58, %f62;
	mul.rn.f32 	%f64, %f59, %f25;
	neg.f32 	%f65, %f64;
	fma.rn.f32 	%f66, %f59, %f25, %f65;
	fma.rn.f32 	%f67, %f63, %f25, %f66;
	cvt.rni.f32.f32 	%f68, %f64;
	sub.f32 	%f69, %f64, %f68;
	add.f32 	%f70, %f69, %f67;
	fma.rn.f32 	%f71, %f70, 0f391FCB8E, 0f3AAF85ED;
	fma.rn.f32 	%f72, %f71, %f70, 0f3C1D9856;
	fma.rn.f32 	%f73, %f72, %f70, 0f3D6357BB;
	fma.rn.f32 	%f74, %f73, %f70, 0f3E75FDEC;
	fma.rn.f32 	%f75, %f74, %f70, 0f3F317218;
	fma.rn.f32 	%f76, %f75, %f70, 0f3F800000;
	cvt.rzi.s32.f32 	%r46, %f68;
	setp.gt.f32 	%p3, %f68, 0f00000000;
	selp.b32 	%r47, 0, -2097152000, %p3;
	add.s32 	%r48, %r47, 2130706432;
	mov.b32 	%f77, %r48;
	mul.f32 	%f78, %f76, %f77;
	shl.b32 	%r49, %r46, 23;
	sub.s32 	%r50, %r49, %r47;
	mov.b32 	%f79, %r50;
	mul.f32 	%f80, %f78, %f79;
	abs.f32 	%f81, %f64;
	setp.gt.f32 	%p4, %f81, 0f43180000;
	setp.lt.f32 	%p5, %f64, 0f00000000;
	selp.f32 	%f82, 0f00000000, 0f7F800000, %p5;
	selp.f32 	%f4, %f82, %f80, %p4;
	setp.eq.f32 	%p6, %f20, 0f3F800000;
	setp.eq.f32 	%p7, %f25, 0f00000000;
	or.pred  	%p8, %p6, %p7;
	@%p8 bra 	$L__BB6_9;
	setp.num.f32 	%p9, %f3, %f3;
	abs.f32 	%f83, %f25;
	setp.num.f32 	%p10, %f83, %f83;
	and.pred  	%p11, %p9, %p10;
	@%p11 bra 	$L__BB6_4;
	add.rn.f32 	%f133, %f20, %f25;
	bra.uni 	$L__BB6_9;
$L__BB6_4:
	setp.neu.f32 	%p12, %f20, 0f00000000;
	setp.neu.f32 	%p13, %f3, 0f7F800000;
	and.pred  	%p14, %p12, %p13;
	@%p14 bra 	$L__BB6_6;
	setp.neu.f32 	%p21, %f2, 0f3F800000;
	add.f32 	%f88, %f20, %f20;
	mov.b32 	%r51, %f88;
	setp.lt.f32 	%p22, %f25, 0f00000000;
	xor.b32  	%r52, %r51, 2139095040;
	selp.b32 	%r53, %r52, %r51, %p22;
	and.b32  	%r54, %r53, 2147483647;
	selp.b32 	%r55, %r54, %r53, %p21;
	mov.b32 	%f133, %r55;
	bra.uni 	$L__BB6_9;
$L__BB6_6:
	setp.eq.f32 	%p15, %f20, 0fBF800000;
	setp.eq.f32 	%p16, %f83, 0f7F800000;
	and.pred  	%p17, %p15, %p16;
	@%p17 bra 	$L__BB6_9;
	setp.geu.f32 	%p18, %f20, 0f00000000;
	mov.f32 	%f133, %f4;
	@%p18 bra 	$L__BB6_9;
	setp.neu.f32 	%p19, %f2, 0f3F800000;
	neg.f32 	%f85, %f4;
	selp.f32 	%f86, %f4, %f85, %p19;
	cvt.rmi.f32.f32 	%f87, %f25;
	setp.neu.f32 	%p20, %f25, %f87;
	selp.f32 	%f133, 0f7FFFFFFF, %f86, %p20;
$L__BB6_9:
	cvt.rn.f32.u32 	%f89, %r34;
	mul.f32 	%f10, %f133, %f89;
	mul.f32 	%f90, %f10, 0f3F22F983;
	cvt.rni.s32.f32 	%r108, %f90;
	cvt.rn.f32.s32 	%f91, %r108;
	fma.rn.f32 	%f92, %f91, 0fBFC90FDA, %f10;
	fma.rn.f32 	%f93, %f91, 0fB3A22168, %f92;
	fma.rn.f32 	%f135, %f91, 0fA7C234C5, %f93;
	abs.f32 	%f12, %f10;
	setp.ltu.f32 	%p23, %f12, 0f47CE4780;
	mov.u32 	%r104, %r108;
	mov.f32 	%f134, %f135;
	@%p23 bra 	$L__BB6_17;
	setp.neu.f32 	%p24, %f12, 0f7F800000;
	@%p24 bra 	$L__BB6_12;
	mov.f32 	%f96, 0f00000000;
	mul.rn.f32 	%f134, %f10, %f96;
	mov.b32 	%r104, 0;
	bra.uni 	$L__BB6_17;
$L__BB6_12:
	mov.b32 	%r6, %f10;
	shl.b32 	%r57, %r6, 8;
	or.b32  	%r7, %r57, -2147483648;
	mov.b64 	%rd41, 0;
	mov.b32 	%r101, 0;
	mov.u64 	%rd39, __cudart_i2opi_f;
	mov.u64 	%rd40, %rd1;
$L__BB6_13:
	.pragma "nounroll";
	ld.global.nc.u32 	%r58, [%rd39];
	mad.wide.u32 	%rd20, %r58, %r7, %rd41;
	shr.u64 	%rd41, %rd20, 32;
	st.local.u32 	[%rd40], %rd20;
	add.s32 	%r101, %r101, 1;
	add.s64 	%rd40, %rd40, 4;
	add.s64 	%rd39, %rd39, 4;
	setp.ne.s32 	%p25, %r101, 6;
	@%p25 bra 	$L__BB6_13;
	shr.u32 	%r59, %r6, 23;
	st.local.u32 	[%rd1+24], %rd41;
	and.b32  	%r10, %r59, 31;
	and.b32  	%r60, %r59, 224;
	add.s32 	%r61, %r60, -128;
	shr.u32 	%r62, %r61, 5;
	mul.wide.u32 	%rd21, %r62, 4;
	sub.s64 	%rd8, %rd1, %rd21;
	ld.local.u32 	%r102, [%rd8+24];
	ld.local.u32 	%r103, [%rd8+20];
	setp.eq.s32 	%p26, %r10, 0;
	@%p26 bra 	$L__BB6_16;
	shf.l.wrap.b32 	%r102, %r103, %r102, %r10;
	ld.local.u32 	%r63, [%rd8+16];
	shf.l.wrap.b32 	%r103, %r63, %r103, %r10;
$L__BB6_16:
	shr.u32 	%r64, %r102, 30;
	shf.l.wrap.b32 	%r65, %r103, %r102, 2;
	shl.b32 	%r66, %r103, 2;
	shr.u32 	%r67, %r65, 31;
	add.s32 	%r68, %r67, %r64;
	neg.s32 	%r69, %r68;
	setp.lt.s32 	%p27, %r6, 0;
	selp.b32 	%r104, %r69, %r68, %p27;
	xor.b32  	%r70, %r65, %r6;
	shr.s32 	%r71, %r65, 31;
	xor.b32  	%r72, %r71, %r65;
	xor.b32  	%r73, %r71, %r66;
	cvt.u64.u32 	%rd22, %r72;
	shl.b64 	%rd23, %rd22, 32;
	cvt.u64.u32 	%rd24, %r73;
	or.b64  	%rd25, %rd23, %rd24;
	cvt.rn.f64.s64 	%fd1, %rd25;
	mul.f64 	%fd2, %fd1, 0d3BF921FB54442D19;
	cvt.rn.f32.f64 	%f94, %fd2;
	neg.f32 	%f95, %f94;
	setp.lt.s32 	%p28, %r70, 0;
	selp.f32 	%f134, %f95, %f94, %p28;
$L__BB6_17:
	setp.ltu.f32 	%p29, %f12, 0f47CE4780;
	add.s32 	%r75, %r104, 1;
	mul.rn.f32 	%f97, %f134, %f134;
	and.b32  	%r76, %r104, 1;
	setp.eq.b32 	%p30, %r76, 1;
	selp.f32 	%f98, %f134, 0f3F800000, %p30;
	fma.rn.f32 	%f99, %f97, %f98, 0f00000000;
	fma.rn.f32 	%f100, %f97, 0f37CBAC00, 0fBAB607ED;
	selp.f32 	%f101, 0fB94D4153, %f100, %p30;
	selp.f32 	%f102, 0f3C0885E4, 0f3D2AAABB, %p30;
	fma.rn.f32 	%f103, %f101, %f97, %f102;
	selp.f32 	%f104, 0fBE2AAAA8, 0fBEFFFFFF, %p30;
	fma.rn.f32 	%f105, %f103, %f97, %f104;
	fma.rn.f32 	%f106, %f105, %f99, %f98;
	and.b32  	%r77, %r75, 2;
	setp.eq.s32 	%p31, %r77, 0;
	mov.f32 	%f107, 0f00000000;
	sub.f32 	%f108, %f107, %f106;
	selp.f32 	%f16, %f106, %f108, %p31;
	@%p29 bra 	$L__BB6_25;
	setp.neu.f32 	%p32, %f12, 0f7F800000;
	@%p32 bra 	$L__BB6_20;
	mov.f32 	%f111, 0f00000000;
	mul.rn.f32 	%f135, %f10, %f111;
	mov.b32 	%r108, 0;
	bra.uni 	$L__BB6_25;
$L__BB6_20:
	mov.b32 	%r19, %f10;
	shl.b32 	%r79, %r19, 8;
	or.b32  	%r20, %r79, -2147483648;
	mov.b64 	%rd44, 0;
	mov.b32 	%r105, 0;
	mov.u64 	%rd42, __cudart_i2opi_f;
	mov.u64 	%rd43, %rd1;
$L__BB6_21:
	.pragma "nounroll";
	ld.global.nc.u32 	%r80, [%rd42];
	mad.wide.u32 	%rd28, %r80, %r20, %rd44;
	shr.u64 	%rd44, %rd28, 32;
	st.local.u32 	[%rd43], %rd28;
	add.s32 	%r105, %r105, 1;
	add.s64 	%rd43, %rd43, 4;
	add.s64 	%rd42, %rd42, 4;
	setp.ne.s32 	%p33, %r105, 6;
	@%p33 bra 	$L__BB6_21;
	shr.u32 	%r81, %r19, 23;
	st.local.u32 	[%rd1+24], %rd44;
	and.b32  	%r23, %r81, 31;
	and.b32  	%r82, %r81, 224;
	add.s32 	%r83, %r82, -128;
	shr.u32 	%r84, %r83, 5;
	mul.wide.u32 	%rd29, %r84, 4;
	sub.s64 	%rd15, %rd1, %rd29;
	ld.local.u32 	%r106, [%rd15+24];
	ld.local.u32 	%r107, [%rd15+20];
	setp.eq.s32 	%p34, %r23, 0;
	@%p34 bra 	$L__BB6_24;
	shf.l.wrap.b32 	%r106, %r107, %r106, %r23;
	ld.local.u32 	%r85, [%rd15+16];
	shf.l.wrap.b32 	%r107, %r85, %r107, %r23;
$L__BB6_24:
	shr.u32 	%r86, %r106, 30;
	shf.l.wrap.b32 	%r87, %r107, %r106, 2;
	shl.b32 	%r88, %r107, 2;
	shr.u32 	%r89, %r87, 31;
	add.s32 	%r90, %r89, %r86;
	neg.s32 	%r91, %r90;
	setp.lt.s32 	%p35, %r19, 0;
	selp.b32 	%r108, %r91, %r90, %p35;
	xor.b32  	%r92, %r87, %r19;
	shr.s32 	%r93, %r87, 31;
	xor.b32  	%r94, %r93, %r87;
	xor.b32  	%r95, %r93, %r88;
	cvt.u64.u32 	%rd30, %r94;
	shl.b64 	%rd31, %rd30, 32;
	cvt.u64.u32 	%rd32, %r95;
	or.b64  	%rd33, %rd31, %rd32;
	cvt.rn.f64.s64 	%fd3, %rd33;
	mul.f64 	%fd4, %fd3, 0d3BF921FB54442D19;
	cvt.rn.f32.f64 	%f109, %fd4;
	neg.f32 	%f110, %f109;
	setp.lt.s32 	%p36, %r92, 0;
	selp.f32 	%f135, %f110, %f109, %p36;
$L__BB6_25:
	cvta.to.global.u64 	%rd34, %rd16;
	mul.rn.f32 	%f112, %f135, %f135;
	and.b32  	%r97, %r108, 1;
	setp.eq.b32 	%p37, %r97, 1;
	selp.f32 	%f113, 0f3F800000, %f135, %p37;
	fma.rn.f32 	%f114, %f112, %f113, 0f00000000;
	fma.rn.f32 	%f115, %f112, 0f37CBAC00, 0fBAB607ED;
	selp.f32 	%f116, %f115, 0fB94D4153, %p37;
	selp.f32 	%f117, 0f3D2AAABB, 0f3C0885E4, %p37;
	fma.rn.f32 	%f118, %f116, %f112, %f117;
	selp.f32 	%f119, 0fBEFFFFFF, 0fBE2AAAA8, %p37;
	fma.rn.f32 	%f120, %f118, %f112, %f119;
	fma.rn.f32 	%f121, %f120, %f114, %f113;
	and.b32  	%r98, %r108, 2;
	setp.eq.s32 	%p38, %r98, 0;
	mov.f32 	%f122, 0f00000000;
	sub.f32 	%f123, %f122, %f121;
	selp.f32 	%f124, %f121, %f123, %p38;
	add.s32 	%r99, %r4, %r3;
	add.s32 	%r100, %r99, %r1;
	mul.wide.u32 	%rd35, %r99, 4;
	add.s64 	%rd36, %rd34, %rd35;
	ld.global.f32 	%f125, [%rd36];
	mul.wide.u32 	%rd37, %r100, 4;
	add.s64 	%rd38, %rd34, %rd37;
	ld.global.f32 	%f126, [%rd38];
	mul.f32 	%f127, %f16, %f125;
	mul.f32 	%f128, %f126, %f124;
	sub.f32 	%f129, %f127, %f128;
	st.global.f32 	[%rd36], %f129;
	mul.f32 	%f130, %f125, %f124;
	fma.rn.f32 	%f131, %f16, %f126, %f130;
	st.global.f32 	[%rd38], %f131;
$L__BB6_26:
	ret;

}
	// .globl	talu_attn_scores_f32
.visible .entry talu_attn_scores_f32(
	.param .u64 .ptr .align 1 talu_attn_scores_f32_param_0,
	.param .u64 .ptr .align 1 talu_attn_scores_f32_param_1,
	.param .u64 .ptr .align 1 talu_attn_scores_f32_param_2,
	.param .u32 talu_attn_scores_f32_param_3,
	.param .u32 talu_attn_scores_f32_param_4,
	.param .u32 talu_attn_scores_f32_param_5,
	.param .u32 talu_attn_scores_f32_param_6,
	.param .f32 talu_attn_scores_f32_param_7
)
{
	.reg .pred 	%p<11>;
	.reg .b32 	%r<30>;
	.reg .b32 	%f<114>;
	.reg .b64 	%rd<47>;

	ld.param.u64 	%rd18, [talu_attn_scores_f32_param_0];
	ld.param.u64 	%rd19, [talu_attn_scores_f32_param_1];
	ld.param.u64 	%rd20, [talu_attn_scores_f32_param_2];
	ld.param.u32 	%r20, [talu_attn_scores_f32_param_3];
	ld.param.u32 	%r17, [talu_attn_scores_f32_param_4];
	ld.param.u32 	%r18, [talu_attn_scores_f32_param_5];
	ld.param.u32 	%r19, [talu_attn_scores_f32_param_6];
	ld.param.f32 	%f14, [talu_attn_scores_f32_param_7];
	cvta.to.global.u64 	%rd1, %rd20;
	cvta.to.global.u64 	%rd2, %rd19;
	mov.u32 	%r21, %ctaid.x;
	mov.u32 	%r22, %ntid.x;
	mov.u32 	%r23, %tid.x;
	mad.lo.s32 	%r1, %r21, %r22, %r23;
	setp.ge.u32 	%p1, %r1, %r20;
	@%p1 bra 	$L__BB7_15;
	mul.wide.u32 	%rd3, %r17, %r1;
	cvt.u64.u32 	%rd4, %r18;
	add.s64 	%rd5, %rd3, %rd4;
	setp.eq.s32 	%p2, %r19, 0;
	mov.f32 	%f113, 0f00000000;
	@%p2 bra 	$L__BB7_14;
	and.b32  	%r2, %r19, 15;
	setp.lt.u32 	%p3, %r19, 16;
	mov.f32 	%f113, 0f00000000;
	mov.b32 	%r27, 0;
	@%p3 bra 	$L__BB7_5;
	and.b32  	%r27, %r19, -16;
	neg.s32 	%r25, %r27;
	add.s64 	%rd44, %rd2, 32;
	shl.b64 	%rd21, %rd5, 2;
	add.s64 	%rd22, %rd21, %rd1;
	add.s64 	%rd43, %rd22, 32;
	mov.f32 	%f113, 0f00000000;
$L__BB7_4:
	.pragma "nounroll";
	ld.global.f32 	%f19, [%rd44+-32];
	ld.global.f32 	%f20, [%rd43+-32];
	fma.rn.f32 	%f21, %f19, %f20, %f113;
	ld.global.f32 	%f22, [%rd44+-28];
	ld.global.f32 	%f23, [%rd43+-28];
	fma.rn.f32 	%f24, %f22, %f23, %f21;
	ld.global.f32 	%f25, [%rd44+-24];
	ld.global.f32 	%f26, [%rd43+-24];
	fma.rn.f32 	%f27, %f25, %f26, %f24;
	ld.global.f32 	%f28, [%rd44+-20];
	ld.global.f32 	%f29, [%rd43+-20];
	fma.rn.f32 	%f30, %f28, %f29, %f27;
	ld.global.f32 	%f31, [%rd44+-16];
	ld.global.f32 	%f32, [%rd43+-16];
	fma.rn.f32 	%f33, %f31, %f32, %f30;
	ld.global.f32 	%f34, [%rd44+-12];
	ld.global.f32 	%f35, [%rd43+-12];
	fma.rn.f32 	%f36, %f34, %f35, %f33;
	ld.global.f32 	%f37, [%rd44+-8];
	ld.global.f32 	%f38, [%rd43+-8];
	fma.rn.f32 	%f39, %f37, %f38, %f36;
	ld.global.f32 	%f40, [%rd44+-4];
	ld.global.f32 	%f41, [%rd43+-4];
	fma.rn.f32 	%f42, %f40, %f41, %f39;
	ld.global.f32 	%f43, [%rd44];
	ld.global.f32 	%f44, [%rd43];
	fma.rn.f32 	%f45, %f43, %f44, %f42;
	ld.global.f32 	%f46, [%rd44+4];
	ld.global.f32 	%f47, [%rd43+4];
	fma.rn.f32 	%f48, %f46, %f47, %f45;
	ld.global.f32 	%f49, [%rd44+8];
	ld.global.f32 	%f50, [%rd43+8];
	fma.rn.f32 	%f51, %f49, %f50, %f48;
	ld.global.f32 	%f52, [%rd44+12];
	ld.global.f32 	%f53, [%rd43+12];
	fma.rn.f32 	%f54, %f52, %f53, %f51;
	ld.global.f32 	%f55, [%rd44+16];
	ld.global.f32 	%f56, [%rd43+16];
	fma.rn.f32 	%f57, %f55, %f56, %f54;
	ld.global.f32 	%f58, [%rd44+20];
	ld.global.f32 	%f59, [%rd43+20];
	fma.rn.f32 	%f60, %f58, %f59, %f57;
	ld.global.f32 	%f61, [%rd44+24];
	ld.global.f32 	%f62, [%rd43+24];
	fma.rn.f32 	%f63, %f61, %f62, %f60;
	ld.global.f32 	%f64, [%rd44+28];
	ld.global.f32 	%f65, [%rd43+28];
	fma.rn.f32 	%f113, %f64, %f65, %f63;
	add.s32 	%r25, %r25, 16;
	add.s64 	%rd44, %rd44, 64;
	add.s64 	%rd43, %rd43, 64;
	setp.ne.s32 	%p4, %r25, 0;
	@%p4 bra 	$L__BB7_4;
$L__BB7_5:
	setp.eq.s32 	%p5, %r2, 0;
	@%p5 bra 	$L__BB7_14;
	and.b32  	%r8, %r19, 7;
	setp.lt.u32 	%p6, %r2, 8;
	@%p6 bra 	$L__BB7_8;
	cvt.u64.u32 	%rd23, %r27;
	mul.wide.u32 	%rd24, %r27, 4;
	add.s64 	%rd25, %rd2, %rd24;
	ld.global.f32 	%f67, [%rd25];
	add.s64 	%rd26, %rd5, %rd23;
	shl.b64 	%rd27, %rd26, 2;
	add.s64 	%rd28, %rd1, %rd27;
	ld.global.f32 	%f68, [%rd28];
	fma.rn.f32 	%f69, %f67, %f68, %f113;
	ld.global.f32 	%f70, [%rd25+4];
	ld.global.f32 	%f71, [%rd28+4];
	fma.rn.f32 	%f72, %f70, %f71, %f69;
	ld.global.f32 	%f73, [%rd25+8];
	ld.global.f32 	%f74, [%rd28+8];
	fma.rn.f32 	%f75, %f73, %f74, %f72;
	ld.global.f32 	%f76, [%rd25+12];
	ld.global.f32 	%f77, [%rd28+12];
	fma.rn.f32 	%f78, %f76, %f77, %f75;
	ld.global.f32 	%f79, [%rd25+16];
	ld.global.f32 	%f80, [%rd28+16];
	fma.rn.f32 	%f81, %f79, %f80, %f78;
	ld.global.f32 	%f82, [%rd25+20];
	ld.global.f32 	%f83, [%rd28+20];
	fma.rn.f32 	%f84, %f82, %f83, %f81;
	ld.global.f32 	%f85, [%rd25+24];
	ld.global.f32 	%f86, [%rd28+24];
	fma.rn.f32 	%f87, %f85, %f86, %f84;
	ld.global.f32 	%f88, [%rd25+28];
	ld.global.f32 	%f89, [%rd28+28];
	fma.rn.f32 	%f113, %f88, %f89, %f87;
	add.s32 	%r27, %r27, 8;
$L__BB7_8:
	setp.eq.s32 	%p7, %r8, 0;
	@%p7 bra 	$L__BB7_14;
	and.b32  	%r11, %r19, 3;
	setp.lt.u32 	%p8, %r8, 4;
	@%p8 bra 	$L__BB7_11;
	cvt.u64.u32 	%rd29, %r27;
	mul.wide.u32 	%rd30, %r27, 4;
	add.s64 	%rd31, %rd2, %rd30;
	ld.global.f32 	%f91, [%rd31];
	add.s64 	%rd32, %rd5, %rd29;
	shl.b64 	%rd33, %rd32, 2;
	add.s64 	%rd34, %rd1, %rd33;
	ld.global.f32 	%f92, [%rd34];
	fma.rn.f32 	%f93, %f91, %f92, %f113;
	ld.global.f32 	%f94, [%rd31+4];
	ld.global.f32 	%f95, [%rd34+4];
	fma.rn.f32 	%f96, %f94, %f95, %f93;
	ld.global.f32 	%f97, [%rd31+8];
	ld.global.f32 	%f98, [%rd34+8];
	fma.rn.f32 	%f99, %f97, %f98, %f96;
	ld.global.f32 	%f100, [%rd31+12];
	ld.global.f32 	%f101, [%rd34+12];
	fma.rn.f32 	%f113, %f100, %f101, %f99;
	add.s32 	%r27, %r27, 4;
$L__BB7_11:
	setp.eq.s32 	%p9, %r11, 0;
	@%p9 bra 	$L__BB7_14;
	cvt.u64.u32 	%rd35, %r27;
	add.s64 	%rd36, %rd3, %rd35;
	add.s64 	%rd37, %rd36, %rd4;
	shl.b64 	%rd38, %rd37, 2;
	add.s64 	%rd46, %rd1, %rd38;
	mul.wide.u32 	%rd39, %r27, 4;
	add.s64 	%rd45, %rd2, %rd39;
	neg.s32 	%r29, %r11;
$L__BB7_13:
	.pragma "nounroll";
	ld.global.f32 	%f102, [%rd45];
	ld.global.f32 	%f103, [%rd46];
	fma.rn.f32 	%f113, %f102, %f103, %f113;
	add.s64 	%rd46, %rd46, 4;
	add.s64 	%rd45, %rd45, 4;
	add.s32 	%r29, %r29, 1;
	setp.ne.s32 	%p10, %r29, 0;
	@%p10 bra 	$L__BB7_13;
$L__BB7_14:
	mul.f32 	%f104, %f14, %f113;
	cvta.to.global.u64 	%rd40, %rd18;
	mul.wide.u32 	%rd41, %r1, 4;
	add.s64 	%rd42, %rd40, %rd41;
	st.global.f32 	[%rd42], %f104;
$L__BB7_15:
	ret;

}
	// .globl	talu_attn_scores_f16_kv
.visible .entry talu_attn_scores_f16_kv(
	.param .u64 .ptr .align 1 talu_attn_scores_f16_kv_param_0,
	.param .u64 .ptr .align 1 talu_attn_scores_f16_kv_param_1,
	.param .u64 .ptr .align 1 talu_attn_scores_f16_kv_param_2,
	.param .u32 talu_attn_scores_f16_kv_param_3,
	.param .u32 talu_attn_scores_f16_kv_param_4,
	.param .u32 talu_attn_scores_f16_kv_param_5,
	.param .u32 talu_attn_scores_f16_kv_param_6,
	.param .f32 talu_attn_scores_f16_kv_param_7
)
{
	.reg .pred 	%p<11>;
	.reg .b16 	%rs<30>;
	.reg .b32 	%r<30>;
	.reg .b32 	%f<114>;
	.reg .b64 	%rd<47>;

	ld.param.u64 	%rd18, [talu_attn_scores_f16_kv_param_0];
	ld.param.u64 	%rd19, [talu_attn_scores_f16_kv_param_1];
	ld.param.u64 	%rd20, [talu_attn_scores_f16_kv_param_2];
	ld.param.u32 	%r20, [talu_attn_scores_f16_kv_param_3];
	ld.param.u32 	%r17, [talu_attn_scores_f16_kv_param_4];
	ld.param.u32 	%r18, [talu_attn_scores_f16_kv_param_5];
	ld.param.u32 	%r19, [talu_attn_scores_f16_kv_param_6];
	ld.param.f32 	%f14, [talu_attn_scores_f16_kv_param_7];
	cvta.to.global.u64 	%rd1, %rd20;
	cvta.to.global.u64 	%rd2, %rd19;
	mov.u32 	%r21, %ctaid.x;
	mov.u32 	%r22, %ntid.x;
	mov.u32 	%r23, %tid.x;
	mad.lo.s32 	%r1, %r21, %r22, %r23;
	setp.ge.u32 	%p1, %r1, %r20;
	@%p1 bra 	$L__BB8_15;
	mul.wide.u32 	%rd3, %r17, %r1;
	cvt.u64.u32 	%rd4, %r18;
	add.s64 	%rd5, %rd3, %rd4;
	setp.eq.s32 	%p2, %r19, 0;
	mov.f32 	%f113, 0f00000000;
	@%p2 bra 	$L__BB8_14;
	and.b32  	%r2, %r19, 15;
	setp.lt.u32 	%p3, %r19, 16;
	mov.f32 	%f113, 0f00000000;
	mov.b32 	%r27, 0;
	@%p3 bra 	$L__BB8_5;
	and.b32  	%r27, %r19, -16;
	neg.s32 	%r25, %r27;
	add.s64 	%rd44, %rd2, 32;
	shl.b64 	%rd21, %rd5, 1;
	add.s64 	%rd22, %rd21, %rd1;
	add.s64 	%rd43, %rd22, 16;
	mov.f32 	%f113, 0f00000000;
$L__BB8_4:
	.pragma "nounroll";
	ld.global.f32 	%f35, [%rd44+-32];
	ld.global.u16 	%rs1, [%rd43+-16];
	// begin inline asm
	{  cvt.f32.f16 %f19, %rs1;}

	// end inline asm
	fma.rn.f32 	%f36, %f35, %f19, %f113;
	ld.global.f32 	%f37, [%rd44+-28];
	ld.global.u16 	%rs2, [%rd43+-14];
	// begin inline asm
	{  cvt.f32.f16 %f20, %rs2;}

	// end inline asm
	fma.rn.f32 	%f38, %f37, %f20, %f36;
	ld.global.f32 	%f39, [%rd44+-24];
	ld.global.u16 	%rs3, [%rd43+-12];
	// begin inline asm
	{  cvt.f32.f16 %f21, %rs3;}

	// end inline asm
	fma.rn.f32 	%f40, %f39, %f21, %f38;
	ld.global.f32 	%f41, [%rd44+-20];
	ld.global.u16 	%rs4, [%rd43+-10];
	// begin inline asm
	{  cvt.f32.f16 %f22, %rs4;}

	// end inline asm
	fma.rn.f32 	%f42, %f41, %f22, %f40;
	ld.global.f32 	%f43, [%rd44+-16];
	ld.global.u16 	%rs5, [%rd43+-8];
	// begin inline asm
	{  cvt.f32.f16 %f23, %rs5;}

	// end inline asm
	fma.rn.f32 	%f44, %f43, %f23, %f42;
	ld.global.f32 	%f45, [%rd44+-12];
	ld.global.u16 	%rs6, [%rd43+-6];
	// begin inline asm
	{  cvt.f32.f16 %f24, %rs6;}

	// end inline asm
	fma.rn.f32 	%f46, %f45, %f24, %f44;
	ld.global.f32 	%f47, [%rd44+-8];
	ld.global.u16 	%rs7, [%rd43+-4];
	// begin inline asm
	{  cvt.f32.f16 %f25, %rs7;}

	// end inline asm
	fma.rn.f32 	%f48, %f47, %f25, %f46;
	ld.global.f32 	%f49, [%rd44+-4];
	ld.global.u16 	%rs8, [%rd43+-2];
	// begin inline asm
	{  cvt.f32.f16 %f26, %rs8;}

	// end inline asm
	fma.rn.f32 	%f50, %f49, %f26, %f48;
	ld.global.f32 	%f51, [%rd44];
	ld.global.u16 	%rs9, [%rd43];
	// begin inline asm
	{  cvt.f32.f16 %f27, %rs9;}

	// end inline asm
	fma.rn.f32 	%f52, %f51, %f27, %f50;
	ld.global.f32 	%f53, [%rd44+4];
	ld.global.u16 	%rs10, [%rd43+2];
	// begin inline asm
	{  cvt.f32.f16 %f28, %rs10;}

	// end inline asm
	fma.rn.f32 	%f54, %f53, %f28, %f52;
	ld.global.f32 	%f55, [%rd44+8];
	ld.global.u16 	%rs11, [%rd43+4];
	// begin inline asm
	{  cvt.f32.f16 %f29, %rs11;}

	// end inline asm
	fma.rn.f32 	%f56, %f55, %f29, %f54;
	ld.global.f32 	%f57, [%rd44+12];
	ld.global.u16 	%rs12, [%rd43+6];
	// begin inline asm
	{  cvt.f32.f16 %f30, %rs12;}

	// end inline asm
	fma.rn.f32 	%f58, %f57, %f30, %f56;
	ld.global.f32 	%f59, [%rd44+16];
	ld.global.u16 	%rs13, [%rd43+8];
	// begin inline asm
	{  cvt.f32.f16 %f31, %rs13;}

	// end inline asm
	fma.rn.f32 	%f60, %f59, %f31, %f58;
	ld.global.f32 	%f61, [%rd44+20];
	ld.global.u16 	%rs14, [%rd43+10];
	// begin inline asm
	{  cvt.f32.f16 %f32, %rs14;}

	// end inline asm
	fma.rn.f32 	%f62, %f61, %f32, %f60;
	ld.global.f32 	%f63, [%rd44+24];
	ld.global.u16 	%rs15, [%rd43+12];
	// begin inline asm
	{  cvt.f32.f16 %f33, %rs15;}

	// end inline asm
	fma.rn.f32 	%f64, %f63, %f33, %f62;
	ld.global.f32 	%f65, [%rd44+28];
	ld.global.u16 	%rs16, [%rd43+14];
	// begin inline asm
	{  cvt.f32.f16 %f34, %rs16;}

	// end inline asm
	fma.rn.f32 	%f113, %f65, %f34, %f64;
	add.s32 	%r25, %r25, 16;
	add.s64 	%rd44, %rd44, 64;
	add.s64 	%rd43, %rd43, 32;
	setp.ne.s32 	%p4, %r25, 0;
	@%p4 bra 	$L__BB8_4;
$L__BB8_5:
	setp.eq.s32 	%p5, %r2, 0;
	@%p5 bra 	$L__BB8_14;
	and.b32  	%r8, %r19, 7;
	setp.lt.u32 	%p6, %r2, 8;
	@%p6 bra 	$L__BB8_8;
	cvt.u64.u32 	%rd23, %r27;
	mul.wide.u32 	%rd24, %r27, 4;
	add.s64 	%rd25, %rd2, %rd24;
	ld.global.f32 	%f75, [%rd25];
	add.s64 	%rd26, %rd5, %rd23;
	shl.b64 	%rd27, %rd26, 1;
	add.s64 	%rd28, %rd1, %rd27;
	ld.global.u16 	%rs17, [%rd28];
	// begin inline asm
	{  cvt.f32.f16 %f67, %rs17;}

	// end inline asm
	fma.rn.f32 	%f76, %f75, %f67, %f113;
	ld.global.f32 	%f77, [%rd25+4];
	ld.global.u16 	%rs18, [%rd28+2];
	// begin inline asm
	{  cvt.f32.f16 %f68, %rs18;}

	// end inline asm
	fma.rn.f32 	%f78, %f77, %f68, %f76;
	ld.global.f32 	%f79, [%rd25+8];
	ld.global.u16 	%rs19, [%rd28+4];
	// begin inline asm
	{  cvt.f32.f16 %f69, %rs19;}

	// end inline asm
	fma.rn.f32 	%f80, %f79, %f69, %f78;
	ld.global.f32 	%f81, [%rd25+12];
	ld.global.u16 	%rs20, [%rd28+6];
	// begin inline asm
	{  cvt.f32.f16 %f70, %rs20;}

	// end inline asm
	fma.rn.f32 	%f82, %f81, %f70, %f80;
	ld.global.f32 	%f83, [%rd25+16];
	ld.global.u16 	%rs21, [%rd28+8];
	// begin inline asm
	{  cvt.f32.f16 %f71, %rs21;}

	// end inline asm
	fma.rn.f32 	%f84, %f83, %f71, %f82;
	ld.global.f32 	%f85, [%rd25+20];
	ld.global.u16 	%rs22, [%rd28+10];
	// begin inline asm
	{  cvt.f32.f16 %f72, %rs22;}

	// end inline asm
	fma.rn.f32 	%f86, %f85, %f72, %f84;
	ld.global.f32 	%f87, [%rd25+24];
	ld.global.u16 	%rs23, [%rd28+12];
	// begin inline asm
	{  cvt.f32.f16 %f73, %rs23;}

	// end inline asm
	fma.rn.f32 	%f88, %f87, %f73, %f86;
	ld.global.f32 	%f89, [%rd25+28];
	ld.global.u16 	%rs24, [%rd28+14];
	// begin inline asm
	{  cvt.f32.f16 %f74, %rs24;}

	// end inline asm
	fma.rn.f32 	%f113, %f89, %f74, %f88;
	add.s32 	%r27, %r27, 8;
$L__BB8_8:
	setp.eq.s32 	%p7, %r8, 0;
	@%p7 bra 	$L__BB8_14;
	and.b32  	%r11, %r19, 3;
	setp.lt.u32 	%p8, %r8, 4;
	@%p8 bra 	$L__BB8_11;
	cvt.u64.u32 	%rd29, %r27;
	mul.wide.u32 	%rd30, %r27, 4;
	add.s64 	%rd31, %rd2, %rd30;
	ld.global.f32 	%f95, [%rd31];
	add.s64 	%rd32, %rd5, %rd29;
	shl.b64 	%rd33, %rd32, 1;
	add.s64 	%rd34, %rd1, %rd33;
	ld.global.u16 	%rs25, [%rd34];
	// begin inline asm
	{  cvt.f32.f16 %f91, %rs25;}

	// end inline asm
	fma.rn.f32 	%f96, %f95, %f91, %f113;
	ld.global.f32 	%f97, [%rd31+4];
	ld.global.u16 	%rs26, [%rd34+2];
	// begin inline asm
	{  cvt.f32.f16 %f92, %rs26;}

	// end inline asm
	fma.rn.f32 	%f98, %f97, %f92, %f96;
	ld.global.f32 	%f99, [%rd31+8];
	ld.global.u16 	%rs27, [%rd34+4];
	// begin inline asm
	{  cvt.f32.f16 %f93, %rs27;}

	// end inline asm
	fma.rn.f32 	%f100, %f99, %f93, %f98;
	ld.global.f32 	%f101, [%rd31+12];
	ld.global.u16 	%rs28, [%rd34+6];
	// begin inline asm
	{  cvt.f32.f16 %f94, %rs28;}

	// end inline asm
	fma.rn.f32 	%f113, %f101, %f94, %f100;
	add.s32 	%r27, %r27, 4;
$L__BB8_11:
	setp.eq.s32 	%p9, %r11, 0;
	@%p9 bra 	$L__BB8_14;
	cvt.u64.u32 	%rd35, %r27;
	add.s64 	%rd36, %rd3, %rd35;
	add.s64 	%rd37, %rd36, %rd4;
	shl.b64 	%rd38, %rd37, 1;
	add.s64 	%rd46, %rd1, %rd38;
	mul.wide.u32 	%rd39, %r27, 4;
	add.s64 	%rd45, %rd2, %rd39;
	neg.s32 	%r29, %r11;
$L__BB8_13:
	.pragma "nounroll";
	ld.global.f32 	%f103, [%rd45];
	ld.global.u16 	%rs29, [%rd46];
	// begin inline asm
	{  cvt.f32.f16 %f102, %rs29;}

	// end inline asm
	fma.rn.f32 	%f113, %f103, %f102, %f113;
	add.s64 	%rd46, %rd46, 2;
	add.s64 	%rd45, %rd45, 4;
	add.s32 	%r29, %r29, 1;
	setp.ne.s32 	%p10, %r29, 0;
	@%p10 bra 	$L__BB8_13;
$L__BB8_14:
	mul.f32 	%f104, %f14, %f113;
	cvta.to.global.u64 	%rd40, %rd18;
	mul.wide.u32 	%rd41, %r1, 4;
	add.s64 	%rd42, %rd40, %rd41;
	st.global.f32 	[%rd42], %f104;
$L__BB8_15:
	ret;

}
	// .globl	talu_attn_scores_heads_f16_kv
.visible .entry talu_attn_scores_heads_f16_kv(
	.param .u64 .ptr .align 1 talu_attn_scores_heads_f16_kv_param_0,
	.param .u64 .ptr .align 1 talu_attn_scores_heads_f16_kv_param_1,
	.param .u64 .ptr .align 1 talu_attn_scores_heads_f16_kv_param_2,
	.param .u32 talu_attn_scores_heads_f16_kv_param_3,
	.param .u32 talu_attn_scores_heads_f16_kv_param_4,
	.param .u32 talu_attn_scores_heads_f16_kv_param_5,
	.param .u32 talu_attn_scores_heads_f16_kv_param_6,
	.param .u32 talu_attn_scores_heads_f16_kv_param_7,
	.param .f32 talu_attn_scores_heads_f16_kv_param_8
)
{
	.reg .pred 	%p<15>;
	.reg .b16 	%rs<16>;
	.reg .b32 	%r<34>;
	.reg .b32 	%f<70>;
	.reg .b64 	%rd<47>;

	ld.param.u64 	%rd9, [talu_attn_scores_heads_f16_kv_param_0];
	ld.param.u64 	%rd10, [talu_attn_scores_heads_f16_kv_param_1];
	ld.param.u64 	%rd11, [talu_attn_scores_heads_f16_kv_param_2];
	ld.param.u32 	%r20, [talu_attn_scores_heads_f16_kv_param_3];
	ld.param.u32 	%r16, [talu_attn_scores_heads_f16_kv_param_4];
	ld.param.u32 	%r17, [talu_attn_scores_heads_f16_kv_param_5];
	ld.param.u32 	%r18, [talu_attn_scores_heads_f16_kv_param_6];
	ld.param.u32 	%r19, [talu_attn_scores_heads_f16_kv_param_7];
	ld.param.f32 	%f13, [talu_attn_scores_heads_f16_kv_param_8];
	cvta.to.global.u64 	%rd1, %rd11;
	cvta.to.global.u64 	%rd2, %rd10;
	mov.u32 	%r21, %ctaid.x;
	mov.u32 	%r22, %ntid.x;
	mov.u32 	%r23, %tid.x;
	mad.lo.s32 	%r1, %r21, %r22, %r23;
	mov.u32 	%r2, %ctaid.y;
	setp.ge.u32 	%p1, %r2, %r20;
	setp.ge.u32 	%p2, %r1, %r16;
	or.pred  	%p3, %p1, %p2;
	setp.eq.s32 	%p4, %r18, 0;
	or.pred  	%p5, %p3, %p4;
	@%p5 bra 	$L__BB9_14;
	div.u32 	%r24, %r2, %r18;
	mul.lo.s32 	%r25, %r24, %r19;
	mul.wide.u32 	%rd3, %r19, %r2;
	cvt.u64.u32 	%rd4, %r1;
	mul.wide.u32 	%rd12, %r17, %r1;
	cvt.u64.u32 	%rd13, %r25;
	add.s64 	%rd5, %rd12, %rd13;
	setp.eq.s32 	%p6, %r19, 0;
	mov.f32 	%f69, 0f00000000;
	@%p6 bra 	$L__BB9_13;
	and.b32  	%r3, %r19, 7;
	setp.lt.u32 	%p7, %r19, 8;
	mov.f32 	%f69, 0f00000000;
	mov.b32 	%r32, 0;
	@%p7 bra 	$L__BB9_5;
	and.b32  	%r32, %r19, -8;
	neg.s32 	%r29, %r32;
	shl.b64 	%rd14, %rd3, 2;
	add.s64 	%rd15, %rd14, %rd2;
	add.s64 	%rd46, %rd15, 16;
	mov.f32 	%f69, 0f00000000;
	mov.b32 	%r30, 0;
$L__BB9_4:
	.pragma "nounroll";
	cvt.u64.u32 	%rd16, %r30;
	ld.global.f32 	%f26, [%rd46+-16];
	add.s64 	%rd17, %rd5, %rd16;
	shl.b64 	%rd18, %rd17, 1;
	add.s64 	%rd19, %rd1, %rd18;
	ld.global.u16 	%rs1, [%rd19];
	// begin inline asm
	{  cvt.f32.f16 %f18, %rs1;}

	// end inline asm
	fma.rn.f32 	%f27, %f26, %f18, %f69;
	ld.global.f32 	%f28, [%rd46+-12];
	ld.global.u16 	%rs2, [%rd19+2];
	// begin inline asm
	{  cvt.f32.f16 %f19, %rs2;}

	// end inline asm
	fma.rn.f32 	%f29, %f28, %f19, %f27;
	ld.global.f32 	%f30, [%rd46+-8];
	ld.global.u16 	%rs3, [%rd19+4];
	// begin inline asm
	{  cvt.f32.f16 %f20, %rs3;}

	// end inline asm
	fma.rn.f32 	%f31, %f30, %f20, %f29;
	ld.global.f32 	%f32, [%rd46+-4];
	ld.global.u16 	%rs4, [%rd19+6];
	// begin inline asm
	{  cvt.f32.f16 %f21, %rs4;}

	// end inline asm
	fma.rn.f32 	%f33, %f32, %f21, %f31;
	ld.global.f32 	%f34, [%rd46];
	ld.global.u16 	%rs5, [%rd19+8];
	// begin inline asm
	{  cvt.f32.f16 %f22, %rs5;}

	// end inline asm
	fma.rn.f32 	%f35, %f34, %f22, %f33;
	ld.global.f32 	%f36, [%rd46+4];
	ld.global.u16 	%rs6, [%rd19+10];
	// begin inline asm
	{  cvt.f32.f16 %f23, %rs6;}

	// end inline asm
	fma.rn.f32 	%f37, %f36, %f23, %f35;
	ld.global.f32 	%f38, [%rd46+8];
	ld.global.u16 	%rs7, [%rd19+12];
	// begin inline asm
	{  cvt.f32.f16 %f24, %rs7;}

	// end inline asm
	fma.rn.f32 	%f39, %f38, %f24, %f37;
	ld.global.f32 	%f40, [%rd46+12];
	ld.global.u16 	%rs8, [%rd19+14];
	// begin inline asm
	{  cvt.f32.f16 %f25, %rs8;}

	// end inline asm
	fma.rn.f32 	%f69, %f40, %f25, %f39;
	add.s32 	%r30, %r30, 8;
	add.s32 	%r29, %r29, 8;
	add.s64 	%rd46, %rd46, 32;
	setp.ne.s32 	%p8, %r29, 0;
	@%p8 bra 	$L__BB9_4;
$L__BB9_5:
	setp.eq.s32 	%p9, %r3, 0;
	@%p9 bra 	$L__BB9_13;
	and.b32  	%r11, %r19, 3;
	setp.lt.u32 	%p10, %r3, 4;
	@%p10 bra 	$L__BB9_8;
	cvt.u64.u32 	%rd20, %r32;
	add.s64 	%rd21, %rd3, %rd20;
	shl.b64 	%rd22, %rd21, 2;
	add.s64 	%rd23, %rd2, %rd22;
	ld.global.f32 	%f46, [%rd23];
	add.s64 	%rd24, %rd5, %rd20;
	shl.b64 	%rd25, %rd24, 1;
	add.s64 	%rd26, %rd1, %rd25;
	ld.global.u16 	%rs9, [%rd26];
	// begin inline asm
	{  cvt.f32.f16 %f42, %rs9;}

	// end inline asm
	fma.rn.f32 	%f47, %f46, %f42, %f69;
	ld.global.f32 	%f48, [%rd23+4];
	ld.global.u16 	%rs10, [%rd26+2];
	// begin inline asm
	{  cvt.f32.f16 %f43, %rs10;}

	// end inline asm
	fma.rn.f32 	%f49, %f48, %f43, %f47;
	ld.global.f32 	%f50, [%rd23+8];
	ld.global.u16 	%rs11, [%rd26+4];
	// begin inline asm
	{  cvt.f32.f16 %f44, %rs11;}

	// end inline asm
	fma.rn.f32 	%f51, %f50, %f44, %f49;
	ld.global.f32 	%f52, [%rd23+12];
	ld.global.u16 	%rs12, [%rd26+6];
	// begin inline asm
	{  cvt.f32.f16 %f45, %rs12;}

	// end inline asm
	fma.rn.f32 	%f69, %f52, %f45, %f51;
	add.s32 	%r32, %r32, 4;
$L__BB9_8:
	setp.eq.s32 	%p11, %r11, 0;
	@%p11 bra 	$L__BB9_13;
	setp.eq.s32 	%p12, %r11, 1;
	@%p12 bra 	$L__BB9_11;
	cvt.u64.u32 	%rd27, %r32;
	add.s64 	%rd28, %rd3, %rd27;
	shl.b64 	%rd29, %rd28, 2;
	add.s64 	%rd30, %rd2, %rd29;
	ld.global.f32 	%f56, [%rd30];
	add.s64 	%rd31, %rd5, %rd27;
	shl.b64 	%rd32, %rd31, 1;
	add.s64 	%rd33, %rd1, %rd32;
	ld.global.u16 	%rs13, [%rd33];
	// begin inline asm
	{  cvt.f32.f16 %f54, %rs13;}

	// end inline asm
	fma.rn.f32 	%f57, %f56, %f54, %f69;
	ld.global.f32 	%f58, [%rd30+4];
	ld.global.u16 	%rs14, [%rd33+2];
	// begin inline asm
	{  cvt.f32.f16 %f55, %rs14;}

	// end inline asm
	fma.rn.f32 	%f69, %f58, %f55, %f57;
	add.s32 	%r32, %r32, 2;
$L__BB9_11:
	and.b32  	%r28, %r19, 1;
	setp.eq.b32 	%p13, %r28, 1;
	not.pred 	%p14, %p13;
	@%p14 bra 	$L__BB9_13;
	cvt.u64.u32 	%rd34, %r32;
	add.s64 	%rd35, %rd3, %rd34;
	shl.b64 	%rd36, %rd35, 2;
	add.s64 	%rd37, %rd2, %rd36;
	ld.global.f32 	%f60, [%rd37];
	add.s64 	%rd38, %rd5, %rd34;
	shl.b64 	%rd39, %rd38, 1;
	add.s64 	%rd40, %rd1, %rd39;
	ld.global.u16 	%rs15, [%rd40];
	// begin inline asm
	{  cvt.f32.f16 %f59, %rs15;}

	// end inline asm
	fma.rn.f32 	%f69, %f60, %f59, %f69;
$L__BB9_13:
	mul.f32 	%f61, %f13, %f69;
	mul.wide.u32 	%rd41, %r16, %r2;
	add.s64 	%rd42, %rd41, %rd4;
	cvta.to.global.u64 	%rd43, %rd9;
	shl.b64 	%rd44, %rd42, 2;
	add.s64 	%rd45, %rd43, %rd44;
	st.global.f32 	[%rd45], %f61;
$L__BB9_14:
	ret;

}
	// .globl	talu_softmax_f32
.visible .entry talu_softmax_f32(
	.param .u64 .ptr .align 1 talu_softmax_f32_param_0,
	.param .u64 .ptr .align 1 talu_softmax_f32_param_1,
	.param .u32 talu_softmax_f32_param_2
)
{
	.reg .pred 	%p<58>;
	.reg .b32 	%r<126>;
	.reg .b32 	%f<494>;
	.reg .b64 	%rd<45>;

	ld.param.u64 	%rd18, [talu_softmax_f32_param_0];
	ld.param.u64 	%rd19, [talu_softmax_f32_param_1];
	ld.param.u32 	%r40, [talu_softmax_f32_param_2];
	cvta.to.global.u64 	%rd1, %rd18;
	cvta.to.global.u64 	%rd2, %rd19;
	mov.u32 	%r41, %ctaid.x;
	mov.u32 	%r42, %tid.x;
	or.b32  	%r43, %r41, %r42;
	setp.ne.s32 	%p1, %r43, 0;
	setp.eq.s32 	%p2, %r40, 0;
	or.pred  	%p3, %p1, %p2;
	@%p3 bra 	$L__BB10_37;
	ld.global.f32 	%f484, [%rd2];
	setp.lt.u32 	%p4, %r40, 2;
	@%p4 bra 	$L__BB10_15;
	add.s32 	%r1, %r40, -1;
	add.s32 	%r45, %r40, -2;
	and.b32  	%r2, %r1, 15;
	setp.lt.u32 	%p5, %r45, 15;
	mov.b32 	%r113, 1;
	@%p5 bra 	$L__BB10_6;
	and.b32  	%r47, %r1, -16;
	neg.s32 	%r117, %r47;
	add.s64 	%rd41, %rd2, 32;
	mov.b32 	%r116, 0;
$L__BB10_4:
	.pragma "nounroll";
	ld.global.f32 	%f29, [%rd41+-28];
	setp.gt.f32 	%p6, %f29, %f484;
	selp.f32 	%f30, %f29, %f484, %p6;
	ld.global.f32 	%f31, [%rd41+-24];
	setp.gt.f32 	%p7, %f31, %f30;
	selp.f32 	%f32, %f31, %f30, %p7;
	ld.global.f32 	%f33, [%rd41+-20];
	setp.gt.f32 	%p8, %f33, %f32;
	selp.f32 	%f34, %f33, %f32, %p8;
	ld.global.f32 	%f35, [%rd41+-16];
	setp.gt.f32 	%p9, %f35, %f34;
	selp.f32 	%f36, %f35, %f34, %p9;
	ld.global.f32 	%f37, [%rd41+-12];
	setp.gt.f32 	%p10, %f37, %f36;
	selp.f32 	%f38, %f37, %f36, %p10;
	ld.global.f32 	%f39, [%rd41+-8];
	setp.gt.f32 	%p11, %f39, %f38;
	selp.f32 	%f40, %f39, %f38, %p11;
	ld.global.f32 	%f41, [%rd41+-4];
	setp.gt.f32 	%p12, %f41, %f40;
	selp.f32 	%f42, %f41, %f40, %p12;
	ld.global.f32 	%f43, [%rd41];
	setp.gt.f32 	%p13, %f43, %f42;
	selp.f32 	%f44, %f43, %f42, %p13;
	ld.global.f32 	%f45, [%rd41+4];
	setp.gt.f32 	%p14, %f45, %f44;
	selp.f32 	%f46, %f45, %f44, %p14;
	ld.global.f32 	%f47, [%rd41+8];
	setp.gt.f32 	%p15, %f47, %f46;
	selp.f32 	%f48, %f47, %f46, %p15;
	ld.global.f32 	%f49, [%rd41+12];
	setp.gt.f32 	%p16, %f49, %f48;
	selp.f32 	%f50, %f49, %f48, %p16;
	ld.global.f32 	%f51, [%rd41+16];
	setp.gt.f32 	%p17, %f51, %f50;
	selp.f32 	%f52, %f51, %f50, %p17;
	ld.global.f32 	%f53, [%rd41+20];
	setp.gt.f32 	%p18, %f53, %f52;
	selp.f32 	%f54, %f53, %f52, %p18;
	ld.global.f32 	%f55, [%rd41+24];
	setp.gt.f32 	%p19, %f55, %f54;
	selp.f32 	%f56, %f55, %f54, %p19;
	ld.global.f32 	%f57, [%rd41+28];
	setp.gt.f32 	%p20, %f57, %f56;
	selp.f32 	%f58, %f57, %f56, %p20;
	ld.global.f32 	%f59, [%rd41+32];
	setp.gt.f32 	%p21, %f59, %f58;
	selp.f32 	%f484, %f59, %f58, %p21;
	add.s32 	%r117, %r117, 16;
	add.s32 	%r116, %r116, 16;
	add.s64 	%rd41, %rd41, 64;
	setp.eq.s32 	%p22, %r117, 0;
	@%p22 bra 	$L__BB10_5;
	bra.uni 	$L__BB10_4;
$L__BB10_5:
	add.s32 	%r113, %r116, 1;
$L__BB10_6:
	setp.eq.s32 	%p23, %r2, 0;
	@%p23 bra 	$L__BB10_15;
	and.b32  	%r6, %r1, 7;
	setp.lt.u32 	%p24, %r2, 8;
	@%p24 bra 	$L__BB10_9;
	mul.wide.u32 	%rd20, %r113, 4;
	add.s64 	%rd21, %rd2, %rd20;
	ld.global.f32 	%f61, [%rd21];
	setp.gt.f32 	%p25, %f61, %f484;
	selp.f32 	%f62, %f61, %f484, %p25;
	ld.global.f32 	%f63, [%rd21+4];
	setp.gt.f32 	%p26, %f63, %f62;
	selp.f32 	%f64, %f63, %f62, %p26;
	ld.global.f32 	%f65, [%rd21+8];
	setp.gt.f32 	%p27, %f65, %f64;
	selp.f32 	%f66, %f65, %f64, %p27;
	ld.global.f32 	%f67, [%rd21+12];
	setp.gt.f32 	%p28, %f67, %f66;
	selp.f32 	%f68, %f67, %f66, %p28;
	ld.global.f32 	%f69, [%rd21+16];
	setp.gt.f32 	%p29, %f69, %f68;
	selp.f32 	%f70, %f69, %f68, %p29;
	ld.global.f32 	%f71, [%rd21+20];
	setp.gt.f32 	%p30, %f71, %f70;
	selp.f32 	%f72, %f71, %f70, %p30;
	ld.global.f32 	%f73, [%rd21+24];
	setp.gt.f32 	%p31, %f73, %f72;
	selp.f32 	%f74, %f73, %f72, %p31;
	ld.global.f32 	%f75, [%rd21+28];
	setp.gt.f32 	%p32, %f75, %f74;
	selp.f32 	%f484, %f75, %f74, %p32;
	add.s32 	%r113, %r113, 8;
$L__BB10_9:
	setp.eq.s32 	%p33, %r6, 0;
	@%p33 bra 	$L__BB10_15;
	and.b32  	%r9, %r1, 3;
	setp.lt.u32 	%p34, %r6, 4;
	@%p34 bra 	$L__BB10_12;
	mul.wide.u32 	%rd22, %r113, 4;
	add.s64 	%rd23, %rd2, %rd22;
	ld.global.f32 	%f77, [%rd23];
	setp.gt.f32 	%p35, %f77, %f484;
	selp.f32 	%f78, %f77, %f484, %p35;
	ld.global.f32 	%f79, [%rd23+4];
	setp.gt.f32 	%p36, %f79, %f78;
	selp.f32 	%f80, %f79, %f78, %p36;
	ld.global.f32 	%f81, [%rd23+8];
	setp.gt.f32 	%p37, %f81, %f80;
	selp.f32 	%f82, %f81, %f80, %p37;
	ld.global.f32 	%f83, [%rd23+12];
	setp.gt.f32 	%p38, %f83, %f82;
	selp.f32 	%f484, %f83, %f82, %p38;
	add.s32 	%r113, %r113, 4;
$L__BB10_12:
	setp.eq.s32 	%p39, %r9, 0;
	@%p39 bra 	$L__BB10_15;
	mul.wide.u32 	%rd24, %r113, 4;
	add.s64 	%rd40, %rd2, %rd24;
	neg.s32 	%r115, %r9;
$L__BB10_14:
	.pragma "nounroll";
	ld.global.f32 	%f84, [%rd40];
	setp.gt.f32 	%p40, %f84, %f484;
	selp.f32 	%f484, %f84, %f484, %p40;
	add.s64 	%rd40, %rd40, 4;
	add.s32 	%r115, %r115, 1;
	setp.ne.s32 	%p41, %r115, 0;
	@%p41 bra 	$L__BB10_14;
$L__BB10_15:
	and.b32  	%r15, %r40, 7;
	setp.lt.u32 	%p42, %r40, 8;
	mov.f32 	%f493, 0f00000000;
	mov.b32 	%r119, 0;
	@%p42 bra 	$L__BB10_18;
	and.b32  	%r119, %r40, -8;
	neg.s32 	%r118, %r119;
	add.s64 	%rd42, %rd2, 16;
	mov.f32 	%f493, 0f00000000;
$L__BB10_17:
	.pragma "nounroll";
	ld.global.f32 	%f88, [%rd42+-16];
	sub.f32 	%f89, %f88, %f484;
	fma.rn.f32 	%f90, %f89, 0f3BBB989D, 0f3F000000;
	cvt.sat.f32.f32 	%f91, %f90;
	mov.f32 	%f92, 0f4B400001;
	mov.f32 	%f93, 0f437C0000;
	fma.rm.f32 	%f94, %f91, %f93, %f92;
	add.f32 	%f95, %f94, 0fCB40007F;
	neg.f32 	%f96, %f95;
	fma.rn.f32 	%f97, %f89, 0f3FB8AA3B, %f96;
	fma.rn.f32 	%f98, %f89, 0f32A57060, %f97;
	mov.b32 	%r49, %f94;
	shl.b32 	%r50, %r49, 23;
	mov.b32 	%f99, %r50;
	ex2.approx.ftz.f32 	%f100, %f98;
	fma.rn.f32 	%f101, %f100, %f99, %f493;
	ld.global.f32 	%f102, [%rd42+-12];
	sub.f32 	%f103, %f102, %f484;
	fma.rn.f32 	%f104, %f103, 0f3BBB989D, 0f3F000000;
	cvt.sat.f32.f32 	%f105, %f104;
	fma.rm.f32 	%f106, %f105, %f93, %f92;
	add.f32 	%f107, %f106, 0fCB40007F;
	neg.f32 	%f108, %f107;
	fma.rn.f32 	%f109, %f103, 0f3FB8AA3B, %f108;
	fma.rn.f32 	%f110, %f103, 0f32A57060, %f109;
	mov.b32 	%r51, %f106;
	shl.b32 	%r52, %r51, 23;
	mov.b32 	%f111, %r52;
	ex2.approx.ftz.f32 	%f112, %f110;
	fma.rn.f32 	%f113, %f112, %f111, %f101;
	ld.global.f32 	%f114, [%rd42+-8];
	sub.f32 	%f115, %f114, %f484;
	fma.rn.f32 	%f116, %f115, 0f3BBB989D, 0f3F000000;
	cvt.sat.f32.f32 	%f117, %f116;
	fma.rm.f32 	%f118, %f117, %f93, %f92;
	add.f32 	%f119, %f118, 0fCB40007F;
	neg.f32 	%f120, %f119;
	fma.rn.f32 	%f121, %f115, 0f3FB8AA3B, %f120;
	fma.rn.f32 	%f122, %f115, 0f32A57060, %f121;
	mov.b32 	%r53, %f118;
	shl.b32 	%r54, %r53, 23;
	mov.b32 	%f123, %r54;
	ex2.approx.ftz.f32 	%f124, %f122;
	fma.rn.f32 	%f125, %f124, %f123, %f113;
	ld.global.f32 	%f126, [%rd42+-4];
	sub.f32 	%f127, %f126, %f484;
	fma.rn.f32 	%f128, %f127, 0f3BBB989D, 0f3F000000;
	cvt.sat.f32.f32 	%f129, %f128;
	fma.rm.f32 	%f130, %f129, %f93, %f92;
	add.f32 	%f131, %f130, 0fCB40007F;
	neg.f32 	%f132, %f131;
	fma.rn.f32 	%f133, %f127, 0f3FB8AA3B, %f132;
	fma.rn.f32 	%f134, %f127, 0f32A57060, %f133;
	mov.b32 	%r55, %f130;
	shl.b32 	%r56, %r55, 23;
	mov.b32 	%f135, %r56;
	ex2.approx.ftz.f32 	%f136, %f134;
	fma.rn.f32 	%f137, %f136, %f135, %f125;
	ld.global.f32 	%f138, [%rd42];
	sub.f32 	%f139, %f138, %f484;
	fma.rn.f32 	%f140, %f139, 0f3BBB989D, 0f3F000000;
	cvt.sat.f32.f32 	%f141, %f140;
	fma.rm.f32 	%f142, %f141, %f93, %f92;
	add.f32 	%f143, %f142, 0fCB40007F;
	neg.f32 	%f144, %f143;
	fma.rn.f32 	%f145, %f139, 0f3FB8AA3B, %f144;
	fma.rn.f32 	%f146, %f139, 0f32A57060, %f145;
	mov.b32 	%r57, %f142;
	shl.b32 	%r58, %r57, 23;
	mov.b32 	%f147, %r58;
	ex2.approx.ftz.f32 	%f148, %f146;
	fma.rn.f32 	%f149, %f148, %f147, %f137;
	ld.global.f32 	%f150, [%rd42+4];
	sub.f32 	%f151, %f150, %f484;
	fma.rn.f32 	%f152, %f151, 0f3BBB989D, 0f3F000000;
	cvt.sat.f32.f32 	%f153, %f152;
	fma.rm.f32 	%f154, %f153, %f93, %f92;
	add.f32 	%f155, %f154, 0fCB40007F;
	neg.f32 	%f156, %f155;
	fma.rn.f32 	%f157, %f151, 0f3FB8AA3B, %f156;
	fma.rn.f32 	%f158, %f151, 0f32A57060, %f157;
	mov.b32 	%r59, %f154;
	shl.b32 	%r60, %r59, 23;
	mov.b32 	%f159, %r60;
	ex2.approx.ftz.f32 	%f160, %f158;
	fma.rn.f32 	%f161, %f160, %f159, %f149;
	ld.global.f32 	%f162, [%rd42+8];
	sub.f32 	%f163, %f162, %f484;
	fma.rn.f32 	%f164, %f163, 0f3BBB989D, 0f3F000000;
	cvt.sat.f32.f32 	%f165, %f164;
	fma.rm.f32 	%f166, %f165, %f93, %f92;
	add.f32 	%f167, %f166, 0fCB40007F;
	neg.f32 	%f168, %f167;
	fma.rn.f32 	%f169, %f163, 0f3FB8AA3B, %f168;
	fma.rn.f32 	%f170, %f163, 0f32A57060, %f169;
	mov.b32 	%r61, %f166;
	shl.b32 	%r62, %r61, 23;
	mov.b32 	%f171, %r62;
	ex2.approx.ftz.f32 	%f172, %f170;
	fma.rn.f32 	%f173, %f172, %f171, %f161;
	ld.global.f32 	%f174, [%rd42+12];
	sub.f32 	%f175, %f174, %f484;
	fma.rn.f32 	%f176, %f175, 0f3BBB989D, 0f3F000000;
	cvt.sat.f32.f32 	%f177, %f176;
	fma.rm.f32 	%f178, %f177, %f93, %f92;
	add.f32 	%f179, %f178, 0fCB40007F;
	neg.f32 	%f180, %f179;
	fma.rn.f32 	%f181, %f175, 0f3FB8AA3B, %f180;
	fma.rn.f32 	%f182, %f175, 0f32A57060, %f181;
	mov.b32 	%r63, %f178;
	shl.b32 	%r64, %r63, 23;
	mov.b32 	%f183, %r64;
	ex2.approx.ftz.f32 	%f184, %f182;
	fma.rn.f32 	%f493, %f184, %f183, %f173;
	add.s32 	%r118, %r118, 8;
	add.s64 	%rd42, %rd42, 32;
	setp.ne.s32 	%p43, %r118, 0;
	@%p43 bra 	$L__BB10_17;
$L__BB10_18:
	setp.eq.s32 	%p44, %r15, 0;
	@%p44 bra 	$L__BB10_26;
	and.b32  	%r25, %r40, 3;
	setp.lt.u32 	%p45, %r15, 4;
	@%p45 bra 	$L__BB10_21;
	mul.wide.u32 	%rd25, %r119, 4;
	add.s64 	%rd26, %rd2, %rd25;
	ld.global.f32 	%f186, [%rd26];
	sub.f32 	%f187, %f186, %f484;
	fma.rn.f32 	%f188, %f187, 0f3BBB989D, 0f3F000000;
	cvt.sat.f32.f32 	%f189, %f188;
	mov.f32 	%f190, 0f4B400001;
	mov.f32 	%f191, 0f437C0000;
	fma.rm.f32 	%f192, %f189, %f191, %f190;
	add.f32 	%f193, %f192, 0fCB40007F;
	neg.f32 	%f194, %f193;
	fma.rn.f32 	%f195, %f187, 0f3FB8AA3B, %f194;
	fma.rn.f32 	%f196, %f187, 0f32A57060, %f195;
	mov.b32 	%r65, %f192;
	shl.b32 	%r66, %r65, 23;
	mov.b32 	%f197, %r66;
	ex2.approx.ftz.f32 	%f198, %f196;
	fma.rn.f32 	%f199, %f198, %f197, %f493;
	ld.global.f32 	%f200, [%rd26+4];
	sub.f32 	%f201, %f200, %f484;
	fma.rn.f32 	%f202, %f201, 0f3BBB989D, 0f3F000000;
	cvt.sat.f32.f32 	%f203, %f202;
	fma.rm.f32 	%f204, %f203, %f191, %f190;
	add.f32 	%f205, %f204, 0fCB40007F;
	neg.f32 	%f206, %f205;
	fma.rn.f32 	%f207, %f201, 0f3FB8AA3B, %f206;
	fma.rn.f32 	%f208, %f201, 0f32A57060, %f207;
	mov.b32 	%r67, %f204;
	shl.b32 	%r68, %r67, 23;
	mov.b32 	%f209, %r68;
	ex2.approx.ftz.f32 	%f210, %f208;
	fma.rn.f32 	%f211, %f210, %f209, %f199;
	ld.global.f32 	%f212, [%rd26+8];
	sub.f32 	%f213, %f212, %f484;
	fma.rn.f32 	%f214, %f213, 0f3BBB989D, 0f3F000000;
	cvt.sat.f32.f32 	%f215, %f214;
	fma.rm.f32 	%f216, %f215, %f191, %f190;
	add.f32 	%f217, %f216, 0fCB40007F;
	neg.f32 	%f218, %f217;
	fma.rn.f32 	%f219, %f213, 0f3FB8AA3B, %f218;
	fma.rn.f32 	%f220, %f213, 0f32A57060, %f219;
	mov.b32 	%r69, %f216;
	shl.b32 	%r70, %r69, 23;
	mov.b32 	%f221, %r70;
	ex2.approx.ftz.f32 	%f222, %f220;
	fma.rn.f32 	%f223, %f222, %f221, %f211;
	ld.global.f32 	%f224, [%rd26+12];
	sub.f32 	%f225, %f224, %f484;
	fma.rn.f32 	%f226, %f225, 0f3BBB989D, 0f3F000000;
	cvt.sat.f32.f32 	%f227, %f226;
	fma.rm.f32 	%f228, %f227, %f191, %f190;
	add.f32 	%f229, %f228, 0fCB40007F;
	neg.f32 	%f230, %f229;
	fma.rn.f32 	%f231, %f225, 0f3FB8AA3B, %f230;
	fma.rn.f32 	%f232, %f225, 0f32A57060, %f231;
	mov.b32 	%r71, %f228;
	shl.b32 	%r72, %r71, 23;
	mov.b32 	%f233, %r72;
	ex2.approx.ftz.f32 	%f234, %f232;
	fma.rn.f32 	%f493, %f234, %f233, %f223;
	add.s32 	%r119, %r119, 4;
$L__BB10_21:
	setp.eq.s32 	%p46, %r25, 0;
	@%p46 bra 	$L__BB10_26;
	setp.eq.s32 	%p47, %r25, 1;
	@%p47 bra 	$L__BB10_24;
	mul.wide.u32 	%rd27, %r119, 4;
	add.s64 	%rd28, %rd2, %rd27;
	ld.global.f32 	%f236, [%rd28];
	sub.f32 	%f237, %f236, %f484;
	fma.rn.f32 	%f238, %f237, 0f3BBB989D, 0f3F000000;
	cvt.sat.f32.f32 	%f239, %f238;
	mov.f32 	%f240, 0f4B400001;
	mov.f32 	%f241, 0f437C0000;
	fma.rm.f32 	%f242, %f239, %f241, %f240;
	add.f32 	%f243, %f242, 0fCB40007F;
	neg.f32 	%f244, %f243;
	fma.rn.f32 	%f245, %f237, 0f3FB8AA3B, %f244;
	fma.rn.f32 	%f246, %f237, 0f32A57060, %f245;
	mov.b32 	%r73, %f242;
	shl.b32 	%r74, %r73, 23;
	mov.b32 	%f247, %r74;
	ex2.approx.ftz.f32 	%f248, %f246;
	fma.rn.f32 	%f249, %f248, %f247, %f493;
	ld.global.f32 	%f250, [%rd28+4];
	sub.f32 	%f251, %f250, %f484;
	fma.rn.f32 	%f252, %f251, 0f3BBB989D, 0f3F000000;
	cvt.sat.f32.f32 	%f253, %f252;
	fma.rm.f32 	%f254, %f253, %f241, %f240;
	add.f32 	%f255, %f254, 0fCB40007F;
	neg.f32 	%f256, %f255;
	fma.rn.f32 	%f257, %f251, 0f3FB8AA3B, %f256;
	fma.rn.f32 	%f258, %f251, 0f32A57060, %f257;
	mov.b32 	%r75, %f254;
	shl.b32 	%r76, %r75, 23;
	mov.b32 	%f259, %r76;
	ex2.approx.ftz.f32 	%f260, %f258;
	fma.rn.f32 	%f493, %f260, %f259, %f249;
	add.s32 	%r119, %r119, 2;
$L__BB10_24:
	and.b32  	%r77, %r40, 1;
	setp.eq.b32 	%p48, %r77, 1;
	not.pred 	%p49, %p48;
	@%p49 bra 	$L__BB10_26;
	mul.wide.u32 	%rd29, %r119, 4;
	add.s64 	%rd30, %rd2, %rd29;
	ld.global.f32 	%f261, [%rd30];
	sub.f32 	%f262, %f261, %f484;
	fma.rn.f32 	%f263, %f262, 0f3BBB989D, 0f3F000000;
	cvt.sat.f32.f32 	%f264, %f263;
	mov.f32 	%f265, 0f4B400001;
	mov.f32 	%f266, 0f437C0000;
	fma.rm.f32 	%f267, %f264, %f266, %f265;
	add.f32 	%f268, %f267, 0fCB40007F;
	neg.f32 	%f269, %f268;
	fma.rn.f32 	%f270, %f262, 0f3FB8AA3B, %f269;
	fma.rn.f32 	%f271, %f262, 0f32A57060, %f270;
	mov.b32 	%r78, %f267;
	shl.b32 	%r79, %r78, 23;
	mov.b32 	%f272, %r79;
	ex2.approx.ftz.f32 	%f273, %f271;
	fma.rn.f32 	%f493, %f273, %f272, %f493;
$L__BB10_26:
	setp.lt.u32 	%p50, %r40, 8;
	rcp.rn.f32 	%f27, %f493;
	mov.b32 	%r124, 0;
	@%p50 bra 	$L__BB10_29;
	and.b32  	%r124, %r40, -8;
	neg.s32 	%r122, %r124;
	add.s64 	%rd44, %rd2, 16;
	add.s64 	%rd43, %rd1, 16;
$L__BB10_28:
	.pragma "nounroll";
	ld.global.f32 	%f274, [%rd44+-16];
	sub.f32 	%f275, %f274, %f484;
	fma.rn.f32 	%f276, %f275, 0f3BBB989D, 0f3F000000;
	cvt.sat.f32.f32 	%f277, %f276;
	mov.f32 	%f278, 0f4B400001;
	mov.f32 	%f279, 0f437C0000;
	fma.rm.f32 	%f280, %f277, %f279, %f278;
	add.f32 	%f281, %f280, 0fCB40007F;
	neg.f32 	%f282, %f281;
	fma.rn.f32 	%f283, %f275, 0f3FB8AA3B, %f282;
	fma.rn.f32 	%f284, %f275, 0f32A57060, %f283;
	mov.b32 	%r81, %f280;
	shl.b32 	%r82, %r81, 23;
	mov.b32 	%f285, %r82;
	ex2.approx.ftz.f32 	%f286, %f284;
	mul.f32 	%f287, %f286, %f285;
	mul.f32 	%f288, %f27, %f287;
	st.global.f32 	[%rd43+-16], %f288;
	ld.global.f32 	%f289, [%rd44+-12];
	sub.f32 	%f290, %f289, %f484;
	fma.rn.f32 	%f291, %f290, 0f3BBB989D, 0f3F000000;
	cvt.sat.f32.f32 	%f292, %f291;
	fma.rm.f32 	%f293, %f292, %f279, %f278;
	add.f32 	%f294, %f293, 0fCB40007F;
	neg.f32 	%f295, %f294;
	fma.rn.f32 	%f296, %f290, 0f3FB8AA3B, %f295;
	fma.rn.f32 	%f297, %f290, 0f32A57060, %f296;
	mov.b32 	%r83, %f293;
	shl.b32 	%r84, %r83, 23;
	mov.b32 	%f298, %r84;
	ex2.approx.ftz.f32 	%f299, %f297;
	mul.f32 	%f300, %f299, %f298;
	mul.f32 	%f301, %f27, %f300;
	st.global.f32 	[%rd43+-12], %f301;
	ld.global.f32 	%f302, [%rd44+-8];
	sub.f32 	%f303, %f302, %f484;
	fma.rn.f32 	%f304, %f303, 0f3BBB989D, 0f3F000000;
	cvt.sat.f32.f32 	%f305, %f304;
	fma.rm.f32 	%f306, %f305, %f279, %f278;
	add.f32 	%f307, %f306, 0fCB40007F;
	neg.f32 	%f308, %f307;
	fma.rn.f32 	%f309, %f303, 0f3FB8AA3B, %f308;
	fma.rn.f32 	%f310, %f303, 0f32A57060, %f309;
	mov.b32 	%r85, %f306;
	shl.b32 	%r86, %r85, 23;
	mov.b32 	%f311, %r86;
	ex2.approx.ftz.f32 	%f312, %f310;
	mul.f32 	%f313, %f312, %f311;
	mul.f32 	%f314, %f27, %f313;
	st.global.f32 	[%rd43+-8], %f314;
	ld.global.f32 	%f315, [%rd44+-4];
	sub.f32 	%f316, %f315, %f484;
	fma.rn.f32 	%f317, %f316, 0f3BBB989D, 0f3F000000;
	cvt.sat.f32.f32 	%f318, %f317;
	fma.rm.f32 	%f319, %f318, %f279, %f278;
	add.f32 	%f320, %f319, 0fCB40007F;
	neg.f32 	%f321, %f320;
	fma.rn.f32 	%f322, %f316, 0f3FB8AA3B, %f321;
	fma.rn.f32 	%f323, %f316, 0f32A57060, %f322;
	mov.b32 	%r87, %f319;
	shl.b32 	%r88, %r87, 23;
	mov.b32 	%f324, %r88;
	ex2.approx.ftz.f32 	%f325, %f323;
	mul.f32 	%f326, %f325, %f324;
	mul.f32 	%f327, %f27, %f326;
	st.global.f32 	[%rd43+-4], %f327;
	ld.global.f32 	%f328, [%rd44];
	sub.f32 	%f329, %f328, %f484;
	fma.rn.f32 	%f330, %f329, 0f3BBB989D, 0f3F000000;
	cvt.sat.f32.f32 	%f331, %f330;
	fma.rm.f32 	%f332, %f331, %f279, %f278;
	add.f32 	%f333, %f332, 0fCB40007F;
	neg.f32 	%f334, %f333;
	fma.rn.f32 	%f335, %f329, 0f3FB8AA3B, %f334;
	fma.rn.f32 	%f336, %f329, 0f32A57060, %f335;
	mov.b32 	%r89, %f332;
	shl.b32 	%r90, %r89, 23;
	mov.b32 	%f337, %r90;
	ex2.approx.ftz.f32 	%f338, %f336;
	mul.f32 	%f339, %f338, %f337;
	mul.f32 	%f340, %f27, %f339;
	st.global.f32 	[%rd43], %f340;
	ld.global.f32 	%f341, [%rd44+4];
	sub.f32 	%f342, %f341, %f484;
	fma.rn.f32 	%f343, %f342, 0f3BBB989D, 0f3F000000;
	cvt.sat.f32.f32 	%f344, %f343;
	fma.rm.f32 	%f345, %f344, %f279, %f278;
	add.f32 	%f346, %f345, 0fCB40007F;
	neg.f32 	%f347, %f346;
	fma.rn.f32 	%f348, %f342, 0f3FB8AA3B, %f347;
	fma.rn.f32 	%f349, %f342, 0f32A57060, %f348;
	mov.b32 	%r91, %f345;
	shl.b32 	%r92, %r91, 23;
	mov.b32 	%f350, %r92;
	ex2.approx.ftz.f32 	%f351, %f349;
	mul.f32 	%f352, %f351, %f350;
	mul.f32 	%f353, %f27, %f352;
	st.global.f32 	[%rd43+4], %f353;
	ld.global.f32 	%f354, [%rd44+8];
	sub.f32 	%f355, %f354, %f484;
	fma.rn.f32 	%f356, %f355, 0f3BBB989D, 0f3F000000;
	cvt.sat.f32.f32 	%f357, %f356;
	fma.rm.f32 	%f358, %f357, %f279, %f278;
	add.f32 	%f359, %f358, 0fCB40007F;
	neg.f32 	%f360, %f359;
	fma.rn.f32 	%f361, %f355, 0f3FB8AA3B, %f360;
	fma.rn.f32 	%f362, %f355, 0f32A57060, %f361;
	mov.b32 	%r93, %f358;
	shl.b32 	%r94, %r93, 23;
	mov.b32 	%f363, %r94;
	ex2.approx.ftz.f32 	%f364, %f362;
	mul.f32 	%f365, %f364, %f363;
	mul.f32 	%f366, %f27, %f365;
	st.global.f32 	[%rd43+8], %f366;
	ld.global.f32 	%f367, [%rd44+12];
	sub.f32 	%f368, %f367, %f484;
	fma.rn.f32 	%f369, %f368, 0f3BBB989D, 0f3F000000;
	cvt.sat.f32.f32 	%f370, %f369;
	fma.rm.f32 	%f371, %f370, %f279, %f278;
	add.f32 	%f372, %f371, 0fCB40007F;
	neg.f32 	%f373, %f372;
	fma.rn.f32 	%f374, %f368, 0f3FB8AA3B, %f373;
	fma.rn.f32 	%f375, %f368, 0f32A57060, %f374;
	mov.b32 	%r95, %f371;
	shl.b32 	%r96, %r95, 23;
	mov.b32 	%f376, %r96;
	ex2.approx.ftz.f32 	%f377, %f375;
	mul.f32 	%f378, %f377, %f376;
	mul.f32 	%f379, %f27, %f378;
	st.global.f32 	[%rd43+12], %f379;
	add.s32 	%r122, %r122, 8;
	add.s64 	%rd44, %rd44, 32;
	add.s64 	%rd43, %rd43, 32;
	setp.ne.s32 	%p51, %r122, 0;
	@%p51 bra 	$L__BB10_28;
$L__BB10_29:
	setp.eq.s32 	%p52, %r15, 0;
	@%p52 bra 	$L__BB10_37;
	and.b32  	%r35, %r40, 3;
	setp.lt.u32 	%p53, %r15, 4;
	@%p53 bra 	$L__BB10_32;
	mul.wide.u32 	%rd31, %r124, 4;
	add.s64 	%rd32, %rd2, %rd31;
	ld.global.f32 	%f380, [%rd32];
	sub.f32 	%f381, %f380, %f484;
	fma.rn.f32 	%f382, %f381, 0f3BBB989D, 0f3F000000;
	cvt.sat.f32.f32 	%f383, %f382;
	mov.f32 	%f384, 0f4B400001;
	mov.f32 	%f385, 0f437C0000;
	fma.rm.f32 	%f386, %f383, %f385, %f384;
	add.f32 	%f387, %f386, 0fCB40007F;
	neg.f32 	%f388, %f387;
	fma.rn.f32 	%f389, %f381, 0f3FB8AA3B, %f388;
	fma.rn.f32 	%f390, %f381, 0f32A57060, %f389;
	mov.b32 	%r97, %f386;
	shl.b32 	%r98, %r97, 23;
	mov.b32 	%f391, %r98;
	ex2.approx.ftz.f32 	%f392, %f390;
	mul.f32 	%f393, %f392, %f391;
	mul.f32 	%f394, %f27, %f393;
	add.s64 	%rd33, %rd1, %rd31;
	st.global.f32 	[%rd33], %f394;
	ld.global.f32 	%f395, [%rd32+4];
	sub.f32 	%f396, %f395, %f484;
	fma.rn.f32 	%f397, %f396, 0f3BBB989D, 0f3F000000;
	cvt.sat.f32.f32 	%f398, %f397;
	fma.rm.f32 	%f399, %f398, %f385, %f384;
	add.f32 	%f400, %f399, 0fCB40007F;
	neg.f32 	%f401, %f400;
	fma.rn.f32 	%f402, %f396, 0f3FB8AA3B, %f401;
	fma.rn.f32 	%f403, %f396, 0f32A57060, %f402;
	mov.b32 	%r99, %f399;
	shl.b32 	%r100, %r99, 23;
	mov.b32 	%f404, %r100;
	ex2.approx.ftz.f32 	%f405, %f403;
	mul.f32 	%f406, %f405, %f404;
	mul.f32 	%f407, %f27, %f406;
	st.global.f32 	[%rd33+4], %f407;
	ld.global.f32 	%f408, [%rd32+8];
	sub.f32 	%f409, %f408, %f484;
	fma.rn.f32 	%f410, %f409, 0f3BBB989D, 0f3F000000;
	cvt.sat.f32.f32 	%f411, %f410;
	fma.rm.f32 	%f412, %f411, %f385, %f384;
	add.f32 	%f413, %f412, 0fCB40007F;
	neg.f32 	%f414, %f413;
	fma.rn.f32 	%f415, %f409, 0f3FB8AA3B, %f414;
	fma.rn.f32 	%f416, %f409, 0f32A57060, %f415;
	mov.b32 	%r101, %f412;
	shl.b32 	%r102, %r101, 23;
	mov.b32 	%f417, %r102;
	ex2.approx.ftz.f32 	%f418, %f416;
	mul.f32 	%f419, %f418, %f417;
	mul.f32 	%f420, %f27, %f419;
	st.global.f32 	[%rd33+8], %f420;
	ld.global.f32 	%f421, [%rd32+12];
	sub.f32 	%f422, %f421, %f484;
	fma.rn.f32 	%f423, %f422, 0f3BBB989D, 0f3F000000;
	cvt.sat.f32.f32 	%f424, %f423;
	fma.rm.f32 	%f425, %f424, %f385, %f384;
	add.f32 	%f426, %f425, 0fCB40007F;
	neg.f32 	%f427, %f426;
	fma.rn.f32 	%f428, %f422, 0f3FB8AA3B, %f427;
	fma.rn.f32 	%f429, %f422, 0f32A57060, %f428;
	mov.b32 	%r103, %f425;
	shl.b32 	%r104, %r103, 23;
	mov.b32 	%f430, %r104;
	ex2.approx.ftz.f32 	%f431, %f429;
	mul.f32 	%f432, %f431, %f430;
	mul.f32 	%f433, %f27, %f432;
	st.global.f32 	[%rd33+12], %f433;
	add.s32 	%r124, %r124, 4;
$L__BB10_32:
	setp.eq.s32 	%p54, %r35, 0;
	@%p54 bra 	$L__BB10_37;
	setp.eq.s32 	%p55, %r35, 1;
	@%p55 bra 	$L__BB10_35;
	mul.wide.u32 	%rd34, %r124, 4;
	add.s64 	%rd35, %rd2, %rd34;
	ld.global.f32 	%f434, [%rd35];
	sub.f32 	%f435, %f434, %f484;
	fma.rn.f32 	%f436, %f435, 0f3BBB989D, 0f3F000000;
	cvt.sat.f32.f32 	%f437, %f436;
	mov.f32 	%f438, 0f4B400001;
	mov.f32 	%f439, 0f437C0000;
	fma.rm.f32 	%f440, %f437, %f439, %f438;
	add.f32 	%f441, %f440, 0fCB40007F;
	neg.f32 	%f442, %f441;
	fma.rn.f32 	%f443, %f435, 0f3FB8AA3B, %f442;
	fma.rn.f32 	%f444, %f435, 0f32A57060, %f443;
	mov.b32 	%r105, %f440;
	shl.b32 	%r106, %r105, 23;
	mov.b32 	%f445, %r106;
	ex2.approx.ftz.f32 	%f446, %f444;
	mul.f32 	%f447, %f446, %f445;
	mul.f32 	%f448, %f27, %f447;
	add.s64 	%rd36, %rd1, %rd34;
	st.global.f32 	[%rd36], %f448;
	ld.global.f32 	%f449, [%rd35+4];
	sub.f32 	%f450, %f449, %f484;
	fma.rn.f32 	%f451, %f450, 0f3BBB989D, 0f3F000000;
	cvt.sat.f32.f32 	%f452, %f451;
	fma.rm.f32 	%f453, %f452, %f439, %f438;
	add.f32 	%f454, %f453, 0fCB40007F;
	neg.f32 	%f455, %f454;
	fma.rn.f32 	%f456, %f450, 0f3FB8AA3B, %f455;
	fma.rn.f32 	%f457, %f450, 0f32A57060, %f456;
	mov.b32 	%r107, %f453;
	shl.b32 	%r108, %r107, 23;
	mov.b32 	%f458, %r108;
	ex2.approx.ftz.f32 	%f459, %f457;
	mul.f32 	%f460, %f459, %f458;
	mul.f32 	%f461, %f27, %f460;
	st.global.f32 	[%rd36+4], %f461;
	add.s32 	%r124, %r124, 2;
$L__BB10_35:
	and.b32  	%r109, %r40, 1;
	setp.eq.b32 	%p56, %r109, 1;
	not.pred 	%p57, %p56;
	@%p57 bra 	$L__BB10_37;
	mul.wide.u32 	%rd37, %r124, 4;
	add.s64 	%rd38, %rd2, %rd37;
	ld.global.f32 	%f462, [%rd38];
	sub.f32 	%f463, %f462, %f484;
	fma.rn.f32 	%f464, %f463, 0f3BBB989D, 0f3F000000;
	cvt.sat.f32.f32 	%f465, %f464;
	mov.f32 	%f466, 0f4B400001;
	mov.f32 	%f467, 0f437C0000;
	fma.rm.f32 	%f468, %f465, %f467, %f466;
	add.f32 	%f469, %f468, 0fCB40007F;
	neg.f32 	%f470, %f469;
	fma.rn.f32 	%f471, %f463, 0f3FB8AA3B, %f470;
	fma.rn.f32 	%f472, %f463, 0f32A57060, %f471;
	mov.b32 	%r110, %f468;
	shl.b32 	%r111, %r110, 23;
	mov.b32 	%f473, %r111;
	ex2.approx.ftz.f32 	%f474, %f472;
	mul.f32 	%f475, %f474, %f473;
	mul.f32 	%f476, %f27, %f475;
	add.s64 	%rd39, %rd1, %rd37;
	st.global.f32 	[%rd39], %f476;
$L__BB10_37:
	ret;

}
	// .globl	talu_softmax_rows_f32
.visible .entry talu_softmax_rows_f32(
	.param .u64 .ptr .align 1 talu_softmax_rows_f32_param_0,
	.param .u64 .ptr .align 1 talu_softmax_rows_f32_param_1,
	.param .u32 talu_softmax_rows_f32_param_2,
	.param .u32 talu_softmax_rows_f32_param_3
)
{
	.reg .pred 	%p<18>;
	.reg .b32 	%r<33>;
	.reg .b32 	%f<53>;
	.reg .b64 	%rd<18>;
	// demoted variable
	.shared .align 4 .b8 _ZZ21talu_softmax_rows_f32E7scratch[1024];
	ld.param.u64 	%rd4, [talu_softmax_rows_f32_param_0];
	ld.param.u64 	%rd5, [talu_softmax_rows_f32_param_1];
	ld.param.u32 	%r17, [talu_softmax_rows_f32_param_2];
	ld.param.u32 	%r16, [talu_softmax_rows_f32_param_3];
	mov.u32 	%r1, %ctaid.x;
	mov.u32 	%r32, %tid.x;
	setp.ge.u32 	%p1, %r1, %r17;
	setp.eq.s32 	%p2, %r16, 0;
	or.pred  	%p3, %p1, %p2;
	@%p3 bra 	$L__BB11_21;
	cvta.to.global.u64 	%rd6, %rd5;
	mul.wide.u32 	%rd1, %r16, %r1;
	shl.b64 	%rd7, %rd1, 2;
	add.s64 	%rd2, %rd6, %rd7;
	setp.ge.u32 	%p4, %r32, %r16;
	mov.f32 	%f50, 0fFF7FFFFF;
	@%p4 bra 	$L__BB11_4;
	mov.f32 	%f50, 0fFF7FFFFF;
	mov.u32 	%r3, %ntid.x;
	mov.u32 	%r28, %r32;
$L__BB11_3:
	mul.wide.u32 	%rd8, %r28, 4;
	add.s64 	%rd9, %rd2, %rd8;
	ld.global.f32 	%f12, [%rd9];
	setp.gt.f32 	%p5, %f12, %f50;
	selp.f32 	%f50, %f12, %f50, %p5;
	add.s32 	%r28, %r28, %r3;
	setp.lt.u32 	%p6, %r28, %r16;
	@%p6 bra 	$L__BB11_3;
$L__BB11_4:
	shl.b32 	%r18, %r32, 2;
	mov.u32 	%r19, _ZZ21talu_softmax_rows_f32E7scratch;
	add.s32 	%r6, %r19, %r18;
	st.shared.f32 	[%r6], %f50;
	bar.sync 	0;
	mov.u32 	%r7, %ntid.x;
	setp.lt.u32 	%p7, %r7, 2;
	@%p7 bra 	$L__BB11_10;
	mov.u32 	%r29, %r7;
$L__BB11_6:
	mov.u32 	%r8, %r29;
	shr.u32 	%r29, %r8, 1;
	setp.ge.u32 	%p8, %r32, %r29;
	@%p8 bra 	$L__BB11_9;
	shl.b32 	%r20, %r29, 2;
	add.s32 	%r21, %r6, %r20;
	ld.shared.f32 	%f4, [%r21];
	ld.shared.f32 	%f13, [%r6];
	setp.leu.f32 	%p9, %f4, %f13;
	@%p9 bra 	$L__BB11_9;
	st.shared.f32 	[%r6], %f4;
$L__BB11_9:
	bar.sync 	0;
	setp.gt.u32 	%p10, %r8, 3;
	@%p10 bra 	$L__BB11_6;
$L__BB11_10:
	setp.ge.u32 	%p11, %r32, %r16;
	mov.f32 	%f52, 0f00000000;
	ld.shared.f32 	%f5, [_ZZ21talu_softmax_rows_f32E7scratch];
	@%p11 bra 	$L__BB11_13;
	mov.f32 	%f52, 0f00000000;
	mov.u32 	%r30, %r32;
$L__BB11_12:
	mul.wide.u32 	%rd10, %r30, 4;
	add.s64 	%rd11, %rd2, %rd10;
	ld.global.f32 	%f16, [%rd11];
	sub.f32 	%f17, %f16, %f5;
	fma.rn.f32 	%f18, %f17, 0f3BBB989D, 0f3F000000;
	cvt.sat.f32.f32 	%f19, %f18;
	mov.f32 	%f20, 0f4B400001;
	mov.f32 	%f21, 0f437C0000;
	fma.rm.f32 	%f22, %f19, %f21, %f20;
	add.f32 	%f23, %f22, 0fCB40007F;
	neg.f32 	%f24, %f23;
	fma.rn.f32 	%f25, %f17, 0f3FB8AA3B, %f24;
	fma.rn.f32 	%f26, %f17, 0f32A57060, %f25;
	mov.b32 	%r22, %f22;
	shl.b32 	%r23, %r22, 23;
	mov.b32 	%f27, %r23;
	ex2.approx.ftz.f32 	%f28, %f26;
	fma.rn.f32 	%f52, %f28, %f27, %f52;
	add.s32 	%r30, %r30, %r7;
	setp.lt.u32 	%p12, %r30, %r16;
	@%p12 bra 	$L__BB11_12;
$L__BB11_13:
	setp.lt.u32 	%p13, %r7, 2;
	st.shared.f32 	[%r6], %f52;
	bar.sync 	0;
	@%p13 bra 	$L__BB11_18;
	mov.u32 	%r31, %r7;
$L__BB11_15:
	shr.u32 	%r13, %r31, 1;
	setp.ge.u32 	%p14, %r32, %r13;
	@%p14 bra 	$L__BB11_17;
	shl.b32 	%r24, %r13, 2;
	add.s32 	%r25, %r6, %r24;
	ld.shared.f32 	%f29, [%r25];
	ld.shared.f32 	%f30, [%r6];
	add.f32 	%f31, %f29, %f30;
	st.shared.f32 	[%r6], %f31;
$L__BB11_17:
	bar.sync 	0;
	setp.gt.u32 	%p15, %r31, 3;
	mov.u32 	%r31, %r13;
	@%p15 bra 	$L__BB11_15;
$L__BB11_18:
	setp.ge.u32 	%p16, %r32, %r16;
	@%p16 bra 	$L__BB11_21;
	ld.shared.f32 	%f32, [_ZZ21talu_softmax_rows_f32E7scratch];
	cvta.to.global.u64 	%rd3, %rd4;
	max.f32 	%f33, %f32, 0f1E3CE508;
	rcp.rn.f32 	%f9, %f33;
$L__BB11_20:
	cvt.u64.u32 	%rd12, %r32;
	mul.wide.u32 	%rd13, %r32, 4;
	add.s64 	%rd14, %rd2, %rd13;
	ld.global.f32 	%f34, [%rd14];
	sub.f32 	%f35, %f34, %f5;
	fma.rn.f32 	%f36, %f35, 0f3BBB989D, 0f3F000000;
	cvt.sat.f32.f32 	%f37, %f36;
	mov.f32 	%f38, 0f4B400001;
	mov.f32 	%f39, 0f437C0000;
	fma.rm.f32 	%f40, %f37, %f39, %f38;
	add.f32 	%f41, %f40, 0fCB40007F;
	neg.f32 	%f42, %f41;
	fma.rn.f32 	%f43, %f35, 0f3FB8AA3B, %f42;
	fma.rn.f32 	%f44, %f35, 0f32A57060, %f43;
	mov.b32 	%r26, %f40;
	shl.b32 	%r27, %r26, 23;
	mov.b32 	%f45, %r27;
	ex2.approx.ftz.f32 	%f46, %f44;
	mul.f32 	%f47, %f46, %f45;
	mul.f32 	%f48, %f9, %f47;
	add.s64 	%rd15, %rd1, %rd12;
	shl.b64 	%rd16, %rd15, 2;
	add.s64 	%rd17, %rd3, %rd16;
	st.global.f32 	[%rd17], %f48;
	add.s32 	%r32, %r32, %r7;
	setp.lt.u32 	%p17, %r32, %r16;
	@%p17 bra 	$L__BB11_20;
$L__BB11_21:
	ret;

}
	// .globl	talu_attn_weighted_sum_f32
.visible .entry talu_attn_weighted_sum_f32(
	.param .u64 .ptr .align 1 talu_attn_weighted_sum_f32_param_0,
	.param .u64 .ptr .align 1 talu_attn_weighted_sum_f32_param_1,
	.param .u64 .ptr .align 1 talu_attn_weighted_sum_f32_param_2,
	.param .u32 talu_attn_weighted_sum_f32_param_3,
	.param .u32 talu_attn_weighted_sum_f32_param_4,
	.param .u32 talu_attn_weighted_sum_f32_param_5,
	.param .u32 talu_attn_weighted_sum_f32_param_6
)
{
	.reg .pred 	%p<11>;
	.reg .b32 	%r<30>;
	.reg .b32 	%f<68>;
	.reg .b64 	%rd<64>;

	ld.param.u64 	%rd12, [talu_attn_weighted_sum_f32_param_0];
	ld.param.u64 	%rd13, [talu_attn_weighted_sum_f32_param_1];
	ld.param.u64 	%rd14, [talu_attn_weighted_sum_f32_param_2];
	ld.param.u32 	%r13, [talu_attn_weighted_sum_f32_param_3];
	ld.param.u32 	%r14, [talu_attn_weighted_sum_f32_param_4];
	ld.param.u32 	%r15, [talu_attn_weighted_sum_f32_param_5];
	ld.param.u32 	%r16, [talu_attn_weighted_sum_f32_param_6];
	cvta.to.global.u64 	%rd1, %rd14;
	cvta.to.global.u64 	%rd2, %rd13;
	mov.u32 	%r17, %ctaid.x;
	mov.u32 	%r18, %ntid.x;
	mov.u32 	%r19, %tid.x;
	mad.lo.s32 	%r1, %r17, %r18, %r19;
	setp.ge.u32 	%p1, %r1, %r16;
	@%p1 bra 	$L__BB12_14;
	setp.eq.s32 	%p2, %r13, 0;
	mov.f32 	%f67, 0f00000000;
	@%p2 bra 	$L__BB12_13;
	cvt.u64.u32 	%rd15, %r15;
	cvt.u64.u32 	%rd16, %r1;
	add.s64 	%rd3, %rd15, %rd16;
	and.b32  	%r2, %r13, 7;
	setp.lt.u32 	%p3, %r13, 8;
	mov.f32 	%f67, 0f00000000;
	mov.b32 	%r28, 0;
	@%p3 bra 	$L__BB12_5;
	and.b32  	%r28, %r13, -8;
	neg.s32 	%r26, %r28;
	shl.b64 	%rd17, %rd3, 2;
	add.s64 	%rd63, %rd1, %rd17;
	mul.wide.u32 	%rd5, %r14, 32;
	add.s64 	%rd62, %rd2, 16;
	mul.wide.u32 	%rd7, %r14, 4;
	mov.f32 	%f67, 0f00000000;
$L__BB12_4:
	.pragma "nounroll";
	ld.global.f32 	%f17, [%rd62+-16];
	ld.global.f32 	%f18, [%rd63];
	fma.rn.f32 	%f19, %f17, %f18, %f67;
	ld.global.f32 	%f20, [%rd62+-12];
	add.s64 	%rd18, %rd63, %rd7;
	ld.global.f32 	%f21, [%rd18];
	fma.rn.f32 	%f22, %f20, %f21, %f19;
	ld.global.f32 	%f23, [%rd62+-8];
	add.s64 	%rd19, %rd18, %rd7;
	ld.global.f32 	%f24, [%rd19];
	fma.rn.f32 	%f25, %f23, %f24, %f22;
	ld.global.f32 	%f26, [%rd62+-4];
	add.s64 	%rd20, %rd19, %rd7;
	ld.global.f32 	%f27, [%rd20];
	fma.rn.f32 	%f28, %f26, %f27, %f25;
	ld.global.f32 	%f29, [%rd62];
	add.s64 	%rd21, %rd20, %rd7;
	ld.global.f32 	%f30, [%rd21];
	fma.rn.f32 	%f31, %f29, %f30, %f28;
	ld.global.f32 	%f32, [%rd62+4];
	add.s64 	%rd22, %rd21, %rd7;
	ld.global.f32 	%f33, [%rd22];
	fma.rn.f32 	%f34, %f32, %f33, %f31;
	ld.global.f32 	%f35, [%rd62+8];
	add.s64 	%rd23, %rd22, %rd7;
	ld.global.f32 	%f36, [%rd23];
	fma.rn.f32 	%f37, %f35, %f36, %f34;
	ld.global.f32 	%f38, [%rd62+12];
	add.s64 	%rd24, %rd23, %rd7;
	ld.global.f32 	%f39, [%rd24];
	fma.rn.f32 	%f67, %f38, %f39, %f37;
	add.s32 	%r26, %r26, 8;
	add.s64 	%rd63, %rd63, %rd5;
	add.s64 	%rd62, %rd62, 32;
	setp.ne.s32 	%p4, %r26, 0;
	@%p4 bra 	$L__BB12_4;
$L__BB12_5:
	setp.eq.s32 	%p5, %r2, 0;
	@%p5 bra 	$L__BB12_13;
	and.b32  	%r8, %r13, 3;
	setp.lt.u32 	%p6, %r2, 4;
	@%p6 bra 	$L__BB12_8;
	mul.wide.u32 	%rd25, %r28, 4;
	add.s64 	%rd26, %rd2, %rd25;
	ld.global.f32 	%f41, [%rd26];
	mul.wide.u32 	%rd27, %r28, %r14;
	add.s64 	%rd28, %rd3, %rd27;
	shl.b64 	%rd29, %rd28, 2;
	add.s64 	%rd30, %rd1, %rd29;
	ld.global.f32 	%f42, [%rd30];
	fma.rn.f32 	%f43, %f41, %f42, %f67;
	add.s32 	%r21, %r28, 1;
	ld.global.f32 	%f44, [%rd26+4];
	mul.wide.u32 	%rd31, %r21, %r14;
	add.s64 	%rd32, %rd3, %rd31;
	shl.b64 	%rd33, %rd32, 2;
	add.s64 	%rd34, %rd1, %rd33;
	ld.global.f32 	%f45, [%rd34];
	fma.rn.f32 	%f46, %f44, %f45, %f43;
	add.s32 	%r22, %r28, 2;
	ld.global.f32 	%f47, [%rd26+8];
	mul.wide.u32 	%rd35, %r22, %r14;
	add.s64 	%rd36, %rd3, %rd35;
	shl.b64 	%rd37, %rd36, 2;
	add.s64 	%rd38, %rd1, %rd37;
	ld.global.f32 	%f48, [%rd38];
	fma.rn.f32 	%f49, %f47, %f48, %f46;
	add.s32 	%r23, %r28, 3;
	ld.global.f32 	%f50, [%rd26+12];
	mul.wide.u32 	%rd39, %r23, %r14;
	add.s64 	%rd40, %rd3, %rd39;
	shl.b64 	%rd41, %rd40, 2;
	add.s64 	%rd42, %rd1, %rd41;
	ld.global.f32 	%f51, [%rd42];
	fma.rn.f32 	%f67, %f50, %f51, %f49;
	add.s32 	%r28, %r28, 4;
$L__BB12_8:
	setp.eq.s32 	%p7, %r8, 0;
	@%p7 bra 	$L__BB12_13;
	setp.eq.s32 	%p8, %r8, 1;
	@%p8 bra 	$L__BB12_11;
	mul.wide.u32 	%rd43, %r28, 4;
	add.s64 	%rd44, %rd2, %rd43;
	ld.global.f32 	%f53, [%rd44];
	mul.wide.u32 	%rd45, %r28, %r14;
	add.s64 	%rd46, %rd3, %rd45;
	shl.b64 	%rd47, %rd46, 2;
	add.s64 	%rd48, %rd1, %rd47;
	ld.global.f32 	%f54, [%rd48];
	fma.rn.f32 	%f55, %f53, %f54, %f67;
	add.s32 	%r24, %r28, 1;
	ld.global.f32 	%f56, [%rd44+4];
	mul.wide.u32 	%rd49, %r24, %r14;
	add.s64 	%rd50, %rd3, %rd49;
	shl.b64 	%rd51, %rd50, 2;
	add.s64 	%rd52, %rd1, %rd51;
	ld.global.f32 	%f57, [%rd52];
	fma.rn.f32 	%f67, %f56, %f57, %f55;
	add.s32 	%r28, %r28, 2;
$L__BB12_11:
	and.b32  	%r25, %r13, 1;
	setp.eq.b32 	%p9, %r25, 1;
	not.pred 	%p10, %p9;
	@%p10 bra 	$L__BB12_13;
	mul.wide.u32 	%rd53, %r28, 4;
	add.s64 	%rd54, %rd2, %rd53;
	ld.global.f32 	%f58, [%rd54];
	mul.wide.u32 	%rd55, %r28, %r14;
	add.s64 	%rd56, %rd3, %rd55;
	shl.b64 	%rd57, %rd56, 2;
	add.s64 	%rd58, %rd1, %rd57;
	ld.global.f32 	%f59, [%rd58];
	fma.rn.f32 	%f67, %f58, %f59, %f67;
$L__BB12_13:
	cvta.to.global.u64 	%rd59, %rd12;
	mul.wide.u32 	%rd60, %r1, 4;
	add.s64 	%rd61, %rd59, %rd60;
	st.global.f32 	[%rd61], %f67;
$L__BB12_14:
	ret;

}
	// .globl	talu_attn_weighted_sum_f16_kv
.visible .entry talu_attn_weighted_sum_f16_kv(
	.param .u64 .ptr .align 1 talu_attn_weighted_sum_f16_kv_param_0,
	.param .u64 .ptr .align 1 talu_attn_weighted_sum_f16_kv_param_1,
	.param .u64 .ptr .align 1 talu_attn_weighted_sum_f16_kv_param_2,
	.param .u32 talu_attn_weighted_sum_f16_kv_param_3,
	.param .u32 talu_attn_weighted_sum_f16_kv_param_4,
	.param .u32 talu_attn_weighted_sum_f16_kv_param_5,
	.param .u32 talu_attn_weighted_sum_f16_kv_param_6
)
{
	.reg .pred 	%p<11>;
	.reg .b16 	%rs<16>;
	.reg .b32 	%r<30>;
	.reg .b32 	%f<68>;
	.reg .b64 	%rd<64>;

	ld.param.u64 	%rd12, [talu_attn_weighted_sum_f16_kv_param_0];
	ld.param.u64 	%rd13, [talu_attn_weighted_sum_f16_kv_param_1];
	ld.param.u64 	%rd14, [talu_attn_weighted_sum_f16_kv_param_2];
	ld.param.u32 	%r13, [talu_attn_weighted_sum_f16_kv_param_3];
	ld.param.u32 	%r14, [talu_attn_weighted_sum_f16_kv_param_4];
	ld.param.u32 	%r15, [talu_attn_weighted_sum_f16_kv_param_5];
	ld.param.u32 	%r16, [talu_attn_weighted_sum_f16_kv_param_6];
	cvta.to.global.u64 	%rd1, %rd14;
	cvta.to.global.u64 	%rd2, %rd13;
	mov.u32 	%r17, %ctaid.x;
	mov.u32 	%r18, %ntid.x;
	mov.u32 	%r19, %tid.x;
	mad.lo.s32 	%r1, %r17, %r18, %r19;
	setp.ge.u32 	%p1, %r1, %r16;
	@%p1 bra 	$L__BB13_14;
	setp.eq.s32 	%p2, %r13, 0;
	mov.f32 	%f67, 0f00000000;
	@%p2 bra 	$L__BB13_13;
	cvt.u64.u32 	%rd15, %r15;
	cvt.u64.u32 	%rd16, %r1;
	add.s64 	%rd3, %rd15, %rd16;
	and.b32  	%r2, %r13, 7;
	setp.lt.u32 	%p3, %r13, 8;
	mov.f32 	%f67, 0f00000000;
	mov.b32 	%r28, 0;
	@%p3 bra 	$L__BB13_5;
	and.b32  	%r28, %r13, -8;
	neg.s32 	%r26, %r28;
	shl.b64 	%rd17, %rd3, 1;
	add.s64 	%rd63, %rd1, %rd17;
	mul.wide.u32 	%rd5, %r14, 16;
	add.s64 	%rd62, %rd2, 16;
	mul.wide.u32 	%rd7, %r14, 2;
	mov.f32 	%f67, 0f00000000;
$L__BB13_4:
	.pragma "nounroll";
	ld.global.f32 	%f25, [%rd62+-16];
	ld.global.u16 	%rs1, [%rd63];
	// begin inline asm
	{  cvt.f32.f16 %f17, %rs1;}

	// end inline asm
	fma.rn.f32 	%f26, %f25, %f17, %f67;
	ld.global.f32 	%f27, [%rd62+-12];
	add.s64 	%rd18, %rd63, %rd7;
	ld.global.u16 	%rs2, [%rd18];
	// begin inline asm
	{  cvt.f32.f16 %f18, %rs2;}

	// end inline asm
	fma.rn.f32 	%f28, %f27, %f18, %f26;
	ld.global.f32 	%f29, [%rd62+-8];
	add.s64 	%rd19, %rd18, %rd7;
	ld.global.u16 	%rs3, [%rd19];
	// begin inline asm
	{  cvt.f32.f16 %f19, %rs3;}

	// end inline asm
	fma.rn.f32 	%f30, %f29, %f19, %f28;
	ld.global.f32 	%f31, [%rd62+-4];
	add.s64 	%rd20, %rd19, %rd7;
	ld.global.u16 	%rs4, [%rd20];
	// begin inline asm
	{  cvt.f32.f16 %f20, %rs4;}

	// end inline asm
	fma.rn.f32 	%f32, %f31, %f20, %f30;
	ld.global.f32 	%f33, [%rd62];
	add.s64 	%rd21, %rd20, %rd7;
	ld.global.u16 	%rs5, [%rd21];
	// begin inline asm
	{  cvt.f32.f16 %f21, %rs5;}

	// end inline asm
	fma.rn.f32 	%f34, %f33, %f21, %f32;
	ld.global.f32 	%f35, [%rd62+4];
	add.s64 	%rd22, %rd21, %rd7;
	ld.global.u16 	%rs6, [%rd22];
	// begin inline asm
	{  cvt.f32.f16 %f22, %rs6;}

	// end inline asm
	fma.rn.f32 	%f36, %f35, %f22, %f34;
	ld.global.f32 	%f37, [%rd62+8];
	add.s64 	%rd23, %rd22, %rd7;
	ld.global.u16 	%rs7, [%rd23];
	// begin inline asm
	{  cvt.f32.f16 %f23, %rs7;}

	// end inline asm
	fma.rn.f32 	%f38, %f37, %f23, %f36;
	ld.global.f32 	%f39, [%rd62+12];
	add.s64 	%rd24, %rd23, %rd7;
	ld.global.u16 	%rs8, [%rd24];
	// begin inline asm
	{  cvt.f32.f16 %f24, %rs8;}

	// end inline asm
	fma.rn.f32 	%f67, %f39, %f24, %f38;
	add.s32 	%r26, %r26, 8;
	add.s64 	%rd63, %rd63, %rd5;
	add.s64 	%rd62, %rd62, 32;
	setp.ne.s32 	%p4, %r26, 0;
	@%p4 bra 	$L__BB13_4;
$L__BB13_5:
	setp.eq.s32 	%p5, %r2, 0;
	@%p5 bra 	$L__BB13_13;
	and.b32  	%r8, %r13, 3;
	setp.lt.u32 	%p6, %r2, 4;
	@%p6 bra 	$L__BB13_8;
	mul.wide.u32 	%rd25, %r28, 4;
	add.s64 	%rd26, %rd2, %rd25;
	ld.global.f32 	%f45, [%rd26];
	mul.wide.u32 	%rd27, %r28, %r14;
	add.s64 	%rd28, %rd3, %rd27;
	shl.b64 	%rd29, %rd28, 1;
	add.s64 	%rd30, %rd1, %rd29;
	ld.global.u16 	%rs9, [%rd30];
	// begin inline asm
	{  cvt.f32.f16 %f41, %rs9;}

	// end inline asm
	fma.rn.f32 	%f46, %f45, %f41, %f67;
	add.s32 	%r21, %r28, 1;
	ld.global.f32 	%f47, [%rd26+4];
	mul.wide.u32 	%rd31, %r21, %r14;
	add.s64 	%rd32, %rd3, %rd31;
	shl.b64 	%rd33, %rd32, 1;
	add.s64 	%rd34, %rd1, %rd33;
	ld.global.u16 	%rs10, [%rd34];
	// begin inline asm
	{  cvt.f32.f16 %f42, %rs10;}

	// end inline asm
	fma.rn.f32 	%f48, %f47, %f42, %f46;
	add.s32 	%r22, %r28, 2;
	ld.global.f32 	%f49, [%rd26+8];
	mul.wide.u32 	%rd35, %r22, %r14;
	add.s64 	%rd36, %rd3, %rd35;
	shl.b64 	%rd37, %rd36, 1;
	add.s64 	%rd38, %rd1, %rd37;
	ld.global.u16 	%rs11, [%rd38];
	// begin inline asm
	{  cvt.f32.f16 %f43, %rs11;}

	// end inline asm
	fma.rn.f32 	%f50, %f49, %f43, %f48;
	add.s32 	%r23, %r28, 3;
	ld.global.f32 	%f51, [%rd26+12];
	mul.wide.u32 	%rd39, %r23, %r14;
	add.s64 	%rd40, %rd3, %rd39;
	shl.b64 	%rd41, %rd40, 1;
	add.s64 	%rd42, %rd1, %rd41;
	ld.global.u16 	%rs12, [%rd42];
	// begin inline asm
	{  cvt.f32.f16 %f44, %rs12;}

	// end inline asm
	fma.rn.f32 	%f67, %f51, %f44, %f50;
	add.s32 	%r28, %r28, 4;
$L__BB13_8:
	setp.eq.s32 	%p7, %r8, 0;
	@%p7 bra 	$L__BB13_13;
	setp.eq.s32 	%p8, %r8, 1;
	@%p8 bra 	$L__BB13_11;
	mul.wide.u32 	%rd43, %r28, 4;
	add.s64 	%rd44, %rd2, %rd43;
	ld.global.f32 	%f55, [%rd44];
	mul.wide.u32 	%rd45, %r28, %r14;
	add.s64 	%rd46, %rd3, %rd45;
	shl.b64 	%rd47, %rd46, 1;
	add.s64 	%rd48, %rd1, %rd47;
	ld.global.u16 	%rs13, [%rd48];
	// begin inline asm
	{  cvt.f32.f16 %f53, %rs13;}

	// end inline asm
	fma.rn.f32 	%f56, %f55, %f53, %f67;
	add.s32 	%r24, %r28, 1;
	ld.global.f32 	%f57, [%rd44+4];
	mul.wide.u32 	%rd49, %r24, %r14;
	add.s64 	%rd50, %rd3, %rd49;
	shl.b64 	%rd51, %rd50, 1;
	add.s64 	%rd52, %rd1, %rd51;
	ld.global.u16 	%rs14, [%rd52];
	// begin inline asm
	{  cvt.f32.f16 %f54, %rs14;}

	// end inline asm
	fma.rn.f32 	%f67, %f57, %f54, %f56;
	add.s32 	%r28, %r28, 2;
$L__BB13_11:
	and.b32  	%r25, %r13, 1;
	setp.eq.b32 	%p9, %r25, 1;
	not.pred 	%p10, %p9;
	@%p10 bra 	$L__BB13_13;
	mul.wide.u32 	%rd53, %r28, 4;
	add.s64 	%rd54, %rd2, %rd53;
	ld.global.f32 	%f59, [%rd54];
	mul.wide.u32 	%rd55, %r28, %r14;
	add.s64 	%rd56, %rd3, %rd55;
	shl.b64 	%rd57, %rd56, 1;
	add.s64 	%rd58, %rd1, %rd57;
	ld.global.u16 	%rs15, [%rd58];
	// begin inline asm
	{  cvt.f32.f16 %f58, %rs15;}

	// end inline asm
	fma.rn.f32 	%f67, %f59, %f58, %f67;
$L__BB13_13:
	cvta.to.global.u64 	%rd59, %rd12;
	mul.wide.u32 	%rd60, %r1, 4;
	add.s64 	%rd61, %rd59, %rd60;
	st.global.f32 	[%rd61], %f67;
$L__BB13_14:
	ret;

}
	// .globl	talu_attn_weighted_sum_heads_f16_kv
.visible .entry talu_attn_weighted_sum_heads_f16_kv(
	.param .u64 .ptr .align 1 talu_attn_weighted_sum_heads_f16_kv_param_0,
	.param .u64 .ptr .align 1 talu_attn_weighted_sum_heads_f16_kv_param_1,
	.param .u64 .ptr .align 1 talu_attn_weighted_sum_heads_f16_kv_param_2,
	.param .u32 talu_attn_weighted_sum_heads_f16_kv_param_3,
	.param .u32 talu_attn_weighted_sum_heads_f16_kv_param_4,
	.param .u32 talu_attn_weighted_sum_heads_f16_kv_param_5,
	.param .u32 talu_attn_weighted_sum_heads_f16_kv_param_6,
	.param .u32 talu_attn_weighted_sum_heads_f16_kv_param_7
)
{
	.reg .pred 	%p<15>;
	.reg .b16 	%rs<16>;
	.reg .b32 	%r<38>;
	.reg .b32 	%f<68>;
	.reg .b64 	%rd<74>;

	ld.param.u64 	%rd9, [talu_attn_weighted_sum_heads_f16_kv_param_0];
	ld.param.u64 	%rd10, [talu_attn_weighted_sum_heads_f16_kv_param_1];
	ld.param.u64 	%rd11, [talu_attn_weighted_sum_heads_f16_kv_param_2];
	ld.param.u32 	%r21, [talu_attn_weighted_sum_heads_f16_kv_param_3];
	ld.param.u32 	%r17, [talu_attn_weighted_sum_heads_f16_kv_param_4];
	ld.param.u32 	%r18, [talu_attn_weighted_sum_heads_f16_kv_param_5];
	ld.param.u32 	%r19, [talu_attn_weighted_sum_heads_f16_kv_param_6];
	ld.param.u32 	%r20, [talu_attn_weighted_sum_heads_f16_kv_param_7];
	cvta.to.global.u64 	%rd1, %rd11;
	cvta.to.global.u64 	%rd2, %rd10;
	mov.u32 	%r22, %ctaid.x;
	mov.u32 	%r23, %ntid.x;
	mov.u32 	%r24, %tid.x;
	mad.lo.s32 	%r1, %r22, %r23, %r24;
	mov.u32 	%r2, %ctaid.y;
	setp.ge.u32 	%p1, %r2, %r21;
	setp.ge.u32 	%p2, %r1, %r20;
	or.pred  	%p3, %p1, %p2;
	setp.eq.s32 	%p4, %r19, 0;
	or.pred  	%p5, %p4, %p3;
	@%p5 bra 	$L__BB14_14;
	div.u32 	%r3, %r2, %r19;
	mul.wide.u32 	%rd3, %r17, %r2;
	setp.eq.s32 	%p6, %r17, 0;
	mov.f32 	%f67, 0f00000000;
	@%p6 bra 	$L__BB14_13;
	mul.lo.s32 	%r26, %r3, %r20;
	cvt.u64.u32 	%rd12, %r26;
	cvt.u64.u32 	%rd13, %r1;
	add.s64 	%rd4, %rd12, %rd13;
	and.b32  	%r4, %r17, 7;
	setp.lt.u32 	%p7, %r17, 8;
	mov.f32 	%f67, 0f00000000;
	mov.b32 	%r36, 0;
	@%p7 bra 	$L__BB14_5;
	and.b32  	%r36, %r17, -8;
	neg.s32 	%r33, %r36;
	shl.b64 	%rd14, %rd3, 2;
	add.s64 	%rd15, %rd14, %rd2;
	add.s64 	%rd73, %rd15, 16;
	mul.wide.u32 	%rd6, %r18, 2;
	mov.f32 	%f67, 0f00000000;
	mov.b32 	%r34, 0;
$L__BB14_4:
	.pragma "nounroll";
	mul.wide.u32 	%rd16, %r34, %r18;
	add.s64 	%rd17, %rd4, %rd16;
	ld.global.f32 	%f25, [%rd73+-16];
	shl.b64 	%rd18, %rd17, 1;
	add.s64 	%rd19, %rd1, %rd18;
	ld.global.u16 	%rs1, [%rd19];
	// begin inline asm
	{  cvt.f32.f16 %f17, %rs1;}

	// end inline asm
	fma.rn.f32 	%f26, %f25, %f17, %f67;
	ld.global.f32 	%f27, [%rd73+-12];
	add.s64 	%rd20, %rd19, %rd6;
	ld.global.u16 	%rs2, [%rd20];
	// begin inline asm
	{  cvt.f32.f16 %f18, %rs2;}

	// end inline asm
	fma.rn.f32 	%f28, %f27, %f18, %f26;
	ld.global.f32 	%f29, [%rd73+-8];
	add.s64 	%rd21, %rd20, %rd6;
	ld.global.u16 	%rs3, [%rd21];
	// begin inline asm
	{  cvt.f32.f16 %f19, %rs3;}

	// end inline asm
	fma.rn.f32 	%f30, %f29, %f19, %f28;
	ld.global.f32 	%f31, [%rd73+-4];
	add.s64 	%rd22, %rd21, %rd6;
	ld.global.u16 	%rs4, [%rd22];
	// begin inline asm
	{  cvt.f32.f16 %f20, %rs4;}

	// end inline asm
	fma.rn.f32 	%f32, %f31, %f20, %f30;
	ld.global.f32 	%f33, [%rd73];
	add.s64 	%rd23, %rd22, %rd6;
	ld.global.u16 	%rs5, [%rd23];
	// begin inline asm
	{  cvt.f32.f16 %f21, %rs5;}

	// end inline asm
	fma.rn.f32 	%f34, %f33, %f21, %f32;
	ld.global.f32 	%f35, [%rd73+4];
	add.s64 	%rd24, %rd23, %rd6;
	ld.global.u16 	%rs6, [%rd24];
	// begin inline asm
	{  cvt.f32.f16 %f22, %rs6;}

	// end inline asm
	fma.rn.f32 	%f36, %f35, %f22, %f34;
	ld.global.f32 	%f37, [%rd73+8];
	add.s64 	%rd25, %rd24, %rd6;
	ld.global.u16 	%rs7, [%rd25];
	// begin inline asm
	{  cvt.f32.f16 %f23, %rs7;}

	// end inline asm
	fma.rn.f32 	%f38, %f37, %f23, %f36;
	ld.global.f32 	%f39, [%rd73+12];
	add.s64 	%rd26, %rd25, %rd6;
	ld.global.u16 	%rs8, [%rd26];
	// begin inline asm
	{  cvt.f32.f16 %f24, %rs8;}

	// end inline asm
	fma.rn.f32 	%f67, %f39, %f24, %f38;
	add.s32 	%r34, %r34, 8;
	add.s32 	%r33, %r33, 8;
	add.s64 	%rd73, %rd73, 32;
	setp.ne.s32 	%p8, %r33, 0;
	@%p8 bra 	$L__BB14_4;
$L__BB14_5:
	setp.eq.s32 	%p9, %r4, 0;
	@%p9 bra 	$L__BB14_13;
	and.b32  	%r12, %r17, 3;
	setp.lt.u32 	%p10, %r4, 4;
	@%p10 bra 	$L__BB14_8;
	cvt.u64.u32 	%rd27, %r36;
	mul.wide.u32 	%rd28, %r36, %r18;
	add.s64 	%rd29, %rd4, %rd28;
	add.s64 	%rd30, %rd3, %rd27;
	shl.b64 	%rd31, %rd30, 2;
	add.s64 	%rd32, %rd2, %rd31;
	ld.global.f32 	%f45, [%rd32];
	shl.b64 	%rd33, %rd29, 1;
	add.s64 	%rd34, %rd1, %rd33;
	ld.global.u16 	%rs9, [%rd34];
	// begin inline asm
	{  cvt.f32.f16 %f41, %rs9;}

	// end inline asm
	fma.rn.f32 	%f46, %f45, %f41, %f67;
	add.s32 	%r28, %r36, 1;
	mul.wide.u32 	%rd35, %r28, %r18;
	add.s64 	%rd36, %rd4, %rd35;
	ld.global.f32 	%f47, [%rd32+4];
	shl.b64 	%rd37, %rd36, 1;
	add.s64 	%rd38, %rd1, %rd37;
	ld.global.u16 	%rs10, [%rd38];
	// begin inline asm
	{  cvt.f32.f16 %f42, %rs10;}

	// end inline asm
	fma.rn.f32 	%f48, %f47, %f42, %f46;
	add.s32 	%r29, %r36, 2;
	mul.wide.u32 	%rd39, %r29, %r18;
	add.s64 	%rd40, %rd4, %rd39;
	ld.global.f32 	%f49, [%rd32+8];
	shl.b64 	%rd41, %rd40, 1;
	add.s64 	%rd42, %rd1, %rd41;
	ld.global.u16 	%rs11, [%rd42];
	// begin inline asm
	{  cvt.f32.f16 %f43, %rs11;}

	// end inline asm
	fma.rn.f32 	%f50, %f49, %f43, %f48;
	add.s32 	%r30, %r36, 3;
	mul.wide.u32 	%rd43, %r30, %r18;
	add.s64 	%rd44, %rd4, %rd43;
	ld.global.f32 	%f51, [%rd32+12];
	shl.b64 	%rd45, %rd44, 1;
	add.s64 	%rd46, %rd1, %rd45;
	ld.global.u16 	%rs12, [%rd46];
	// begin inline asm
	{  cvt.f32.f16 %f44, %rs12;}

	// end inline asm
	fma.rn.f32 	%f67, %f51, %f44, %f50;
	add.s32 	%r36, %r36, 4;
$L__BB14_8:
	setp.eq.s32 	%p11, %r12, 0;
	@%p11 bra 	$L__BB14_13;
	setp.eq.s32 	%p12, %r12, 1;
	@%p12 bra 	$L__BB14_11;
	cvt.u64.u32 	%rd47, %r36;
	mul.wide.u32 	%rd48, %r36, %r18;
	add.s64 	%rd49, %rd4, %rd48;
	add.s64 	%rd50, %rd3, %rd47;
	shl.b64 	%rd51, %rd50, 2;
	add.s64 	%rd52, %rd2, %rd51;
	ld.global.f32 	%f55, [%rd52];
	shl.b64 	%rd53, %rd49, 1;
	add.s64 	%rd54, %rd1, %rd53;
	ld.global.u16 	%rs13, [%rd54];
	// begin inline asm
	{  cvt.f32.f16 %f53, %rs13;}

	// end inline asm
	fma.rn.f32 	%f56, %f55, %f53, %f67;
	add.s32 	%r31, %r36, 1;
	mul.wide.u32 	%rd55, %r31, %r18;
	add.s64 	%rd56, %rd4, %rd55;
	ld.global.f32 	%f57, [%rd52+4];
	shl.b64 	%rd57, %rd56, 1;
	add.s64 	%rd58, %rd1, %rd57;
	ld.global.u16 	%rs14, [%rd58];
	// begin inline asm
	{  cvt.f32.f16 %f54, %rs14;}

	// end inline asm
	fma.rn.f32 	%f67, %f57, %f54, %f56;
	add.s32 	%r36, %r36, 2;
$L__BB14_11:
	and.b32  	%r32, %r17, 1;
	setp.eq.b32 	%p13, %r32, 1;
	not.pred 	%p14, %p13;
	@%p14 bra 	$L__BB14_13;
	cvt.u64.u32 	%rd59, %r36;
	mul.wide.u32 	%rd60, %r36, %r18;
	add.s64 	%rd61, %rd4, %rd60;
	add.s64 	%rd62, %rd3, %rd59;
	shl.b64 	%rd63, %rd62, 2;
	add.s64 	%rd64, %rd2, %rd63;
	ld.global.f32 	%f59, [%rd64];
	shl.b64 	%rd65, %rd61, 1;
	add.s64 	%rd66, %rd1, %rd65;
	ld.global.u16 	%rs15, [%rd66];
	// begin inline asm
	{  cvt.f32.f16 %f58, %rs15;}

	// end inline asm
	fma.rn.f32 	%f67, %f59, %f58, %f67;
$L__BB14_13:
	mul.wide.u32 	%rd67, %r20, %r2;
	cvt.u64.u32 	%rd68, %r1;
	add.s64 	%rd69, %rd67, %rd68;
	cvta.to.global.u64 	%rd70, %rd9;
	shl.b64 	%rd71, %rd69, 2;
	add.s64 	%rd72, %rd70, %rd71;
	st.global.f32 	[%rd72], %f67;
$L__BB14_14:
	ret;

}
	// .globl	talu_attn_fused_heads_f16_kv
.visible .entry talu_attn_fused_heads_f16_kv(
	.param .u64 .ptr .align 1 talu_attn_fused_heads_f16_kv_param_0,
	.param .u64 .ptr .align 1 talu_attn_fused_heads_f16_kv_param_1,
	.param .u64 .ptr .align 1 talu_attn_fused_heads_f16_kv_param_2,
	.param .u64 .ptr .align 1 talu_attn_fused_heads_f16_kv_param_3,
	.param .u32 talu_attn_fused_heads_f16_kv_param_4,
	.param .u32 talu_attn_fused_heads_f16_kv_param_5,
	.param .u32 talu_attn_fused_heads_f16_kv_param_6,
	.param .u32 talu_attn_fused_heads_f16_kv_param_7,
	.param .u32 talu_attn_fused_heads_f16_kv_param_8,
	.param .f32 talu_attn_fused_heads_f16_kv_param_9
)
{
	.reg .pred 	%p<108>;
	.reg .b16 	%rs<47>;
	.reg .b32 	%r<153>;
	.reg .b32 	%f<417>;
	.reg .b64 	%rd<65>;

	ld.param.u64 	%rd14, [talu_attn_fused_heads_f16_kv_param_0];
	ld.param.u64 	%rd16, [talu_attn_fused_heads_f16_kv_param_1];
	ld.param.u64 	%rd17, [talu_attn_fused_heads_f16_kv_param_2];
	ld.param.u64 	%rd15, [talu_attn_fused_heads_f16_kv_param_3];
	ld.param.u32 	%r57, [talu_attn_fused_heads_f16_kv_param_4];
	ld.param.u32 	%r53, [talu_attn_fused_heads_f16_kv_param_5];
	ld.param.u32 	%r54, [talu_attn_fused_heads_f16_kv_param_6];
	ld.param.u32 	%r55, [talu_attn_fused_heads_f16_kv_param_7];
	ld.param.u32 	%r56, [talu_attn_fused_heads_f16_kv_param_8];
	ld.param.f32 	%f117, [talu_attn_fused_heads_f16_kv_param_9];
	cvta.to.global.u64 	%rd1, %rd17;
	cvta.to.global.u64 	%rd2, %rd16;
	mov.u32 	%r1, %ctaid.x;
	mov.u32 	%r58, %tid.x;
	and.b32  	%r2, %r58, 31;
	setp.ge.u32 	%p1, %r1, %r57;
	setp.eq.s32 	%p2, %r55, 0;
	setp.eq.s32 	%p3, %r53, 0;
	or.pred  	%p4, %p2, %p3;
	or.pred  	%p5, %p4, %p1;
	setp.eq.s32 	%p6, %r56, 0;
	or.pred  	%p7, %p6, %p5;
	@%p7 bra 	$L__BB15_127;
	div.u32 	%r3, %r1, %r55;
	mul.wide.u32 	%rd3, %r56, %r1;
	add.s32 	%r4, %r56, 31;
	shr.u32 	%r5, %r4, 5;
	setp.gt.u32 	%p8, %r4, 543;
	@%p8 bra 	$L__BB15_127;
	mul.lo.s32 	%r59, %r3, %r56;
	cvt.u64.u32 	%rd4, %r59;
	setp.gt.u32 	%p9, %r4, 31;
	@%p9 bra 	$L__BB15_16;
	not.b32 	%r97, %r2;
	add.s32 	%r98, %r56, %r97;
	shr.u32 	%r99, %r98, 5;
	add.s32 	%r100, %r99, 1;
	and.b32  	%r6, %r100, 7;
	add.s32 	%r7, %r6, -1;
	and.b32  	%r8, %r100, 268435448;
	and.b32  	%r9, %r100, 3;
	and.b32  	%r10, %r98, 32;
	mov.f32 	%f338, 0fFF7FFFFF;
	mov.f32 	%f416, 0f00000000;
	mov.b32 	%r139, 0;
$L__BB15_4:
	setp.ge.u32 	%p59, %r2, %r56;
	mul.wide.u32 	%rd50, %r139, %r54;
	add.s64 	%rd5, %rd50, %rd4;
	mov.f32 	%f337, 0f00000000;
	@%p59 bra 	$L__BB15_8;
	mov.b32 	%r141, 0;
	mov.f32 	%f337, 0f00000000;
	mov.u32 	%r140, %r2;
$L__BB15_6:
	.pragma "nounroll";
	mov.u32 	%r12, %r140;
	cvt.u64.u32 	%rd51, %r12;
	add.s64 	%rd52, %rd3, %rd51;
	shl.b64 	%rd53, %rd52, 2;
	add.s64 	%rd6, %rd2, %rd53;
	ld.global.f32 	%f246, [%rd6];
	add.s64 	%rd54, %rd5, %rd51;
	shl.b64 	%rd55, %rd54, 1;
	add.s64 	%rd7, %rd1, %rd55;
	ld.global.u16 	%rs32, [%rd7];
	// begin inline asm
	{  cvt.f32.f16 %f238, %rs32;}

	// end inline asm
	fma.rn.f32 	%f247, %f246, %f238, %f337;
	ld.global.f32 	%f248, [%rd6+128];
	ld.global.u16 	%rs33, [%rd7+64];
	// begin inline asm
	{  cvt.f32.f16 %f239, %rs33;}

	// end inline asm
	fma.rn.f32 	%f249, %f248, %f239, %f247;
	ld.global.f32 	%f250, [%rd6+256];
	ld.global.u16 	%rs34, [%rd7+128];
	// begin inline asm
	{  cvt.f32.f16 %f240, %rs34;}

	// end inline asm
	fma.rn.f32 	%f251, %f250, %f240, %f249;
	ld.global.f32 	%f252, [%rd6+384];
	ld.global.u16 	%rs35, [%rd7+192];
	// begin inline asm
	{  cvt.f32.f16 %f241, %rs35;}

	// end inline asm
	fma.rn.f32 	%f253, %f252, %f241, %f251;
	ld.global.f32 	%f254, [%rd6+512];
	ld.global.u16 	%rs36, [%rd7+256];
	// begin inline asm
	{  cvt.f32.f16 %f242, %rs36;}

	// end inline asm
	fma.rn.f32 	%f255, %f254, %f242, %f253;
	ld.global.f32 	%f256, [%rd6+640];
	ld.global.u16 	%rs37, [%rd7+320];
	// begin inline asm
	{  cvt.f32.f16 %f243, %rs37;}

	// end inline asm
	fma.rn.f32 	%f257, %f256, %f243, %f255;
	ld.global.f32 	%f258, [%rd6+768];
	ld.global.u16 	%rs38, [%rd7+384];
	// begin inline asm
	{  cvt.f32.f16 %f244, %rs38;}

	// end inline asm
	fma.rn.f32 	%f259, %f258, %f244, %f257;
	ld.global.f32 	%f260, [%rd6+896];
	ld.global.u16 	%rs39, [%rd7+448];
	// begin inline asm
	{  cvt.f32.f16 %f245, %rs39;}

	// end inline asm
	fma.rn.f32 	%f337, %f260, %f245, %f259;
	add.s32 	%r140, %r12, 256;
	add.s32 	%r141, %r141, 8;
	setp.eq.s32 	%p60, %r141, %r8;
	@%p60 bra 	$L__BB15_7;
	bra.uni 	$L__BB15_6;
$L__BB15_7:
	setp.eq.s32 	%p61, %r6, 0;
	@%p61 bra 	$L__BB15_8;
	bra.uni 	$L__BB15_11;
$L__BB15_8:
	setp.ne.s32 	%p65, %r2, 0;
	mov.b32 	%r103, %f337;
	shfl.sync.down.b32	%r104|%p66, %r103, 16, 31, -1;
	mov.b32 	%f280, %r104;
	add.f32 	%f281, %f337, %f280;
	mov.b32 	%r105, %f281;
	shfl.sync.down.b32	%r106|%p67, %r105, 8, 31, -1;
	mov.b32 	%f282, %r106;
	add.f32 	%f283, %f281, %f282;
	mov.b32 	%r107, %f283;
	shfl.sync.down.b32	%r108|%p68, %r107, 4, 31, -1;
	mov.b32 	%f284, %r108;
	add.f32 	%f285, %f283, %f284;
	mov.b32 	%r109, %f285;
	shfl.sync.down.b32	%r110|%p69, %r109, 2, 31, -1;
	mov.b32 	%f286, %r110;
	add.f32 	%f287, %f285, %f286;
	mov.b32 	%r111, %f287;
	shfl.sync.down.b32	%r112|%p70, %r111, 1, 31, -1;
	mov.b32 	%f288, %r112;
	add.f32 	%f289, %f287, %f288;
	mov.b32 	%r113, %f289;
	shfl.sync.idx.b32	%r114|%p71, %r113, 0, 31, -1;
	mov.b32 	%f6, %r114;
	mov.b32 	%r142, 0;
	mov.u32 	%r143, %r142;
	@%p65 bra 	$L__BB15_10;
	mul.f32 	%f290, %f117, %f6;
	max.f32 	%f7, %f338, %f290;
	sub.f32 	%f291, %f338, %f7;
	fma.rn.f32 	%f292, %f291, 0f3BBB989D, 0f3F000000;
	cvt.sat.f32.f32 	%f293, %f292;
	mov.f32 	%f294, 0f4B400001;
	mov.f32 	%f295, 0f437C0000;
	fma.rm.f32 	%f296, %f293, %f295, %f294;
	add.f32 	%f297, %f296, 0fCB40007F;
	neg.f32 	%f298, %f297;
	fma.rn.f32 	%f299, %f291, 0f3FB8AA3B, %f298;
	fma.rn.f32 	%f300, %f291, 0f32A57060, %f299;
	mov.b32 	%r115, %f296;
	shl.b32 	%r116, %r115, 23;
	mov.b32 	%f301, %r116;
	ex2.approx.ftz.f32 	%f302, %f300;
	mul.f32 	%f303, %f302, %f301;
	sub.f32 	%f304, %f290, %f7;
	fma.rn.f32 	%f305, %f304, 0f3BBB989D, 0f3F000000;
	cvt.sat.f32.f32 	%f306, %f305;
	fma.rm.f32 	%f307, %f306, %f295, %f294;
	add.f32 	%f308, %f307, 0fCB40007F;
	neg.f32 	%f309, %f308;
	fma.rn.f32 	%f310, %f304, 0f3FB8AA3B, %f309;
	fma.rn.f32 	%f311, %f304, 0f32A57060, %f310;
	mov.b32 	%r117, %f307;
	shl.b32 	%r118, %r117, 23;
	mov.b32 	%f312, %r118;
	ex2.approx.ftz.f32 	%f313, %f311;
	mul.f32 	%f314, %f313, %f312;
	fma.rn.f32 	%f416, %f416, %f303, %f314;
	mov.b32 	%r142, %f303;
	mov.b32 	%r143, %f314;
	mov.f32 	%f338, %f7;
$L__BB15_10:
	shfl.sync.idx.b32	%r119|%p72, %r142, 0, 31, -1;
	shfl.sync.idx.b32	%r120|%p73, %r143, 0, 31, -1;
	add.s32 	%r139, %r139, 1;
	setp.eq.s32 	%p74, %r139, %r53;
	mov.f32 	%f385, 0f00000000;
	mov.f32 	%f386, %f385;
	mov.f32 	%f387, %f385;
	mov.f32 	%f388, %f385;
	mov.f32 	%f389, %f385;
	mov.f32 	%f390, %f385;
	mov.f32 	%f391, %f385;
	mov.f32 	%f392, %f385;
	mov.f32 	%f393, %f385;
	mov.f32 	%f394, %f385;
	mov.f32 	%f395, %f385;
	mov.f32 	%f396, %f385;
	mov.f32 	%f397, %f385;
	mov.f32 	%f398, %f385;
	mov.f32 	%f399, %f385;
	mov.f32 	%f415, %f385;
	@%p74 bra 	$L__BB15_79;
	bra.uni 	$L__BB15_4;
$L__BB15_11:
	setp.lt.u32 	%p62, %r7, 3;
	@%p62 bra 	$L__BB15_13;
	ld.global.f32 	%f266, [%rd6+1024];
	ld.global.u16 	%rs40, [%rd7+512];
	// begin inline asm
	{  cvt.f32.f16 %f262, %rs40;}

	// end inline asm
	fma.rn.f32 	%f267, %f266, %f262, %f337;
	ld.global.f32 	%f268, [%rd6+1152];
	ld.global.u16 	%rs41, [%rd7+576];
	// begin inline asm
	{  cvt.f32.f16 %f263, %rs41;}

	// end inline asm
	fma.rn.f32 	%f269, %f268, %f263, %f267;
	ld.global.f32 	%f270, [%rd6+1280];
	ld.global.u16 	%rs42, [%rd7+640];
	// begin inline asm
	{  cvt.f32.f16 %f264, %rs42;}

	// end inline asm
	fma.rn.f32 	%f271, %f270, %f264, %f269;
	ld.global.f32 	%f272, [%rd6+1408];
	ld.global.u16 	%rs43, [%rd7+704];
	// begin inline asm
	{  cvt.f32.f16 %f265, %rs43;}

	// end inline asm
	fma.rn.f32 	%f337, %f272, %f265, %f271;
	add.s32 	%r140, %r12, 384;
$L__BB15_13:
	setp.eq.s32 	%p63, %r9, 0;
	@%p63 bra 	$L__BB15_8;
	setp.ne.s32 	%p64, %r10, 0;
	cvt.u64.u32 	%rd56, %r140;
	add.s64 	%rd57, %rd3, %rd56;
	shl.b64 	%rd58, %rd57, 2;
	add.s64 	%rd8, %rd2, %rd58;
	ld.global.f32 	%f275, [%rd8];
	add.s64 	%rd59, %rd5, %rd56;
	shl.b64 	%rd60, %rd59, 1;
	add.s64 	%rd9, %rd1, %rd60;
	ld.global.u16 	%rs44, [%rd9];
	// begin inline asm
	{  cvt.f32.f16 %f273, %rs44;}

	// end inline asm
	fma.rn.f32 	%f276, %f275, %f273, %f337;
	ld.global.f32 	%f277, [%rd8+128];
	ld.global.u16 	%rs45, [%rd9+64];
	// begin inline asm
	{  cvt.f32.f16 %f274, %rs45;}

	// end inline asm
	fma.rn.f32 	%f337, %f277, %f274, %f276;
	@%p64 bra 	$L__BB15_8;
	ld.global.f32 	%f279, [%rd8+256];
	ld.global.u16 	%rs46, [%rd9+128];
	// begin inline asm
	{  cvt.f32.f16 %f278, %rs46;}

	// end inline asm
	fma.rn.f32 	%f337, %f279, %f278, %f337;
	bra.uni 	$L__BB15_8;
$L__BB15_16:
	add.s32 	%r23, %r5, -1;
	min.u32 	%r61, %r23, 15;
	add.s32 	%r24, %r61, 1;
	not.b32 	%r62, %r2;
	add.s32 	%r25, %r56, %r62;
	shr.u32 	%r63, %r25, 5;
	add.s32 	%r64, %r63, 1;
	and.b32  	%r26, %r64, 7;
	and.b32  	%r27, %r64, 268435448;
	and.b32  	%r28, %r64, 3;
	and.b32  	%r29, %r25, 32;
	or.b32  	%r30, %r2, 288;
	or.b32  	%r31, %r2, 320;
	or.b32  	%r32, %r2, 352;
	or.b32  	%r33, %r2, 416;
	or.b32  	%r34, %r2, 448;
	or.b32  	%r35, %r2, 480;
	cvta.to.global.u64 	%rd10, %rd15;
	mov.f32 	%f368, 0fFF7FFFFF;
	mov.b32 	%r145, 0;
	mov.f32 	%f385, 0f00000000;
	mov.f32 	%f386, %f385;
	mov.f32 	%f387, %f385;
	mov.f32 	%f388, %f385;
	mov.f32 	%f389, %f385;
	mov.f32 	%f390, %f385;
	mov.f32 	%f391, %f385;
	mov.f32 	%f392, %f385;
	mov.f32 	%f393, %f385;
	mov.f32 	%f394, %f385;
	mov.f32 	%f395, %f385;
	mov.f32 	%f396, %f385;
	mov.f32 	%f397, %f385;
	mov.f32 	%f398, %f385;
	mov.f32 	%f399, %f385;
	mov.f32 	%f415, %f385;
	mov.f32 	%f416, %f385;
$L__BB15_17:
	setp.ge.u32 	%p10, %r2, %r56;
	mul.wide.u32 	%rd18, %r145, %r54;
	add.s64 	%rd11, %rd18, %rd4;
	mov.f32 	%f367, 0f00000000;
	@%p10 bra 	$L__BB15_29;
	setp.lt.u32 	%p11, %r25, 224;
	mov.f32 	%f367, 0f00000000;
	mov.u32 	%r149, %r2;
	@%p11 bra 	$L__BB15_21;
	mov.b32 	%r150, 0;
	mov.f32 	%f367, 0f00000000;
	mov.u32 	%r149, %r2;
$L__BB15_20:
	.pragma "nounroll";
	cvt.u64.u32 	%rd19, %r149;
	add.s64 	%rd20, %rd3, %rd19;
	shl.b64 	%rd21, %rd20, 2;
	add.s64 	%rd22, %rd2, %rd21;
	ld.global.f32 	%f132, [%rd22];
	add.s64 	%rd23, %rd11, %rd19;
	shl.b64 	%rd24, %rd23, 1;
	add.s64 	%rd25, %rd1, %rd24;
	ld.global.u16 	%rs1, [%rd25];
	// begin inline asm
	{  cvt.f32.f16 %f124, %rs1;}

	// end inline asm
	fma.rn.f32 	%f133, %f132, %f124, %f367;
	ld.global.f32 	%f134, [%rd22+128];
	ld.global.u16 	%rs2, [%rd25+64];
	// begin inline asm
	{  cvt.f32.f16 %f125, %rs2;}

	// end inline asm
	fma.rn.f32 	%f135, %f134, %f125, %f133;
	ld.global.f32 	%f136, [%rd22+256];
	ld.global.u16 	%rs3, [%rd25+128];
	// begin inline asm
	{  cvt.f32.f16 %f126, %rs3;}

	// end inline asm
	fma.rn.f32 	%f137, %f136, %f126, %f135;
	ld.global.f32 	%f138, [%rd22+384];
	ld.global.u16 	%rs4, [%rd25+192];
	// begin inline asm
	{  cvt.f32.f16 %f127, %rs4;}

	// end inline asm
	fma.rn.f32 	%f139, %f138, %f127, %f137;
	ld.global.f32 	%f140, [%rd22+512];
	ld.global.u16 	%rs5, [%rd25+256];
	// begin inline asm
	{  cvt.f32.f16 %f128, %rs5;}

	// end inline asm
	fma.rn.f32 	%f141, %f140, %f128, %f139;
	ld.global.f32 	%f142, [%rd22+640];
	ld.global.u16 	%rs6, [%rd25+320];
	// begin inline asm
	{  cvt.f32.f16 %f129, %rs6;}

	// end inline asm
	fma.rn.f32 	%f143, %f142, %f129, %f141;
	ld.global.f32 	%f144, [%rd22+768];
	ld.global.u16 	%rs7, [%rd25+384];
	// begin inline asm
	{  cvt.f32.f16 %f130, %rs7;}

	// end inline asm
	fma.rn.f32 	%f145, %f144, %f130, %f143;
	ld.global.f32 	%f146, [%rd22+896];
	ld.global.u16 	%rs8, [%rd25+448];
	// begin inline asm
	{  cvt.f32.f16 %f131, %rs8;}

	// end inline asm
	fma.rn.f32 	%f367, %f146, %f131, %f145;
	add.s32 	%r149, %r149, 256;
	add.s32 	%r150, %r150, 8;
	setp.eq.s32 	%p12, %r150, %r27;
	@%p12 bra 	$L__BB15_21;
	bra.uni 	$L__BB15_20;
$L__BB15_21:
	setp.eq.s32 	%p13, %r26, 0;
	@%p13 bra 	$L__BB15_29;
	add.s32 	%r66, %r26, -1;
	setp.lt.u32 	%p14, %r66, 3;
	@%p14 bra 	$L__BB15_24;
	cvt.u64.u32 	%rd26, %r149;
	add.s64 	%rd27, %rd3, %rd26;
	shl.b64 	%rd28, %rd27, 2;
	add.s64 	%rd29, %rd2, %rd28;
	ld.global.f32 	%f152, [%rd29];
	add.s64 	%rd30, %rd11, %rd26;
	shl.b64 	%rd31, %rd30, 1;
	add.s64 	%rd32, %rd1, %rd31;
	ld.global.u16 	%rs9, [%rd32];
	// begin inline asm
	{  cvt.f32.f16 %f148, %rs9;}

	// end inline asm
	fma.rn.f32 	%f153, %f152, %f148, %f367;
	ld.global.f32 	%f154, [%rd29+128];
	ld.global.u16 	%rs10, [%rd32+64];
	// begin inline asm
	{  cvt.f32.f16 %f149, %rs10;}

	// end inline asm
	fma.rn.f32 	%f155, %f154, %f149, %f153;
	ld.global.f32 	%f156, [%rd29+256];
	ld.global.u16 	%rs11, [%rd32+128];
	// begin inline asm
	{  cvt.f32.f16 %f150, %rs11;}

	// end inline asm
	fma.rn.f32 	%f157, %f156, %f150, %f155;
	ld.global.f32 	%f158, [%rd29+384];
	ld.global.u16 	%rs12, [%rd32+192];
	// begin inline asm
	{  cvt.f32.f16 %f151, %rs12;}

	// end inline asm
	fma.rn.f32 	%f367, %f158, %f151, %f157;
	add.s32 	%r149, %r149, 128;
$L__BB15_24:
	setp.eq.s32 	%p15, %r28, 0;
	@%p15 bra 	$L__BB15_29;
	and.b32  	%r67, %r25, 96;
	setp.eq.s32 	%p16, %r67, 0;
	@%p16 bra 	$L__BB15_27;
	cvt.u64.u32 	%rd33, %r149;
	add.s64 	%rd34, %rd3, %rd33;
	shl.b64 	%rd35, %rd34, 2;
	add.s64 	%rd36, %rd2, %rd35;
	ld.global.f32 	%f162, [%rd36];
	add.s64 	%rd37, %rd11, %rd33;
	shl.b64 	%rd38, %rd37, 1;
	add.s64 	%rd39, %rd1, %rd38;
	ld.global.u16 	%rs13, [%rd39];
	// begin inline asm
	{  cvt.f32.f16 %f160, %rs13;}

	// end inline asm
	fma.rn.f32 	%f163, %f162, %f160, %f367;
	ld.global.f32 	%f164, [%rd36+128];
	ld.global.u16 	%rs14, [%rd39+64];
	// begin inline asm
	{  cvt.f32.f16 %f161, %rs14;}

	// end inline asm
	fma.rn.f32 	%f367, %f164, %f161, %f163;
	add.s32 	%r149, %r149, 64;
$L__BB15_27:
	setp.ne.s32 	%p17, %r29, 0;
	@%p17 bra 	$L__BB15_29;
	cvt.u64.u32 	%rd40, %r149;
	add.s64 	%rd41, %rd3, %rd40;
	shl.b64 	%rd42, %rd41, 2;
	add.s64 	%rd43, %rd2, %rd42;
	ld.global.f32 	%f166, [%rd43];
	add.s64 	%rd44, %rd11, %rd40;
	shl.b64 	%rd45, %rd44, 1;
	add.s64 	%rd46, %rd1, %rd45;
	ld.global.u16 	%rs15, [%rd46];
	// begin inline asm
	{  cvt.f32.f16 %f165, %rs15;}

	// end inline asm
	fma.rn.f32 	%f367, %f166, %f165, %f367;
$L__BB15_29:
	setp.ne.s32 	%p18, %r2, 0;
	mov.b32 	%r69, %f367;
	shfl.sync.down.b32	%r70|%p19, %r69, 16, 31, -1;
	mov.b32 	%f167, %r70;
	add.f32 	%f168, %f367, %f167;
	mov.b32 	%r71, %f168;
	shfl.sync.down.b32	%r72|%p20, %r71, 8, 31, -1;
	mov.b32 	%f169, %r72;
	add.f32 	%f170, %f168, %f169;
	mov.b32 	%r73, %f170;
	shfl.sync.down.b32	%r74|%p21, %r73, 4, 31, -1;
	mov.b32 	%f171, %r74;
	add.f32 	%f172, %f170, %f171;
	mov.b32 	%r75, %f172;
	shfl.sync.down.b32	%r76|%p22, %r75, 2, 31, -1;
	mov.b32 	%f173, %r76;
	add.f32 	%f174, %f172, %f173;
	mov.b32 	%r77, %f174;
	shfl.sync.down.b32	%r78|%p23, %r77, 1, 31, -1;
	mov.b32 	%f175, %r78;
	add.f32 	%f176, %f174, %f175;
	mov.b32 	%r79, %f176;
	shfl.sync.idx.b32	%r80|%p24, %r79, 0, 31, -1;
	mov.b32 	%f46, %r80;
	mov.b32 	%r151, 0;
	mov.u32 	%r152, %r151;
	@%p18 bra 	$L__BB15_31;
	mul.f32 	%f177, %f117, %f46;
	max.f32 	%f47, %f368, %f177;
	sub.f32 	%f178, %f368, %f47;
	fma.rn.f32 	%f179, %f178, 0f3BBB989D, 0f3F000000;
	cvt.sat.f32.f32 	%f180, %f179;
	mov.f32 	%f181, 0f4B400001;
	mov.f32 	%f182, 0f437C0000;
	fma.rm.f32 	%f183, %f180, %f182, %f181;
	add.f32 	%f184, %f183, 0fCB40007F;
	neg.f32 	%f185, %f184;
	fma.rn.f32 	%f186, %f178, 0f3FB8AA3B, %f185;
	fma.rn.f32 	%f187, %f178, 0f32A57060, %f186;
	mov.b32 	%r81, %f183;
	shl.b32 	%r82, %r81, 23;
	mov.b32 	%f188, %r82;
	ex2.approx.ftz.f32 	%f189, %f187;
	mul.f32 	%f190, %f189, %f188;
	sub.f32 	%f191, %f177, %f47;
	fma.rn.f32 	%f192, %f191, 0f3BBB989D, 0f3F000000;
	cvt.sat.f32.f32 	%f193, %f192;
	fma.rm.f32 	%f194, %f193, %f182, %f181;
	add.f32 	%f195, %f194, 0fCB40007F;
	neg.f32 	%f196, %f195;
	fma.rn.f32 	%f197, %f191, 0f3FB8AA3B, %f196;
	fma.rn.f32 	%f198, %f191, 0f32A57060, %f197;
	mov.b32 	%r83, %f194;
	shl.b32 	%r84, %r83, 23;
	mov.b32 	%f199, %r84;
	ex2.approx.ftz.f32 	%f200, %f198;
	mul.f32 	%f201, %f200, %f199;
	fma.rn.f32 	%f416, %f416, %f190, %f201;
	mov.b32 	%r151, %f190;
	mov.b32 	%r152, %f201;
	mov.f32 	%f368, %f47;
$L__BB15_31:
	setp.ge.u32 	%p25, %r2, %r56;
	shfl.sync.idx.b32	%r85|%p26, %r151, 0, 31, -1;
	mov.b32 	%f51, %r85;
	shfl.sync.idx.b32	%r86|%p27, %r152, 0, 31, -1;
	mov.b32 	%f52, %r86;
	cvt.u64.u32 	%rd47, %r2;
	add.s64 	%rd48, %rd11, %rd47;
	shl.b64 	%rd49, %rd48, 1;
	add.s64 	%rd12, %rd10, %rd49;
	@%p25 bra 	$L__BB15_33;
	ld.global.u16 	%rs16, [%rd12];
	// begin inline asm
	{  cvt.f32.f16 %f202, %rs16;}

	// end inline asm
	mul.f32 	%f203, %f415, %f51;
	fma.rn.f32 	%f415, %f202, %f52, %f203;
$L__BB15_33:
	setp.eq.s32 	%p28, %r23, 0;
	@%p28 bra 	$L__BB15_78;
	or.b32  	%r87, %r2, 32;
	setp.ge.u32 	%p29, %r87, %r56;
	@%p29 bra 	$L__BB15_36;
	ld.global.u16 	%rs17, [%rd12+64];
	// begin inline asm
	{  cvt.f32.f16 %f204, %rs17;}

	// end inline asm
	mul.f32 	%f205, %f399, %f51;
	fma.rn.f32 	%f399, %f204, %f52, %f205;
$L__BB15_36:
	setp.eq.s32 	%p30, %r24, 2;
	@%p30 bra 	$L__BB15_78;
	or.b32  	%r88, %r2, 64;
	setp.ge.u32 	%p31, %r88, %r56;
	@%p31 bra 	$L__BB15_39;
	ld.global.u16 	%rs18, [%rd12+128];
	// begin inline asm
	{  cvt.f32.f16 %f206, %rs18;}

	// end inline asm
	mul.f32 	%f207, %f398, %f51;
	fma.rn.f32 	%f398, %f206, %f52, %f207;
$L__BB15_39:
	setp.eq.s32 	%p32, %r24, 3;
	@%p32 bra 	$L__BB15_78;
	or.b32  	%r89, %r2, 96;
	setp.ge.u32 	%p33, %r89, %r56;
	@%p33 bra 	$L__BB15_42;
	ld.global.u16 	%rs19, [%rd12+192];
	// begin inline asm
	{  cvt.f32.f16 %f208, %rs19;}

	// end inline asm
	mul.f32 	%f209, %f397, %f51;
	fma.rn.f32 	%f397, %f208, %f52, %f209;
$L__BB15_42:
	setp.eq.s32 	%p34, %r24, 4;
	@%p34 bra 	$L__BB15_78;
	or.b32  	%r90, %r2, 128;
	setp.ge.u32 	%p35, %r90, %r56;
	@%p35 bra 	$L__BB15_45;
	ld.global.u16 	%rs20, [%rd12+256];
	// begin inline asm
	{  cvt.f32.f16 %f210, %rs20;}

	// end inline asm
	mul.f32 	%f211, %f396, %f51;
	fma.rn.f32 	%f396, %f210, %f52, %f211;
$L__BB15_45:
	setp.eq.s32 	%p36, %r24, 5;
	@%p36 bra 	$L__BB15_78;
	or.b32  	%r91, %r2, 160;
	setp.ge.u32 	%p37, %r91, %r56;
	@%p37 bra 	$L__BB15_48;
	ld.global.u16 	%rs21, [%rd12+320];
	// begin inline asm
	{  cvt.f32.f16 %f212, %rs21;}

	// end inline asm
	mul.f32 	%f213, %f395, %f51;
	fma.rn.f32 	%f395, %f212, %f52, %f213;
$L__BB15_48:
	setp.eq.s32 	%p38, %r24, 6;
	@%p38 bra 	$L__BB15_78;
	or.b32  	%r92, %r2, 192;
	setp.ge.u32 	%p39, %r92, %r56;
	@%p39 bra 	$L__BB15_51;
	ld.global.u16 	%rs22, [%rd12+384];
	// begin inline asm
	{  cvt.f32.f16 %f214, %rs22;}

	// end inline asm
	mul.f32 	%f215, %f394, %f51;
	fma.rn.f32 	%f394, %f214, %f52, %f215;
$L__BB15_51:
	setp.eq.s32 	%p40, %r24, 7;
	@%p40 bra 	$L__BB15_78;
	or.b32  	%r93, %r2, 224;
	setp.ge.u32 	%p41, %r93, %r56;
	@%p41 bra 	$L__BB15_54;
	ld.global.u16 	%rs23, [%rd12+448];
	// begin inline asm
	{  cvt.f32.f16 %f216, %rs23;}

	// end inline asm
	mul.f32 	%f217, %f393, %f51;
	fma.rn.f32 	%f393, %f216, %f52, %f217;
$L__BB15_54:
	setp.eq.s32 	%p42, %r24, 8;
	@%p42 bra 	$L__BB15_78;
	or.b32  	%r94, %r2, 256;
	setp.ge.u32 	%p43, %r94, %r56;
	@%p43 bra 	$L__BB15_57;
	ld.global.u16 	%rs24, [%rd12+512];
	// begin inline asm
	{  cvt.f32.f16 %f218, %rs24;}

	// end inline asm
	mul.f32 	%f219, %f392, %f51;
	fma.rn.f32 	%f392, %f218, %f52, %f219;
$L__BB15_57:
	setp.eq.s32 	%p44, %r24, 9;
	@%p44 bra 	$L__BB15_78;
	setp.ge.u32 	%p45, %r30, %r56;
	@%p45 bra 	$L__BB15_60;
	ld.global.u16 	%rs25, [%rd12+576];
	// begin inline asm
	{  cvt.f32.f16 %f220, %rs25;}

	// end inline asm
	mul.f32 	%f221, %f391, %f51;
	fma.rn.f32 	%f391, %f220, %f52, %f221;
$L__BB15_60:
	setp.eq.s32 	%p46, %r24, 10;
	@%p46 bra 	$L__BB15_78;
	setp.ge.u32 	%p47, %r31, %r56;
	@%p47 bra 	$L__BB15_63;
	ld.global.u16 	%rs26, [%rd12+640];
	// begin inline asm
	{  cvt.f32.f16 %f222, %rs26;}

	// end inline asm
	mul.f32 	%f223, %f390, %f51;
	fma.rn.f32 	%f390, %f222, %f52, %f223;
$L__BB15_63:
	setp.eq.s32 	%p48, %r24, 11;
	@%p48 bra 	$L__BB15_78;
	setp.ge.u32 	%p49, %r32, %r56;
	@%p49 bra 	$L__BB15_66;
	ld.global.u16 	%rs27, [%rd12+704];
	// begin inline asm
	{  cvt.f32.f16 %f224, %rs27;}

	// end inline asm
	mul.f32 	%f225, %f389, %f51;
	fma.rn.f32 	%f389, %f224, %f52, %f225;
$L__BB15_66:
	setp.eq.s32 	%p50, %r24, 12;
	@%p50 bra 	$L__BB15_78;
	or.b32  	%r95, %r2, 384;
	setp.ge.u32 	%p51, %r95, %r56;
	@%p51 bra 	$L__BB15_69;
	ld.global.u16 	%rs28, [%rd12+768];
	// begin inline asm
	{  cvt.f32.f16 %f226, %rs28;}

	// end inline asm
	mul.f32 	%f227, %f388, %f51;
	fma.rn.f32 	%f388, %f226, %f52, %f227;
$L__BB15_69:
	setp.eq.s32 	%p52, %r24, 13;
	@%p52 bra 	$L__BB15_78;
	setp.ge.u32 	%p53, %r33, %r56;
	@%p53 bra 	$L__BB15_72;
	ld.global.u16 	%rs29, [%rd12+832];
	// begin inline asm
	{  cvt.f32.f16 %f228, %rs29;}

	// end inline asm
	mul.f32 	%f229, %f387, %f51;
	fma.rn.f32 	%f387, %f228, %f52, %f229;
$L__BB15_72:
	setp.eq.s32 	%p54, %r24, 14;
	@%p54 bra 	$L__BB15_78;
	setp.ge.u32 	%p55, %r34, %r56;
	@%p55 bra 	$L__BB15_75;
	ld.global.u16 	%rs30, [%rd12+896];
	// begin inline asm
	{  cvt.f32.f16 %f230, %rs30;}

	// end inline asm
	mul.f32 	%f231, %f386, %f51;
	fma.rn.f32 	%f386, %f230, %f52, %f231;
$L__BB15_75:
	setp.eq.s32 	%p56, %r24, 15;
	@%p56 bra 	$L__BB15_78;
	setp.ge.u32 	%p57, %r35, %r56;
	@%p57 bra 	$L__BB15_78;
	ld.global.u16 	%rs31, [%rd12+960];
	// begin inline asm
	{  cvt.f32.f16 %f232, %rs31;}

	// end inline asm
	mul.f32 	%f233, %f385, %f51;
	fma.rn.f32 	%f385, %f232, %f52, %f233;
$L__BB15_78:
	add.s32 	%r145, %r145, 1;
	setp.ne.s32 	%p58, %r145, %r53;
	@%p58 bra 	$L__BB15_17;
$L__BB15_79:
	setp.lt.u32 	%p75, %r4, 32;
	mov.b32 	%r121, %f416;
	shfl.sync.idx.b32	%r122|%p76, %r121, 0, 31, -1;
	mov.b32 	%f316, %r122;
	max.f32 	%f317, %f316, 0f1E3CE508;
	rcp.rn.f32 	%f116, %f317;
	@%p75 bra 	$L__BB15_127;
	setp.ge.u32 	%p77, %r2, %r56;
	add.s32 	%r51, %r5, -1;
	min.u32 	%r123, %r51, 15;
	add.s32 	%r52, %r123, 1;
	cvt.u64.u32 	%rd61, %r2;
	add.s64 	%rd62, %rd3, %rd61;
	cvta.to.global.u64 	%rd63, %rd14;
	shl.b64 	%rd64, %rd62, 2;
	add.s64 	%rd13, %rd63, %rd64;
	@%p77 bra 	$L__BB15_82;
	mul.f32 	%f318, %f116, %f415;
	st.global.f32 	[%rd13], %f318;
$L__BB15_82:
	setp.eq.s32 	%p78, %r51, 0;
	@%p78 bra 	$L__BB15_127;
	or.b32  	%r124, %r2, 32;
	setp.ge.u32 	%p79, %r124, %r56;
	@%p79 bra 	$L__BB15_85;
	mul.f32 	%f319, %f116, %f399;
	st.global.f32 	[%rd13+128], %f319;
$L__BB15_85:
	setp.eq.s32 	%p80, %r52, 2;
	@%p80 bra 	$L__BB15_127;
	or.b32  	%r125, %r2, 64;
	setp.ge.u32 	%p81, %r125, %r56;
	@%p81 bra 	$L__BB15_88;
	mul.f32 	%f320, %f116, %f398;
	st.global.f32 	[%rd13+256], %f320;
$L__BB15_88:
	setp.eq.s32 	%p82, %r52, 3;
	@%p82 bra 	$L__BB15_127;
	or.b32  	%r126, %r2, 96;
	setp.ge.u32 	%p83, %r126, %r56;
	@%p83 bra 	$L__BB15_91;
	mul.f32 	%f321, %f116, %f397;
	st.global.f32 	[%rd13+384], %f321;
$L__BB15_91:
	setp.eq.s32 	%p84, %r52, 4;
	@%p84 bra 	$L__BB15_127;
	or.b32  	%r127, %r2, 128;
	setp.ge.u32 	%p85, %r127, %r56;
	@%p85 bra 	$L__BB15_94;
	mul.f32 	%f322, %f116, %f396;
	st.global.f32 	[%rd13+512], %f322;
$L__BB15_94:
	setp.eq.s32 	%p86, %r52, 5;
	@%p86 bra 	$L__BB15_127;
	or.b32  	%r128, %r2, 160;
	setp.ge.u32 	%p87, %r128, %r56;
	@%p87 bra 	$L__BB15_97;
	mul.f32 	%f323, %f116, %f395;
	st.global.f32 	[%rd13+640], %f323;
$L__BB15_97:
	setp.eq.s32 	%p88, %r52, 6;
	@%p88 bra 	$L__BB15_127;
	or.b32  	%r129, %r2, 192;
	setp.ge.u32 	%p89, %r129, %r56;
	@%p89 bra 	$L__BB15_100;
	mul.f32 	%f324, %f116, %f394;
	st.global.f32 	[%rd13+768], %f324;
$L__BB15_100:
	setp.eq.s32 	%p90, %r52, 7;
	@%p90 bra 	$L__BB15_127;
	or.b32  	%r130, %r2, 224;
	setp.ge.u32 	%p91, %r130, %r56;
	@%p91 bra 	$L__BB15_103;
	mul.f32 	%f325, %f116, %f393;
	st.global.f32 	[%rd13+896], %f325;
$L__BB15_103:
	setp.eq.s32 	%p92, %r52, 8;
	@%p92 bra 	$L__BB15_127;
	or.b32  	%r131, %r2, 256;
	setp.ge.u32 	%p93, %r131, %r56;
	@%p93 bra 	$L__BB15_106;
	mul.f32 	%f326, %f116, %f392;
	st.global.f32 	[%rd13+1024], %f326;
$L__BB15_106:
	setp.eq.s32 	%p94, %r52, 9;
	@%p94 bra 	$L__BB15_127;
	or.b32  	%r132, %r2, 288;
	setp.ge.u32 	%p95, %r132, %r56;
	@%p95 bra 	$L__BB15_109;
	mul.f32 	%f327, %f116, %f391;
	st.global.f32 	[%rd13+1152], %f327;
$L__BB15_109:
	setp.eq.s32 	%p96, %r52, 10;
	@%p96 bra 	$L__BB15_127;
	or.b32  	%r133, %r2, 320;
	setp.ge.u32 	%p97, %r133, %r56;
	@%p97 bra 	$L__BB15_112;
	mul.f32 	%f328, %f116, %f390;
	st.global.f32 	[%rd13+1280], %f328;
$L__BB15_112:
	setp.eq.s32 	%p98, %r52, 11;
	@%p98 bra 	$L__BB15_127;
	or.b32  	%r134, %r2, 352;
	setp.ge.u32 	%p99, %r134, %r56;
	@%p99 bra 	$L__BB15_115;
	mul.f32 	%f329, %f116, %f389;
	st.global.f32 	[%rd13+1408], %f329;
$L__BB15_115:
	setp.eq.s32 	%p100, %r52, 12;
	@%p100 bra 	$L__BB15_127;
	or.b32  	%r135, %r2, 384;
	setp.ge.u32 	%p101, %r135, %r56;
	@%p101 bra 	$L__BB15_118;
	mul.f32 	%f330, %f116, %f388;
	st.global.f32 	[%rd13+1536], %f330;
$L__BB15_118:
	setp.eq.s32 	%p102, %r52, 13;
	@%p102 bra 	$L__BB15_127;
	or.b32  	%r136, %r2, 416;
	setp.ge.u32 	%p103, %r136, %r56;
	@%p103 bra 	$L__BB15_121;
	mul.f32 	%f331, %f116, %f387;
	st.global.f32 	[%rd13+1664], %f331;
$L__BB15_121:
	setp.eq.s32 	%p104, %r52, 14;
	@%p104 bra 	$L__BB15_127;
	or.b32  	%r137, %r2, 448;
	setp.ge.u32 	%p105, %r137, %r56;
	@%p105 bra 	$L__BB15_124;
	mul.f32 	%f332, %f116, %f386;
	st.global.f32 	[%rd13+1792], %f332;
$L__BB15_124:
	setp.eq.s32 	%p106, %r52, 15;
	@%p106 bra 	$L__BB15_127;
	or.b32  	%r138, %r2, 480;
	setp.ge.u32 	%p107, %r138, %r56;
	@%p107 bra 	$L__BB15_127;
	mul.f32 	%f333, %f116, %f385;
	st.global.f32 	[%rd13+1920], %f333;
$L__BB15_127:
	ret;

}
	// .globl	talu_silu_f32
.visible .entry talu_silu_f32(
	.param .u64 .ptr .align 1 talu_silu_f32_param_0,
	.param .u64 .ptr .align 1 talu_silu_f32_param_1,
	.param .u32 talu_silu_f32_param_2
)
{
	.reg .pred 	%p<2>;
	.reg .b32 	%r<8>;
	.reg .b32 	%f<15>;
	.reg .b64 	%rd<8>;

	ld.param.u64 	%rd1, [talu_silu_f32_param_0];
	ld.param.u64 	%rd2, [talu_silu_f32_param_1];
	ld.param.u32 	%r2, [talu_silu_f32_param_2];
	mov.u32 	%r3, %ctaid.x;
	mov.u32 	%r4, %ntid.x;
	mov.u32 	%r5, %tid.x;
	mad.lo.s32 	%r1, %r3, %r4, %r5;
	setp.ge.u32 	%p1, %r1, %r2;
	@%p1 bra 	$L__BB16_2;
	cvta.to.global.u64 	%rd3, %rd2;
	cvta.to.global.u64 	%rd4, %rd1;
	mul.wide.u32 	%rd5, %r1, 4;
	add.s64 	%rd6, %rd3, %rd5;
	ld.global.f32 	%f1, [%rd6];
	fma.rn.f32 	%f2, %f1, 0fBBBB989D, 0f3F000000;
	cvt.sat.f32.f32 	%f3, %f2;
	mov.f32 	%f4, 0f4B400001;
	mov.f32 	%f5, 0f437C0000;
	fma.rm.f32 	%f6, %f3, %f5, %f4;
	add.f32 	%f7, %f6, 0fCB40007F;
	neg.f32 	%f8, %f7;
	fma.rn.f32 	%f9, %f1, 0fBFB8AA3B, %f8;
	fma.rn.f32 	%f10, %f1, 0fB2A57060, %f9;
	mov.b32 	%r6, %f6;
	shl.b32 	%r7, %r6, 23;
	mov.b32 	%f11, %r7;
	ex2.approx.ftz.f32 	%f12, %f10;
	fma.rn.f32 	%f13, %f12, %f11, 0f3F800000;
	div.rn.f32 	%f14, %f1, %f13;
	add.s64 	%rd7, %rd4, %rd5;
	st.global.f32 	[%rd7], %f14;
$L__BB16_2:
	ret;

}
	// .globl	talu_argmax_f32
.visible .entry talu_argmax_f32(
	.param .u64 .ptr .align 1 talu_argmax_f32_param_0,
	.param .u32 talu_argmax_f32_param_1,
	.param .u64 .ptr .align 1 talu_argmax_f32_param_2
)
{
	.reg .pred 	%p<18>;
	.reg .b32 	%r<30>;
	.reg .b32 	%f<11>;
	.reg .b64 	%rd<7>;
	// demoted variable
	.shared .align 4 .b8 _ZZ15talu_argmax_f32E10shared_val[1024];
	// demoted variable
	.shared .align 4 .b8 _ZZ15talu_argmax_f32E10shared_idx[1024];
	ld.param.u64 	%rd2, [talu_argmax_f32_param_0];
	ld.param.u32 	%r14, [talu_argmax_f32_param_1];
	ld.param.u64 	%rd3, [talu_argmax_f32_param_2];
	mov.u32 	%r1, %tid.x;
	setp.ge.u32 	%p3, %r1, %r14;
	mov.b32 	%r28, 0;
	mov.f32 	%f10, 0fFF7FFFFF;
	@%p3 bra 	$L__BB17_5;
	mov.u32 	%r2, %ntid.x;
	cvta.to.global.u64 	%rd1, %rd2;
	mov.f32 	%f10, 0fFF7FFFFF;
	mov.b32 	%r28, 0;
	mov.u32 	%r26, %r1;
$L__BB17_2:
	mul.wide.u32 	%rd4, %r26, 4;
	add.s64 	%rd5, %rd1, %rd4;
	ld.global.f32 	%f2, [%rd5];
	setp.gt.f32 	%p5, %f2, %f10;
	mov.pred 	%p17, -1;
	@%p5 bra 	$L__BB17_4;
	setp.eq.f32 	%p6, %f2, %f10;
	setp.lt.u32 	%p7, %r26, %r28;
	and.pred  	%p17, %p6, %p7;
$L__BB17_4:
	selp.f32 	%f10, %f2, %f10, %p17;
	selp.b32 	%r28, %r26, %r28, %p17;
	add.s32 	%r26, %r26, %r2;
	setp.lt.u32 	%p8, %r26, %r14;
	@%p8 bra 	$L__BB17_2;
$L__BB17_5:
	shl.b32 	%r17, %r1, 2;
	mov.u32 	%r18, _ZZ15talu_argmax_f32E10shared_val;
	add.s32 	%r8, %r18, %r17;
	st.shared.f32 	[%r8], %f10;
	mov.u32 	%r19, _ZZ15talu_argmax_f32E10shared_idx;
	add.s32 	%r9, %r19, %r17;
	st.shared.u32 	[%r9], %r28;
	bar.sync 	0;
	mov.u32 	%r29, %ntid.x;
	setp.lt.u32 	%p9, %r29, 2;
	@%p9 bra 	$L__BB17_11;
$L__BB17_6:
	mov.u32 	%r11, %r29;
	shr.u32 	%r29, %r11, 1;
	setp.ge.u32 	%p10, %r1, %r29;
	@%p10 bra 	$L__BB17_10;
	shl.b32 	%r20, %r29, 2;
	add.s32 	%r21, %r8, %r20;
	ld.shared.f32 	%f5, [%r21];
	add.s32 	%r22, %r9, %r20;
	ld.shared.u32 	%r13, [%r22];
	ld.shared.f32 	%f6, [%r8];
	setp.gt.f32 	%p11, %f5, %f6;
	@%p11 bra 	$L__BB17_9;
	ld.shared.u32 	%r23, [%r9];
	setp.neu.f32 	%p12, %f5, %f6;
	setp.ge.u32 	%p13, %r13, %r23;
	or.pred  	%p14, %p12, %p13;
	@%p14 bra 	$L__BB17_10;
$L__BB17_9:
	st.shared.f32 	[%r8], %f5;
	st.shared.u32 	[%r9], %r13;
$L__BB17_10:
	bar.sync 	0;
	setp.gt.u32 	%p15, %r11, 3;
	@%p15 bra 	$L__BB17_6;
$L__BB17_11:
	setp.ne.s32 	%p16, %r1, 0;
	@%p16 bra 	$L__BB17_13;
	ld.shared.u32 	%r25, [_ZZ15talu_argmax_f32E10shared_idx];
	cvta.to.global.u64 	%rd6, %rd3;
	st.global.u32 	[%rd6], %r25;
$L__BB17_13:
	ret;

}
	// .globl	talu_matvec_f16_f32
.visible .entry talu_matvec_f16_f32(
	.param .u64 .ptr .align 1 talu_matvec_f16_f32_param_0,
	.param .u64 .ptr .align 1 talu_matvec_f16_f32_param_1,
	.param .u64 .ptr .align 1 talu_matvec_f16_f32_param_2,
	.param .u32 talu_matvec_f16_f32_param_3,
	.param .u32 talu_matvec_f16_f32_param_4
)
{
	.reg .pred 	%p<13>;
	.reg .b16 	%rs<8>;
	.reg .b32 	%r<38>;
	.reg .b32 	%f<38>;
	.reg .b64 	%rd<26>;

	ld.param.u64 	%rd10, [talu_matvec_f16_f32_param_0];
	ld.param.u64 	%rd11, [talu_matvec_f16_f32_param_1];
	ld.param.u64 	%rd12, [talu_matvec_f16_f32_param_2];
	ld.param.u32 	%r21, [talu_matvec_f16_f32_param_3];
	ld.param.u32 	%r22, [talu_matvec_f16_f32_param_4];
	cvta.to.global.u64 	%rd1, %rd11;
	cvta.to.global.u64 	%rd2, %rd12;
	mov.u32 	%r23, %ctaid.x;
	mov.u32 	%r1, %ntid.x;
	mov.u32 	%r2, %tid.x;
	mad.lo.s32 	%r3, %r23, %r1, %r2;
	setp.eq.s32 	%p1, %r21, 0;
	@%p1 bra 	$L__BB18_16;
	shl.b32 	%r25, %r2, 2;
	mov.u32 	%r26, shared_input;
	add.s32 	%r4, %r26, %r25;
	mul.wide.u32 	%rd3, %r21, %r3;
	cvta.to.global.u64 	%rd4, %rd10;
	mov.f32 	%f37, 0f00000000;
	mov.b32 	%r34, 0;
	mov.u32 	%r33, %r21;
$L__BB18_2:
	min.u32 	%r7, %r1, %r33;
	max.u32 	%r8, %r7, 1;
	add.s32 	%r9, %r34, %r2;
	setp.ge.u32 	%p2, %r9, %r21;
	mov.f32 	%f33, 0f00000000;
	@%p2 bra 	$L__BB18_4;
	mul.wide.u32 	%rd13, %r9, 4;
	add.s64 	%rd14, %rd4, %rd13;
	ld.global.f32 	%f33, [%rd14];
$L__BB18_4:
	setp.ge.u32 	%p3, %r3, %r22;
	st.shared.f32 	[%r4], %f33;
	bar.sync 	0;
	@%p3 bra 	$L__BB18_13;
	cvt.u64.u32 	%rd15, %r34;
	add.s64 	%rd5, %rd3, %rd15;
	setp.eq.s32 	%p4, %r21, %r34;
	@%p4 bra 	$L__BB18_13;
	and.b32  	%r10, %r8, 3;
	setp.lt.u32 	%p5, %r7, 4;
	mov.b32 	%r37, 0;
	@%p5 bra 	$L__BB18_9;
	and.b32  	%r37, %r8, 2044;
	and.b32  	%r29, %r8, -4;
	neg.s32 	%r36, %r29;
	shl.b64 	%rd16, %rd5, 1;
	add.s64 	%rd17, %rd1, %rd16;
	add.s64 	%rd25, %rd17, 4;
	mov.u32 	%r35, %r26;
$L__BB18_8:
	.pragma "nounroll";
	ld.global.u16 	%rs1, [%rd25+-4];
	// begin inline asm
	{  cvt.f32.f16 %f15, %rs1;}

	// end inline asm
	ld.shared.v4.f32 	{%f19, %f20, %f21, %f22}, [%r35];
	fma.rn.f32 	%f23, %f19, %f15, %f37;
	ld.global.u16 	%rs2, [%rd25+-2];
	// begin inline asm
	{  cvt.f32.f16 %f16, %rs2;}

	// end inline asm
	fma.rn.f32 	%f24, %f20, %f16, %f23;
	ld.global.u16 	%rs3, [%rd25];
	// begin inline asm
	{  cvt.f32.f16 %f17, %rs3;}

	// end inline asm
	fma.rn.f32 	%f25, %f21, %f17, %f24;
	ld.global.u16 	%rs4, [%rd25+2];
	// begin inline asm
	{  cvt.f32.f16 %f18, %rs4;}

	// end inline asm
	fma.rn.f32 	%f37, %f22, %f18, %f25;
	add.s32 	%r36, %r36, 4;
	add.s32 	%r35, %r35, 16;
	add.s64 	%rd25, %rd25, 8;
	setp.ne.s32 	%p6, %r36, 0;
	@%p6 bra 	$L__BB18_8;
$L__BB18_9:
	setp.eq.s32 	%p7, %r10, 0;
	@%p7 bra 	$L__BB18_13;
	cvt.u64.u32 	%rd18, %r37;
	add.s64 	%rd19, %rd5, %rd18;
	shl.b64 	%rd20, %rd19, 1;
	add.s64 	%rd9, %rd1, %rd20;
	ld.global.u16 	%rs5, [%rd9];
	// begin inline asm
	{  cvt.f32.f16 %f26, %rs5;}

	// end inline asm
	shl.b32 	%r30, %r37, 2;
	mov.u32 	%r31, shared_input;
	add.s32 	%r18, %r31, %r30;
	ld.shared.f32 	%f27, [%r18];
	fma.rn.f32 	%f37, %f27, %f26, %f37;
	setp.eq.s32 	%p8, %r10, 1;
	@%p8 bra 	$L__BB18_13;
	ld.global.u16 	%rs6, [%rd9+2];
	// begin inline asm
	{  cvt.f32.f16 %f28, %rs6;}

	// end inline asm
	ld.shared.f32 	%f29, [%r18+4];
	fma.rn.f32 	%f37, %f29, %f28, %f37;
	setp.eq.s32 	%p9, %r10, 2;
	@%p9 bra 	$L__BB18_13;
	ld.global.u16 	%rs7, [%rd9+4];
	// begin inline asm
	{  cvt.f32.f16 %f30, %rs7;}

	// end inline asm
	ld.shared.f32 	%f31, [%r18+8];
	fma.rn.f32 	%f37, %f31, %f30, %f37;
$L__BB18_13:
	bar.sync 	0;
	add.s32 	%r34, %r34, %r1;
	setp.lt.u32 	%p10, %r34, %r21;
	sub.s32 	%r33, %r33, %r1;
	@%p10 bra 	$L__BB18_2;
	setp.ge.u32 	%p11, %r3, %r22;
	@%p11 bra 	$L__BB18_18;
	mul.wide.u32 	%rd21, %r3, 4;
	add.s64 	%rd22, %rd2, %rd21;
	st.global.f32 	[%rd22], %f37;
	bra.uni 	$L__BB18_18;
$L__BB18_16:
	setp.ge.u32 	%p12, %r3, %r22;
	@%p12 bra 	$L__BB18_18;
	mul.wide.u32 	%rd23, %r3, 4;
	add.s64 	%rd24, %rd2, %rd23;
	mov.b32 	%r32, 0;
	st.global.u32 	[%rd24], %r32;
$L__BB18_18:
	ret;

}
	// .globl	talu_matvec_bf16_f32
.visible .entry talu_matvec_bf16_f32(
	.param .u64 .ptr .align 1 talu_matvec_bf16_f32_param_0,
	.param .u64 .ptr .align 1 talu_matvec_bf16_f32_param_1,
	.param .u64 .ptr .align 1 talu_matvec_bf16_f32_param_2,
	.param .u32 talu_matvec_bf16_f32_param_3,
	.param .u32 talu_matvec_bf16_f32_param_4
)
{
	.reg .pred 	%p<13>;
	.reg .b32 	%r<52>;
	.reg .b32 	%f<38>;
	.reg .b64 	%rd<26>;

	ld.param.u64 	%rd10, [talu_matvec_bf16_f32_param_0];
	ld.param.u64 	%rd11, [talu_matvec_bf16_f32_param_1];
	ld.param.u64 	%rd12, [talu_matvec_bf16_f32_param_2];
	ld.param.u32 	%r21, [talu_matvec_bf16_f32_param_3];
	ld.param.u32 	%r22, [talu_matvec_bf16_f32_param_4];
	cvta.to.global.u64 	%rd1, %rd11;
	cvta.to.global.u64 	%rd2, %rd12;
	mov.u32 	%r23, %ctaid.x;
	mov.u32 	%r1, %ntid.x;
	mov.u32 	%r2, %tid.x;
	mad.lo.s32 	%r3, %r23, %r1, %r2;
	setp.eq.s32 	%p1, %r21, 0;
	@%p1 bra 	$L__BB19_16;
	shl.b32 	%r25, %r2, 2;
	mov.u32 	%r26, shared_input;
	add.s32 	%r4, %r26, %r25;
	mul.wide.u32 	%rd3, %r21, %r3;
	cvta.to.global.u64 	%rd4, %rd10;
	mov.f32 	%f37, 0f00000000;
	mov.b32 	%r48, 0;
	mov.u32 	%r47, %r21;
$L__BB19_2:
	min.u32 	%r7, %r1, %r47;
	max.u32 	%r8, %r7, 1;
	add.s32 	%r9, %r48, %r2;
	setp.ge.u32 	%p2, %r9, %r21;
	mov.f32 	%f33, 0f00000000;
	@%p2 bra 	$L__BB19_4;
	mul.wide.u32 	%rd13, %r9, 4;
	add.s64 	%rd14, %rd4, %rd13;
	ld.global.f32 	%f33, [%rd14];
$L__BB19_4:
	setp.ge.u32 	%p3, %r3, %r22;
	st.shared.f32 	[%r4], %f33;
	bar.sync 	0;
	@%p3 bra 	$L__BB19_13;
	cvt.u64.u32 	%rd15, %r48;
	add.s64 	%rd5, %rd3, %rd15;
	setp.eq.s32 	%p4, %r21, %r48;
	@%p4 bra 	$L__BB19_13;
	and.b32  	%r10, %r8, 3;
	setp.lt.u32 	%p5, %r7, 4;
	mov.b32 	%r51, 0;
	@%p5 bra 	$L__BB19_9;
	and.b32  	%r51, %r8, 2044;
	and.b32  	%r29, %r8, -4;
	neg.s32 	%r50, %r29;
	shl.b64 	%rd16, %rd5, 1;
	add.s64 	%rd17, %rd1, %rd16;
	add.s64 	%rd25, %rd17, 4;
	mov.u32 	%r49, %r26;
$L__BB19_8:
	.pragma "nounroll";
	ld.global.u16 	%r30, [%rd25+-4];
	shl.b32 	%r31, %r30, 16;
	mov.b32 	%f15, %r31;
	ld.shared.v4.f32 	{%f16, %f17, %f18, %f19}, [%r49];
	fma.rn.f32 	%f20, %f16, %f15, %f37;
	ld.global.u16 	%r32, [%rd25+-2];
	shl.b32 	%r33, %r32, 16;
	mov.b32 	%f21, %r33;
	fma.rn.f32 	%f22, %f17, %f21, %f20;
	ld.global.u16 	%r34, [%rd25];
	shl.b32 	%r35, %r34, 16;
	mov.b32 	%f23, %r35;
	fma.rn.f32 	%f24, %f18, %f23, %f22;
	ld.global.u16 	%r36, [%rd25+2];
	shl.b32 	%r37, %r36, 16;
	mov.b32 	%f25, %r37;
	fma.rn.f32 	%f37, %f19, %f25, %f24;
	add.s32 	%r50, %r50, 4;
	add.s32 	%r49, %r49, 16;
	add.s64 	%rd25, %rd25, 8;
	setp.ne.s32 	%p6, %r50, 0;
	@%p6 bra 	$L__BB19_8;
$L__BB19_9:
	setp.eq.s32 	%p7, %r10, 0;
	@%p7 bra 	$L__BB19_13;
	cvt.u64.u32 	%rd18, %r51;
	add.s64 	%rd19, %rd5, %rd18;
	shl.b64 	%rd20, %rd19, 1;
	add.s64 	%rd9, %rd1, %rd20;
	ld.global.u16 	%r38, [%rd9];
	shl.b32 	%r39, %r38, 16;
	mov.b32 	%f26, %r39;
	shl.b32 	%r40, %r51, 2;
	mov.u32 	%r41, shared_input;
	add.s32 	%r18, %r41, %r40;
	ld.shared.f32 	%f27, [%r18];
	fma.rn.f32 	%f37, %f27, %f26, %f37;
	setp.eq.s32 	%p8, %r10, 1;
	@%p8 bra 	$L__BB19_13;
	ld.global.u16 	%r42, [%rd9+2];
	shl.b32 	%r43, %r42, 16;
	mov.b32 	%f28, %r43;
	ld.shared.f32 	%f29, [%r18+4];
	fma.rn.f32 	%f37, %f29, %f28, %f37;
	setp.eq.s32 	%p9, %r10, 2;
	@%p9 bra 	$L__BB19_13;
	ld.global.u16 	%r44, [%rd9+4];
	shl.b32 	%r45, %r44, 16;
	mov.b32 	%f30, %r45;
	ld.shared.f32 	%f31, [%r18+8];
	fma.rn.f32 	%f37, %f31, %f30, %f37;
$L__BB19_13:
	bar.sync 	0;
	add.s32 	%r48, %r48, %r1;
	setp.lt.u32 	%p10, %r48, %r21;
	sub.s32 	%r47, %r47, %r1;
	@%p10 bra 	$L__BB19_2;
	setp.ge.u32 	%p11, %r3, %r22;
	@%p11 bra 	$L__BB19_18;
	mul.wide.u32 	%rd21, %r3, 4;
	add.s64 	%rd22, %rd2, %rd21;
	st.global.f32 	[%rd22], %f37;
	bra.uni 	$L__BB19_18;
$L__BB19_16:
	setp.ge.u32 	%p12, %r3, %r22;
	@%p12 bra 	$L__BB19_18;
	mul.wide.u32 	%rd23, %r3, 4;
	add.s64 	%rd24, %rd2, %rd23;
	mov.b32 	%r46, 0;
	st.global.u32 	[%rd24], %r46;
$L__BB19_18:
	ret;

}
	// .globl	talu_gaffine_u4_matvec_f32
.visible .entry talu_gaffine_u4_matvec_f32(
	.param .u64 .ptr .align 1 talu_gaffine_u4_matvec_f32_param_0,
	.param .u64 .ptr .align 1 talu_gaffine_u4_matvec_f32_param_1,
	.param .u64 .ptr .align 1 talu_gaffine_u4_matvec_f32_param_2,
	.param .u64 .ptr .align 1 talu_gaffine_u4_matvec_f32_param_3,
	.param .u64 .ptr .align 1 talu_gaffine_u4_matvec_f32_param_4,
	.param .u32 talu_gaffine_u4_matvec_f32_param_5,
	.param .u32 talu_gaffine_u4_matvec_f32_param_6,
	.param .u32 talu_gaffine_u4_matvec_f32_param_7,
	.param .u32 talu_gaffine_u4_matvec_f32_param_8
)
{
	.reg .pred 	%p<20>;
	.reg .b16 	%rs<3>;
	.reg .b32 	%r<211>;
	.reg .b32 	%f<229>;
	.reg .b64 	%rd<128>;

	ld.param.u64 	%rd6, [talu_gaffine_u4_matvec_f32_param_0];
	ld.param.u64 	%rd7, [talu_gaffine_u4_matvec_f32_param_1];
	ld.param.u64 	%rd8, [talu_gaffine_u4_matvec_f32_param_2];
	ld.param.u64 	%rd9, [talu_gaffine_u4_matvec_f32_param_3];
	ld.param.u32 	%r32, [talu_gaffine_u4_matvec_f32_param_5];
	ld.param.u32 	%r35, [talu_gaffine_u4_matvec_f32_param_6];
	ld.param.u32 	%r33, [talu_gaffine_u4_matvec_f32_param_7];
	ld.param.u32 	%r34, [talu_gaffine_u4_matvec_f32_param_8];
	cvta.to.global.u64 	%rd1, %rd6;
	cvta.to.global.u64 	%rd2, %rd7;
	cvta.to.global.u64 	%rd3, %rd9;
	cvta.to.global.u64 	%rd4, %rd8;
	mov.u32 	%r36, %ctaid.x;
	mov.u32 	%r37, %ntid.x;
	mov.u32 	%r38, %tid.x;
	mad.lo.s32 	%r1, %r36, %r37, %r38;
	setp.ge.u32 	%p1, %r1, %r35;
	setp.eq.s32 	%p2, %r33, 0;
	or.pred  	%p3, %p1, %p2;
	@%p3 bra 	$L__BB20_23;
	rem.u32 	%r39, %r32, %r33;
	and.b32  	%r40, %r33, 7;
	or.b32  	%r41, %r39, %r40;
	setp.ne.s32 	%p4, %r41, 0;
	mov.f32 	%f220, 0f00000000;
	@%p4 bra 	$L__BB20_23;
	div.u32 	%r2, %r32, %r33;
	shr.u32 	%r3, %r33, 3;
	shr.u32 	%r42, %r32, 3;
	mul.lo.s32 	%r4, %r42, %r1;
	setp.gt.u32 	%p5, %r33, %r32;
	@%p5 bra 	$L__BB20_22;
	setp.gt.u32 	%p6, %r33, 7;
	@%p6 bra 	$L__BB20_7;
	setp.ne.s32 	%p16, %r34, 0;
	setp.lt.u32 	%p17, %r2, 8;
	or.pred  	%p18, %p16, %p17;
	@%p18 bra 	$L__BB20_22;
	and.b32  	%r201, %r2, -8;
	neg.s32 	%r202, %r201;
$L__BB20_6:
	.pragma "nounroll";
	add.s32 	%r202, %r202, 8;
	setp.eq.s32 	%p19, %r202, 0;
	@%p19 bra 	$L__BB20_22;
	bra.uni 	$L__BB20_6;
$L__BB20_7:
	setp.eq.s32 	%p7, %r34, 0;
	@%p7 bra 	$L__BB20_15;
	and.b32  	%r8, %r33, 8;
	and.b32  	%r123, %r3, 536870910;
	neg.s32 	%r9, %r123;
	mov.f32 	%f220, 0f00000000;
	mov.b32 	%r206, 0;
$L__BB20_9:
	setp.eq.s32 	%p12, %r3, 1;
	mad.lo.s32 	%r125, %r2, %r1, %r206;
	mul.wide.u32 	%rd67, %r125, 2;
	add.s64 	%rd68, %rd4, %rd67;
	ld.global.u16 	%r126, [%rd68];
	shl.b32 	%r127, %r126, 16;
	mov.b32 	%f11, %r127;
	add.s64 	%rd69, %rd3, %rd67;
	ld.global.u16 	%r128, [%rd69];
	shl.b32 	%r129, %r128, 16;
	mov.b32 	%f12, %r129;
	mul.lo.s32 	%r20, %r206, %r33;
	mad.lo.s32 	%r21, %r206, %r3, %r4;
	mov.b32 	%r210, 0;
	@%p12 bra 	$L__BB20_12;
	add.s32 	%r208, %r20, 7;
	mov.u32 	%r207, %r21;
	mov.u32 	%r209, %r9;
$L__BB20_11:
	and.b32  	%r210, %r3, 536870910;
	add.s32 	%r130, %r207, 1;
	mul.wide.u32 	%rd70, %r207, 4;
	add.s64 	%rd71, %rd2, %rd70;
	add.s32 	%r131, %r208, -7;
	ld.global.u32 	%r132, [%rd71];
	and.b32  	%r133, %r132, 15;
	cvt.rn.f32.u32 	%f121, %r133;
	fma.rn.f32 	%f122, %f11, %f121, %f12;
	mul.wide.u32 	%rd72, %r131, 4;
	add.s64 	%rd73, %rd1, %rd72;
	ld.global.f32 	%f123, [%rd73];
	fma.rn.f32 	%f124, %f122, %f123, %f220;
	shr.u32 	%r134, %r132, 4;
	and.b32  	%r135, %r134, 15;
	cvt.rn.f32.u32 	%f125, %r135;
	fma.rn.f32 	%f126, %f11, %f125, %f12;
	add.s32 	%r136, %r208, -6;
	mul.wide.u32 	%rd74, %r136, 4;
	add.s64 	%rd75, %rd1, %rd74;
	ld.global.f32 	%f127, [%rd75];
	fma.rn.f32 	%f128, %f126, %f127, %f124;
	shr.u32 	%r137, %r132, 8;
	and.b32  	%r138, %r137, 15;
	cvt.rn.f32.u32 	%f129, %r138;
	fma.rn.f32 	%f130, %f11, %f129, %f12;
	add.s32 	%r139, %r208, -5;
	mul.wide.u32 	%rd76, %r139, 4;
	add.s64 	%rd77, %rd1, %rd76;
	ld.global.f32 	%f131, [%rd77];
	fma.rn.f32 	%f132, %f130, %f131, %f128;
	shr.u32 	%r140, %r132, 12;
	and.b32  	%r141, %r140, 15;
	cvt.rn.f32.u32 	%f133, %r141;
	fma.rn.f32 	%f134, %f11, %f133, %f12;
	add.s32 	%r142, %r208, -4;
	mul.wide.u32 	%rd78, %r142, 4;
	add.s64 	%rd79, %rd1, %rd78;
	ld.global.f32 	%f135, [%rd79];
	fma.rn.f32 	%f136, %f134, %f135, %f132;
	shr.u32 	%r143, %r132, 16;
	and.b32  	%r144, %r143, 15;
	cvt.rn.f32.u32 	%f137, %r144;
	fma.rn.f32 	%f138, %f11, %f137, %f12;
	add.s32 	%r145, %r208, -3;
	mul.wide.u32 	%rd80, %r145, 4;
	add.s64 	%rd81, %rd1, %rd80;
	ld.global.f32 	%f139, [%rd81];
	fma.rn.f32 	%f140, %f138, %f139, %f136;
	shr.u32 	%r146, %r132, 20;
	and.b32  	%r147, %r146, 15;
	cvt.rn.f32.u32 	%f141, %r147;
	fma.rn.f32 	%f142, %f11, %f141, %f12;
	add.s32 	%r148, %r208, -2;
	mul.wide.u32 	%rd82, %r148, 4;
	add.s64 	%rd83, %rd1, %rd82;
	ld.global.f32 	%f143, [%rd83];
	fma.rn.f32 	%f144, %f142, %f143, %f140;
	shr.u32 	%r149, %r132, 24;
	and.b32  	%r150, %r149, 15;
	cvt.rn.f32.u32 	%f145, %r150;
	fma.rn.f32 	%f146, %f11, %f145, %f12;
	add.s32 	%r151, %r208, -1;
	mul.wide.u32 	%rd84, %r151, 4;
	add.s64 	%rd85, %rd1, %rd84;
	ld.global.f32 	%f147, [%rd85];
	fma.rn.f32 	%f148, %f146, %f147, %f144;
	shr.u32 	%r152, %r132, 28;
	cvt.rn.f32.u32 	%f149, %r152;
	fma.rn.f32 	%f150, %f11, %f149, %f12;
	add.s32 	%r153, %r208, 8;
	mul.wide.u32 	%rd86, %r208, 4;
	add.s64 	%rd87, %rd1, %rd86;
	ld.global.f32 	%f151, [%rd87];
	fma.rn.f32 	%f152, %f150, %f151, %f148;
	mul.wide.u32 	%rd88, %r130, 4;
	add.s64 	%rd89, %rd2, %rd88;
	add.s32 	%r154, %r208, 1;
	ld.global.u32 	%r155, [%rd89];
	and.b32  	%r156, %r155, 15;
	cvt.rn.f32.u32 	%f153, %r156;
	fma.rn.f32 	%f154, %f11, %f153, %f12;
	mul.wide.u32 	%rd90, %r154, 4;
	add.s64 	%rd91, %rd1, %rd90;
	ld.global.f32 	%f155, [%rd91];
	fma.rn.f32 	%f156, %f154, %f155, %f152;
	shr.u32 	%r157, %r155, 4;
	and.b32  	%r158, %r157, 15;
	cvt.rn.f32.u32 	%f157, %r158;
	fma.rn.f32 	%f158, %f11, %f157, %f12;
	add.s32 	%r159, %r208, 2;
	mul.wide.u32 	%rd92, %r159, 4;
	add.s64 	%rd93, %rd1, %rd92;
	ld.global.f32 	%f159, [%rd93];
	fma.rn.f32 	%f160, %f158, %f159, %f156;
	shr.u32 	%r160, %r155, 8;
	and.b32  	%r161, %r160, 15;
	cvt.rn.f32.u32 	%f161, %r161;
	fma.rn.f32 	%f162, %f11, %f161, %f12;
	add.s32 	%r162, %r208, 3;
	mul.wide.u32 	%rd94, %r162, 4;
	add.s64 	%rd95, %rd1, %rd94;
	ld.global.f32 	%f163, [%rd95];
	fma.rn.f32 	%f164, %f162, %f163, %f160;
	shr.u32 	%r163, %r155, 12;
	and.b32  	%r164, %r163, 15;
	cvt.rn.f32.u32 	%f165, %r164;
	fma.rn.f32 	%f166, %f11, %f165, %f12;
	add.s32 	%r165, %r208, 4;
	mul.wide.u32 	%rd96, %r165, 4;
	add.s64 	%rd97, %rd1, %rd96;
	ld.global.f32 	%f167, [%rd97];
	fma.rn.f32 	%f168, %f166, %f167, %f164;
	shr.u32 	%r166, %r155, 16;
	and.b32  	%r167, %r166, 15;
	cvt.rn.f32.u32 	%f169, %r167;
	fma.rn.f32 	%f170, %f11, %f169, %f12;
	add.s32 	%r168, %r208, 5;
	mul.wide.u32 	%rd98, %r168, 4;
	add.s64 	%rd99, %rd1, %rd98;
	ld.global.f32 	%f171, [%rd99];
	fma.rn.f32 	%f172, %f170, %f171, %f168;
	shr.u32 	%r169, %r155, 20;
	and.b32  	%r170, %r169, 15;
	cvt.rn.f32.u32 	%f173, %r170;
	fma.rn.f32 	%f174, %f11, %f173, %f12;
	add.s32 	%r171, %r208, 6;
	mul.wide.u32 	%rd100, %r171, 4;
	add.s64 	%rd101, %rd1, %rd100;
	ld.global.f32 	%f175, [%rd101];
	fma.rn.f32 	%f176, %f174, %f175, %f172;
	shr.u32 	%r172, %r155, 24;
	and.b32  	%r173, %r172, 15;
	cvt.rn.f32.u32 	%f177, %r173;
	fma.rn.f32 	%f178, %f11, %f177, %f12;
	add.s32 	%r174, %r208, 7;
	mul.wide.u32 	%rd102, %r174, 4;
	add.s64 	%rd103, %rd1, %rd102;
	ld.global.f32 	%f179, [%rd103];
	fma.rn.f32 	%f180, %f178, %f179, %f176;
	shr.u32 	%r175, %r155, 28;
	cvt.rn.f32.u32 	%f181, %r175;
	fma.rn.f32 	%f182, %f11, %f181, %f12;
	mul.wide.u32 	%rd104, %r153, 4;
	add.s64 	%rd105, %rd1, %rd104;
	ld.global.f32 	%f183, [%rd105];
	fma.rn.f32 	%f220, %f182, %f183, %f180;
	add.s32 	%r209, %r209, 2;
	add.s32 	%r208, %r208, 16;
	add.s32 	%r207, %r207, 2;
	setp.ne.s32 	%p13, %r209, 0;
	@%p13 bra 	$L__BB20_11;
$L__BB20_12:
	setp.eq.s32 	%p14, %r8, 0;
	@%p14 bra 	$L__BB20_14;
	add.s32 	%r176, %r21, %r210;
	mul.wide.u32 	%rd106, %r176, 4;
	add.s64 	%rd107, %rd2, %rd106;
	shl.b32 	%r177, %r210, 3;
	add.s32 	%r178, %r177, %r20;
	ld.global.u32 	%r179, [%rd107];
	and.b32  	%r180, %r179, 15;
	cvt.rn.f32.u32 	%f184, %r180;
	fma.rn.f32 	%f185, %f11, %f184, %f12;
	mul.wide.u32 	%rd108, %r178, 4;
	add.s64 	%rd109, %rd1, %rd108;
	ld.global.f32 	%f186, [%rd109];
	fma.rn.f32 	%f187, %f185, %f186, %f220;
	shr.u32 	%r181, %r179, 4;
	and.b32  	%r182, %r181, 15;
	cvt.rn.f32.u32 	%f188, %r182;
	fma.rn.f32 	%f189, %f11, %f188, %f12;
	add.s32 	%r183, %r178, 1;
	mul.wide.u32 	%rd110, %r183, 4;
	add.s64 	%rd111, %rd1, %rd110;
	ld.global.f32 	%f190, [%rd111];
	fma.rn.f32 	%f191, %f189, %f190, %f187;
	shr.u32 	%r184, %r179, 8;
	and.b32  	%r185, %r184, 15;
	cvt.rn.f32.u32 	%f192, %r185;
	fma.rn.f32 	%f193, %f11, %f192, %f12;
	add.s32 	%r186, %r178, 2;
	mul.wide.u32 	%rd112, %r186, 4;
	add.s64 	%rd113, %rd1, %rd112;
	ld.global.f32 	%f194, [%rd113];
	fma.rn.f32 	%f195, %f193, %f194, %f191;
	shr.u32 	%r187, %r179, 12;
	and.b32  	%r188, %r187, 15;
	cvt.rn.f32.u32 	%f196, %r188;
	fma.rn.f32 	%f197, %f11, %f196, %f12;
	add.s32 	%r189, %r178, 3;
	mul.wide.u32 	%rd114, %r189, 4;
	add.s64 	%rd115, %rd1, %rd114;
	ld.global.f32 	%f198, [%rd115];
	fma.rn.f32 	%f199, %f197, %f198, %f195;
	shr.u32 	%r190, %r179, 16;
	and.b32  	%r191, %r190, 15;
	cvt.rn.f32.u32 	%f200, %r191;
	fma.rn.f32 	%f201, %f11, %f200, %f12;
	add.s32 	%r192, %r178, 4;
	mul.wide.u32 	%rd116, %r192, 4;
	add.s64 	%rd117, %rd1, %rd116;
	ld.global.f32 	%f202, [%rd117];
	fma.rn.f32 	%f203, %f201, %f202, %f199;
	shr.u32 	%r193, %r179, 20;
	and.b32  	%r194, %r193, 15;
	cvt.rn.f32.u32 	%f204, %r194;
	fma.rn.f32 	%f205, %f11, %f204, %f12;
	add.s32 	%r195, %r178, 5;
	mul.wide.u32 	%rd118, %r195, 4;
	add.s64 	%rd119, %rd1, %rd118;
	ld.global.f32 	%f206, [%rd119];
	fma.rn.f32 	%f207, %f205, %f206, %f203;
	shr.u32 	%r196, %r179, 24;
	and.b32  	%r197, %r196, 15;
	cvt.rn.f32.u32 	%f208, %r197;
	fma.rn.f32 	%f209, %f11, %f208, %f12;
	add.s32 	%r198, %r178, 6;
	mul.wide.u32 	%rd120, %r198, 4;
	add.s64 	%rd121, %rd1, %rd120;
	ld.global.f32 	%f210, [%rd121];
	fma.rn.f32 	%f211, %f209, %f210, %f207;
	shr.u32 	%r199, %r179, 28;
	cvt.rn.f32.u32 	%f212, %r199;
	fma.rn.f32 	%f213, %f11, %f212, %f12;
	add.s32 	%r200, %r178, 7;
	mul.wide.u32 	%rd122, %r200, 4;
	add.s64 	%rd123, %rd1, %rd122;
	ld.global.f32 	%f214, [%rd123];
	fma.rn.f32 	%f220, %f213, %f214, %f211;
$L__BB20_14:
	add.s32 	%r206, %r206, 1;
	setp.lt.u32 	%p15, %r206, %r2;
	@%p15 bra 	$L__BB20_9;
	bra.uni 	$L__BB20_22;
$L__BB20_15:
	and.b32  	%r10, %r33, 8;
	mov.f32 	%f220, 0f00000000;
	mov.b32 	%r203, 0;
$L__BB20_16:
	setp.eq.s32 	%p8, %r3, 1;
	mad.lo.s32 	%r45, %r2, %r1, %r203;
	mul.wide.u32 	%rd10, %r45, 2;
	add.s64 	%rd11, %rd4, %rd10;
	ld.global.u16 	%rs1, [%rd11];
	// begin inline asm
	{  cvt.f32.f16 %f22, %rs1;}

	// end inline asm
	add.s64 	%rd12, %rd3, %rd10;
	ld.global.u16 	%rs2, [%rd12];
	// begin inline asm
	{  cvt.f32.f16 %f23, %rs2;}

	// end inline asm
	mul.lo.s32 	%r12, %r203, %r33;
	mad.lo.s32 	%r13, %r203, %r3, %r4;
	mov.b32 	%r205, 0;
	@%p8 bra 	$L__BB20_19;
	mov.b32 	%r204, 0;
$L__BB20_18:
	add.s32 	%r47, %r13, %r204;
	mul.wide.u32 	%rd13, %r47, 4;
	add.s64 	%rd14, %rd2, %rd13;
	shl.b32 	%r48, %r204, 3;
	add.s32 	%r49, %r48, %r12;
	ld.global.u32 	%r50, [%rd14];
	and.b32  	%r51, %r50, 15;
	cvt.rn.f32.u32 	%f25, %r51;
	fma.rn.f32 	%f26, %f22, %f25, %f23;
	mul.wide.u32 	%rd15, %r49, 4;
	add.s64 	%rd16, %rd1, %rd15;
	ld.global.f32 	%f27, [%rd16];
	fma.rn.f32 	%f28, %f26, %f27, %f220;
	shr.u32 	%r52, %r50, 4;
	and.b32  	%r53, %r52, 15;
	cvt.rn.f32.u32 	%f29, %r53;
	fma.rn.f32 	%f30, %f22, %f29, %f23;
	add.s32 	%r54, %r49, 1;
	mul.wide.u32 	%rd17, %r54, 4;
	add.s64 	%rd18, %rd1, %rd17;
	ld.global.f32 	%f31, [%rd18];
	fma.rn.f32 	%f32, %f30, %f31, %f28;
	shr.u32 	%r55, %r50, 8;
	and.b32  	%r56, %r55, 15;
	cvt.rn.f32.u32 	%f33, %r56;
	fma.rn.f32 	%f34, %f22, %f33, %f23;
	add.s32 	%r57, %r49, 2;
	mul.wide.u32 	%rd19, %r57, 4;
	add.s64 	%rd20, %rd1, %rd19;
	ld.global.f32 	%f35, [%rd20];
	fma.rn.f32 	%f36, %f34, %f35, %f32;
	shr.u32 	%r58, %r50, 12;
	and.b32  	%r59, %r58, 15;
	cvt.rn.f32.u32 	%f37, %r59;
	fma.rn.f32 	%f38, %f22, %f37, %f23;
	add.s32 	%r60, %r49, 3;
	mul.wide.u32 	%rd21, %r60, 4;
	add.s64 	%rd22, %rd1, %rd21;
	ld.global.f32 	%f39, [%rd22];
	fma.rn.f32 	%f40, %f38, %f39, %f36;
	shr.u32 	%r61, %r50, 16;
	and.b32  	%r62, %r61, 15;
	cvt.rn.f32.u32 	%f41, %r62;
	fma.rn.f32 	%f42, %f22, %f41, %f23;
	add.s32 	%r63, %r49, 4;
	mul.wide.u32 	%rd23, %r63, 4;
	add.s64 	%rd24, %rd1, %rd23;
	ld.global.f32 	%f43, [%rd24];
	fma.rn.f32 	%f44, %f42, %f43, %f40;
	shr.u32 	%r64, %r50, 20;
	and.b32  	%r65, %r64, 15;
	cvt.rn.f32.u32 	%f45, %r65;
	fma.rn.f32 	%f46, %f22, %f45, %f23;
	add.s32 	%r66, %r49, 5;
	mul.wide.u32 	%rd25, %r66, 4;
	add.s64 	%rd26, %rd1, %rd25;
	ld.global.f32 	%f47, [%rd26];
	fma.rn.f32 	%f48, %f46, %f47, %f44;
	shr.u32 	%r67, %r50, 24;
	and.b32  	%r68, %r67, 15;
	cvt.rn.f32.u32 	%f49, %r68;
	fma.rn.f32 	%f50, %f22, %f49, %f23;
	add.s32 	%r69, %r49, 6;
	mul.wide.u32 	%rd27, %r69, 4;
	add.s64 	%rd28, %rd1, %rd27;
	ld.global.f32 	%f51, [%rd28];
	fma.rn.f32 	%f52, %f50, %f51, %f48;
	shr.u32 	%r70, %r50, 28;
	cvt.rn.f32.u32 	%f53, %r70;
	fma.rn.f32 	%f54, %f22, %f53, %f23;
	add.s32 	%r71, %r49, 7;
	mul.wide.u32 	%rd29, %r71, 4;
	add.s64 	%rd30, %rd1, %rd29;
	ld.global.f32 	%f55, [%rd30];
	fma.rn.f32 	%f56, %f54, %f55, %f52;
	add.s32 	%r72, %r47, 1;
	mul.wide.u32 	%rd31, %r72, 4;
	add.s64 	%rd32, %rd2, %rd31;
	add.s32 	%r73, %r49, 8;
	ld.global.u32 	%r74, [%rd32];
	and.b32  	%r75, %r74, 15;
	cvt.rn.f32.u32 	%f57, %r75;
	fma.rn.f32 	%f58, %f22, %f57, %f23;
	mul.wide.u32 	%rd33, %r73, 4;
	add.s64 	%rd34, %rd1, %rd33;
	ld.global.f32 	%f59, [%rd34];
	fma.rn.f32 	%f60, %f58, %f59, %f56;
	shr.u32 	%r76, %r74, 4;
	and.b32  	%r77, %r76, 15;
	cvt.rn.f32.u32 	%f61, %r77;
	fma.rn.f32 	%f62, %f22, %f61, %f23;
	add.s32 	%r78, %r49, 9;
	mul.wide.u32 	%rd35, %r78, 4;
	add.s64 	%rd36, %rd1, %rd35;
	ld.global.f32 	%f63, [%rd36];
	fma.rn.f32 	%f64, %f62, %f63, %f60;
	shr.u32 	%r79, %r74, 8;
	and.b32  	%r80, %r79, 15;
	cvt.rn.f32.u32 	%f65, %r80;
	fma.rn.f32 	%f66, %f22, %f65, %f23;
	add.s32 	%r81, %r49, 10;
	mul.wide.u32 	%rd37, %r81, 4;
	add.s64 	%rd38, %rd1, %rd37;
	ld.global.f32 	%f67, [%rd38];
	fma.rn.f32 	%f68, %f66, %f67, %f64;
	shr.u32 	%r82, %r74, 12;
	and.b32  	%r83, %r82, 15;
	cvt.rn.f32.u32 	%f69, %r83;
	fma.rn.f32 	%f70, %f22, %f69, %f23;
	add.s32 	%r84, %r49, 11;
	mul.wide.u32 	%rd39, %r84, 4;
	add.s64 	%rd40, %rd1, %rd39;
	ld.global.f32 	%f71, [%rd40];
	fma.rn.f32 	%f72, %f70, %f71, %f68;
	shr.u32 	%r85, %r74, 16;
	and.b32  	%r86, %r85, 15;
	cvt.rn.f32.u32 	%f73, %r86;
	fma.rn.f32 	%f74, %f22, %f73, %f23;
	add.s32 	%r87, %r49, 12;
	mul.wide.u32 	%rd41, %r87, 4;
	add.s64 	%rd42, %rd1, %rd41;
	ld.global.f32 	%f75, [%rd42];
	fma.rn.f32 	%f76, %f74, %f75, %f72;
	shr.u32 	%r88, %r74, 20;
	and.b32  	%r89, %r88, 15;
	cvt.rn.f32.u32 	%f77, %r89;
	fma.rn.f32 	%f78, %f22, %f77, %f23;
	add.s32 	%r90, %r49, 13;
	mul.wide.u32 	%rd43, %r90, 4;
	add.s64 	%rd44, %rd1, %rd43;
	ld.global.f32 	%f79, [%rd44];
	fma.rn.f32 	%f80, %f78, %f79, %f76;
	shr.u32 	%r91, %r74, 24;
	and.b32  	%r92, %r91, 15;
	cvt.rn.f32.u32 	%f81, %r92;
	fma.rn.f32 	%f82, %f22, %f81, %f23;
	add.s32 	%r93, %r49, 14;
	mul.wide.u32 	%rd45, %r93, 4;
	add.s64 	%rd46, %rd1, %rd45;
	ld.global.f32 	%f83, [%rd46];
	fma.rn.f32 	%f84, %f82, %f83, %f80;
	shr.u32 	%r94, %r74, 28;
	cvt.rn.f32.u32 	%f85, %r94;
	fma.rn.f32 	%f86, %f22, %f85, %f23;
	add.s32 	%r95, %r49, 15;
	mul.wide.u32 	%rd47, %r95, 4;
	add.s64 	%rd48, %rd1, %rd47;
	ld.global.f32 	%f87, [%rd48];
	fma.rn.f32 	%f220, %f86, %f87, %f84;
	add.s32 	%r204, %r204, 2;
	and.b32  	%r205, %r3, 536870910;
	setp.ne.s32 	%p9, %r204, %r205;
	@%p9 bra 	$L__BB20_18;
$L__BB20_19:
	setp.eq.s32 	%p10, %r10, 0;
	@%p10 bra 	$L__BB20_21;
	add.s32 	%r96, %r13, %r205;
	mul.wide.u32 	%rd49, %r96, 4;
	add.s64 	%rd50, %rd2, %rd49;
	shl.b32 	%r97, %r205, 3;
	add.s32 	%r98, %r97, %r12;
	ld.global.u32 	%r99, [%rd50];
	and.b32  	%r100, %r99, 15;
	cvt.rn.f32.u32 	%f88, %r100;
	fma.rn.f32 	%f89, %f22, %f88, %f23;
	mul.wide.u32 	%rd51, %r98, 4;
	add.s64 	%rd52, %rd1, %rd51;
	ld.global.f32 	%f90, [%rd52];
	fma.rn.f32 	%f91, %f89, %f90, %f220;
	shr.u32 	%r101, %r99, 4;
	and.b32  	%r102, %r101, 15;
	cvt.rn.f32.u32 	%f92, %r102;
	fma.rn.f32 	%f93, %f22, %f92, %f23;
	add.s32 	%r103, %r98, 1;
	mul.wide.u32 	%rd53, %r103, 4;
	add.s64 	%rd54, %rd1, %rd53;
	ld.global.f32 	%f94, [%rd54];
	fma.rn.f32 	%f95, %f93, %f94, %f91;
	shr.u32 	%r104, %r99, 8;
	and.b32  	%r105, %r104, 15;
	cvt.rn.f32.u32 	%f96, %r105;
	fma.rn.f32 	%f97, %f22, %f96, %f23;
	add.s32 	%r106, %r98, 2;
	mul.wide.u32 	%rd55, %r106, 4;
	add.s64 	%rd56, %rd1, %rd55;
	ld.global.f32 	%f98, [%rd56];
	fma.rn.f32 	%f99, %f97, %f98, %f95;
	shr.u32 	%r107, %r99, 12;
	and.b32  	%r108, %r107, 15;
	cvt.rn.f32.u32 	%f100, %r108;
	fma.rn.f32 	%f101, %f22, %f100, %f23;
	add.s32 	%r109, %r98, 3;
	mul.wide.u32 	%rd57, %r109, 4;
	add.s64 	%rd58, %rd1, %rd57;
	ld.global.f32 	%f102, [%rd58];
	fma.rn.f32 	%f103, %f101, %f102, %f99;
	shr.u32 	%r110, %r99, 16;
	and.b32  	%r111, %r110, 15;
	cvt.rn.f32.u32 	%f104, %r111;
	fma.rn.f32 	%f105, %f22, %f104, %f23;
	add.s32 	%r112, %r98, 4;
	mul.wide.u32 	%rd59, %r112, 4;
	add.s64 	%rd60, %rd1, %rd59;
	ld.global.f32 	%f106, [%rd60];
	fma.rn.f32 	%f107, %f105, %f106, %f103;
	shr.u32 	%r113, %r99, 20;
	and.b32  	%r114, %r113, 15;
	cvt.rn.f32.u32 	%f108, %r114;
	fma.rn.f32 	%f109, %f22, %f108, %f23;
	add.s32 	%r115, %r98, 5;
	mul.wide.u32 	%rd61, %r115, 4;
	add.s64 	%rd62, %rd1, %rd61;
	ld.global.f32 	%f110, [%rd62];
	fma.rn.f32 	%f111, %f109, %f110, %f107;
	shr.u32 	%r116, %r99, 24;
	and.b32  	%r117, %r116, 15;
	cvt.rn.f32.u32 	%f112, %r117;
	fma.rn.f32 	%f113, %f22, %f112, %f23;
	add.s32 	%r118, %r98, 6;
	mul.wide.u32 	%rd63, %r118, 4;
	add.s64 	%rd64, %rd1, %rd63;
	ld.global.f32 	%f114, [%rd64];
	fma.rn.f32 	%f115, %f113, %f114, %f111;
	shr.u32 	%r119, %r99, 28;
	cvt.rn.f32.u32 	%f116, %r119;
	fma.rn.f32 	%f117, %f22, %f116, %f23;
	add.s32 	%r120, %r98, 7;
	mul.wide.u32 	%rd65, %r120, 4;
	add.s64 	%rd66, %rd1, %rd65;
	ld.global.f32 	%f118, [%rd66];
	fma.rn.f32 	%f220, %f117, %f118, %f115;
$L__BB20_21:
	add.s32 	%r203, %r203, 1;
	setp.lt.u32 	%p11, %r203, %r2;
	@%p11 bra 	$L__BB20_16;
$L__BB20_22:
	ld.param.u64 	%rd127, [talu_gaffine_u4_matvec_f32_param_4];
	cvta.to.global.u64 	%rd124, %rd127;
	mul.wide.u32 	%rd125, %r1, 4;
	add.s64 	%rd126, %rd124, %rd125;
	st.global.f32 	[%rd126], %f220;
$L__BB20_23:
	ret;

}
	// .globl	talu_gaffine_u4_matvec_qkv_f32
.visible .entry talu_gaffine_u4_matvec_qkv_f32(
	.param .u64 .ptr .align 1 talu_gaffine_u4_matvec_qkv_f32_param_0,
	.param .u64 .ptr .align 1 talu_gaffine_u4_matvec_qkv_f32_param_1,
	.param .u64 .ptr .align 1 talu_gaffine_u4_matvec_qkv_f32_param_2,
	.param .u64 .ptr .align 1 talu_gaffine_u4_matvec_qkv_f32_param_3,
	.param .u64 .ptr .align 1 talu_gaffine_u4_matvec_qkv_f32_param_4,
	.param .u32 talu_gaffine_u4_matvec_qkv_f32_param_5,
	.param .u32 talu_gaffine_u4_matvec_qkv_f32_param_6,
	.param .u32 talu_gaffine_u4_matvec_qkv_f32_param_7,
	.param .u64 .ptr .align 1 talu_gaffine_u4_matvec_qkv_f32_param_8,
	.param .u64 .ptr .align 1 talu_gaffine_u4_matvec_qkv_f32_param_9,
	.param .u64 .ptr .align 1 talu_gaffine_u4_matvec_qkv_f32_param_10,
	.param .u64 .ptr .align 1 talu_gaffine_u4_matvec_qkv_f32_param_11,
	.param .u32 talu_gaffine_u4_matvec_qkv_f32_param_12,
	.param .u32 talu_gaffine_u4_matvec_qkv_f32_param_13,
	.param .u32 talu_gaffine_u4_matvec_qkv_f32_param_14,
	.param .u64 .ptr .align 1 talu_gaffine_u4_matvec_qkv_f32_param_15,
	.param .u64 .ptr .align 1 talu_gaffine_u4_matvec_qkv_f32_param_16,
	.param .u64 .ptr .align 1 talu_gaffine_u4_matvec_qkv_f32_param_17,
	.param .u64 .ptr .align 1 talu_gaffine_u4_matvec_qkv_f32_param_18,
	.param .u32 talu_gaffine_u4_matvec_qkv_f32_param_19,
	.param .u32 talu_gaffine_u4_matvec_qkv_f32_param_20,
	.param .u32 talu_gaffine_u4_matvec_qkv_f32_param_21,
	.param .u32 talu_gaffine_u4_matvec_qkv_f32_param_22
)
{
	.reg .pred 	%p<55>;
	.reg .b16 	%rs<9>;
	.reg .b32 	%r<530>;
	.reg .b32 	%f<581>;
	.reg .b64 	%rd<322>;

	ld.param.u64 	%rd16, [talu_gaffine_u4_matvec_qkv_f32_param_0];
	ld.param.u64 	%rd17, [talu_gaffine_u4_matvec_qkv_f32_param_1];
	ld.param.u64 	%rd13, [talu_gaffine_u4_matvec_qkv_f32_param_4];
	ld.param.u32 	%r79, [talu_gaffine_u4_matvec_qkv_f32_param_5];
	ld.param.u32 	%r80, [talu_gaffine_u4_matvec_qkv_f32_param_6];
	ld.param.u32 	%r81, [talu_gaffine_u4_matvec_qkv_f32_param_7];
	ld.param.u64 	%rd18, [talu_gaffine_u4_matvec_qkv_f32_param_8];
	ld.param.u64 	%rd19, [talu_gaffine_u4_matvec_qkv_f32_param_9];
	ld.param.u64 	%rd20, [talu_gaffine_u4_matvec_qkv_f32_param_10];
	ld.param.u32 	%r82, [talu_gaffine_u4_matvec_qkv_f32_param_12];
	ld.param.u32 	%r83, [talu_gaffine_u4_matvec_qkv_f32_param_13];
	ld.param.u32 	%r84, [talu_gaffine_u4_matvec_qkv_f32_param_14];
	ld.param.u64 	%rd21, [talu_gaffine_u4_matvec_qkv_f32_param_15];
	ld.param.u64 	%rd22, [talu_gaffine_u4_matvec_qkv_f32_param_16];
	ld.param.u64 	%rd23, [talu_gaffine_u4_matvec_qkv_f32_param_17];
	ld.param.u64 	%rd15, [talu_gaffine_u4_matvec_qkv_f32_param_18];
	ld.param.u32 	%r85, [talu_gaffine_u4_matvec_qkv_f32_param_19];
	ld.param.u32 	%r86, [talu_gaffine_u4_matvec_qkv_f32_param_20];
	ld.param.u32 	%r87, [talu_gaffine_u4_matvec_qkv_f32_param_21];
	ld.param.u32 	%r88, [talu_gaffine_u4_matvec_qkv_f32_param_22];
	cvta.to.global.u64 	%rd1, %rd17;
	cvta.to.global.u64 	%rd2, %rd18;
	cvta.to.global.u64 	%rd3, %rd20;
	cvta.to.global.u64 	%rd4, %rd19;
	cvta.to.global.u64 	%rd5, %rd16;
	cvta.to.global.u64 	%rd6, %rd21;
	cvta.to.global.u64 	%rd7, %rd23;
	cvta.to.global.u64 	%rd8, %rd22;
	setp.eq.s32 	%p1, %r88, 0;
	and.b32  	%r89, %r88, 7;
	setp.ne.s32 	%p2, %r89, 0;
	or.pred  	%p3, %p1, %p2;
	@%p3 bra 	$L__BB21_71;
	mov.u32 	%r90, %ctaid.x;
	mov.u32 	%r91, %ntid.x;
	mov.u32 	%r92, %tid.x;
	mad.lo.s32 	%r1, %r90, %r91, %r92;
	add.s32 	%r2, %r82, %r79;
	add.s32 	%r93, %r85, %r2;
	setp.ge.u32 	%p4, %r1, %r93;
	@%p4 bra 	$L__BB21_71;
	setp.ge.u32 	%p5, %r1, %r79;
	@%p5 bra 	$L__BB21_24;
	setp.eq.s32 	%p41, %r80, 0;
	@%p41 bra 	$L__BB21_71;
	rem.u32 	%r426, %r88, %r80;
	and.b32  	%r427, %r80, 7;
	or.b32  	%r428, %r426, %r427;
	setp.ne.s32 	%p42, %r428, 0;
	mov.f32 	%f555, 0f00000000;
	@%p42 bra 	$L__BB21_71;
	div.u32 	%r3, %r88, %r80;
	shr.u32 	%r4, %r80, 3;
	shr.u32 	%r5, %r88, 3;
	setp.gt.u32 	%p43, %r80, %r88;
	@%p43 bra 	$L__BB21_23;
	setp.lt.u32 	%p44, %r80, 8;
	@%p44 bra 	$L__BB21_10;
	ld.param.u64 	%rd320, [talu_gaffine_u4_matvec_qkv_f32_param_3];
	ld.param.u64 	%rd319, [talu_gaffine_u4_matvec_qkv_f32_param_2];
	and.b32  	%r6, %r4, 536870910;
	and.b32  	%r7, %r80, 8;
	and.b32  	%r431, %r4, 536870910;
	neg.s32 	%r8, %r431;
	cvta.to.global.u64 	%rd9, %rd319;
	cvta.to.global.u64 	%rd10, %rd320;
	mul.lo.s32 	%r9, %r3, %r1;
	mul.lo.s32 	%r10, %r5, %r1;
	mov.f32 	%f555, 0f00000000;
	mov.b32 	%r511, 0;
$L__BB21_8:
	setp.ne.s32 	%p45, %r81, 0;
	add.s32 	%r15, %r511, %r9;
	mul.wide.u32 	%rd258, %r15, 2;
	add.s64 	%rd259, %rd9, %rd258;
	ld.global.u16 	%rs1, [%rd259];
	@%p45 bra 	$L__BB21_13;
	// begin inline asm
	{  cvt.f32.f16 %f552, %rs1;}

	// end inline asm
	bra.uni 	$L__BB21_14;
$L__BB21_10:
	setp.ne.s32 	%p51, %r81, 0;
	add.s32 	%r508, %r3, -1;
	setp.lt.u32 	%p52, %r508, 7;
	or.pred  	%p53, %p51, %p52;
	@%p53 bra 	$L__BB21_23;
	and.b32  	%r509, %r3, -8;
	neg.s32 	%r510, %r509;
$L__BB21_12:
	.pragma "nounroll";
	add.s32 	%r510, %r510, 8;
	setp.eq.s32 	%p54, %r510, 0;
	@%p54 bra 	$L__BB21_23;
	bra.uni 	$L__BB21_12;
$L__BB21_13:
	cvt.u32.u16 	%r432, %rs1;
	shl.b32 	%r433, %r432, 16;
	mov.b32 	%f552, %r433;
$L__BB21_14:
	setp.ne.s32 	%p46, %r81, 0;
	add.s64 	%rd261, %rd10, %rd258;
	ld.global.u16 	%rs2, [%rd261];
	@%p46 bra 	$L__BB21_16;
	// begin inline asm
	{  cvt.f32.f16 %f553, %rs2;}

	// end inline asm
	bra.uni 	$L__BB21_17;
$L__BB21_16:
	cvt.u32.u16 	%r434, %rs2;
	shl.b32 	%r435, %r434, 16;
	mov.b32 	%f553, %r435;
$L__BB21_17:
	setp.eq.s32 	%p47, %r4, 1;
	mul.lo.s32 	%r16, %r511, %r80;
	mad.lo.s32 	%r17, %r511, %r4, %r10;
	mov.b32 	%r515, 0;
	@%p47 bra 	$L__BB21_20;
	add.s32 	%r513, %r16, 7;
	mov.u32 	%r512, %r17;
	mov.u32 	%r514, %r8;
$L__BB21_19:
	add.s32 	%r437, %r512, 1;
	mul.wide.u32 	%rd262, %r512, 4;
	add.s64 	%rd263, %rd1, %rd262;
	add.s32 	%r438, %r513, -7;
	ld.global.u32 	%r439, [%rd263];
	and.b32  	%r440, %r439, 15;
	cvt.rn.f32.u32 	%f452, %r440;
	fma.rn.f32 	%f453, %f552, %f452, %f553;
	mul.wide.u32 	%rd264, %r438, 4;
	add.s64 	%rd265, %rd5, %rd264;
	ld.global.f32 	%f454, [%rd265];
	fma.rn.f32 	%f455, %f453, %f454, %f555;
	shr.u32 	%r441, %r439, 4;
	and.b32  	%r442, %r441, 15;
	cvt.rn.f32.u32 	%f456, %r442;
	fma.rn.f32 	%f457, %f552, %f456, %f553;
	add.s32 	%r443, %r513, -6;
	mul.wide.u32 	%rd266, %r443, 4;
	add.s64 	%rd267, %rd5, %rd266;
	ld.global.f32 	%f458, [%rd267];
	fma.rn.f32 	%f459, %f457, %f458, %f455;
	shr.u32 	%r444, %r439, 8;
	and.b32  	%r445, %r444, 15;
	cvt.rn.f32.u32 	%f460, %r445;
	fma.rn.f32 	%f461, %f552, %f460, %f553;
	add.s32 	%r446, %r513, -5;
	mul.wide.u32 	%rd268, %r446, 4;
	add.s64 	%rd269, %rd5, %rd268;
	ld.global.f32 	%f462, [%rd269];
	fma.rn.f32 	%f463, %f461, %f462, %f459;
	shr.u32 	%r447, %r439, 12;
	and.b32  	%r448, %r447, 15;
	cvt.rn.f32.u32 	%f464, %r448;
	fma.rn.f32 	%f465, %f552, %f464, %f553;
	add.s32 	%r449, %r513, -4;
	mul.wide.u32 	%rd270, %r449, 4;
	add.s64 	%rd271, %rd5, %rd270;
	ld.global.f32 	%f466, [%rd271];
	fma.rn.f32 	%f467, %f465, %f466, %f463;
	shr.u32 	%r450, %r439, 16;
	and.b32  	%r451, %r450, 15;
	cvt.rn.f32.u32 	%f468, %r451;
	fma.rn.f32 	%f469, %f552, %f468, %f553;
	add.s32 	%r452, %r513, -3;
	mul.wide.u32 	%rd272, %r452, 4;
	add.s64 	%rd273, %rd5, %rd272;
	ld.global.f32 	%f470, [%rd273];
	fma.rn.f32 	%f471, %f469, %f470, %f467;
	shr.u32 	%r453, %r439, 20;
	and.b32  	%r454, %r453, 15;
	cvt.rn.f32.u32 	%f472, %r454;
	fma.rn.f32 	%f473, %f552, %f472, %f553;
	add.s32 	%r455, %r513, -2;
	mul.wide.u32 	%rd274, %r455, 4;
	add.s64 	%rd275, %rd5, %rd274;
	ld.global.f32 	%f474, [%rd275];
	fma.rn.f32 	%f475, %f473, %f474, %f471;
	shr.u32 	%r456, %r439, 24;
	and.b32  	%r457, %r456, 15;
	cvt.rn.f32.u32 	%f476, %r457;
	fma.rn.f32 	%f477, %f552, %f476, %f553;
	add.s32 	%r458, %r513, -1;
	mul.wide.u32 	%rd276, %r458, 4;
	add.s64 	%rd277, %rd5, %rd276;
	ld.global.f32 	%f478, [%rd277];
	fma.rn.f32 	%f479, %f477, %f478, %f475;
	shr.u32 	%r459, %r439, 28;
	cvt.rn.f32.u32 	%f480, %r459;
	fma.rn.f32 	%f481, %f552, %f480, %f553;
	add.s32 	%r460, %r513, 8;
	mul.wide.u32 	%rd278, %r513, 4;
	add.s64 	%rd279, %rd5, %rd278;
	ld.global.f32 	%f482, [%rd279];
	fma.rn.f32 	%f483, %f481, %f482, %f479;
	mul.wide.u32 	%rd280, %r437, 4;
	add.s64 	%rd281, %rd1, %rd280;
	add.s32 	%r461, %r513, 1;
	ld.global.u32 	%r462, [%rd281];
	and.b32  	%r463, %r462, 15;
	cvt.rn.f32.u32 	%f484, %r463;
	fma.rn.f32 	%f485, %f552, %f484, %f553;
	mul.wide.u32 	%rd282, %r461, 4;
	add.s64 	%rd283, %rd5, %rd282;
	ld.global.f32 	%f486, [%rd283];
	fma.rn.f32 	%f487, %f485, %f486, %f483;
	shr.u32 	%r464, %r462, 4;
	and.b32  	%r465, %r464, 15;
	cvt.rn.f32.u32 	%f488, %r465;
	fma.rn.f32 	%f489, %f552, %f488, %f553;
	add.s32 	%r466, %r513, 2;
	mul.wide.u32 	%rd284, %r466, 4;
	add.s64 	%rd285, %rd5, %rd284;
	ld.global.f32 	%f490, [%rd285];
	fma.rn.f32 	%f491, %f489, %f490, %f487;
	shr.u32 	%r467, %r462, 8;
	and.b32  	%r468, %r467, 15;
	cvt.rn.f32.u32 	%f492, %r468;
	fma.rn.f32 	%f493, %f552, %f492, %f553;
	add.s32 	%r469, %r513, 3;
	mul.wide.u32 	%rd286, %r469, 4;
	add.s64 	%rd287, %rd5, %rd286;
	ld.global.f32 	%f494, [%rd287];
	fma.rn.f32 	%f495, %f493, %f494, %f491;
	shr.u32 	%r470, %r462, 12;
	and.b32  	%r471, %r470, 15;
	cvt.rn.f32.u32 	%f496, %r471;
	fma.rn.f32 	%f497, %f552, %f496, %f553;
	add.s32 	%r472, %r513, 4;
	mul.wide.u32 	%rd288, %r472, 4;
	add.s64 	%rd289, %rd5, %rd288;
	ld.global.f32 	%f498, [%rd289];
	fma.rn.f32 	%f499, %f497, %f498, %f495;
	shr.u32 	%r473, %r462, 16;
	and.b32  	%r474, %r473, 15;
	cvt.rn.f32.u32 	%f500, %r474;
	fma.rn.f32 	%f501, %f552, %f500, %f553;
	add.s32 	%r475, %r513, 5;
	mul.wide.u32 	%rd290, %r475, 4;
	add.s64 	%rd291, %rd5, %rd290;
	ld.global.f32 	%f502, [%rd291];
	fma.rn.f32 	%f503, %f501, %f502, %f499;
	shr.u32 	%r476, %r462, 20;
	and.b32  	%r477, %r476, 15;
	cvt.rn.f32.u32 	%f504, %r477;
	fma.rn.f32 	%f505, %f552, %f504, %f553;
	add.s32 	%r478, %r513, 6;
	mul.wide.u32 	%rd292, %r478, 4;
	add.s64 	%rd293, %rd5, %rd292;
	ld.global.f32 	%f506, [%rd293];
	fma.rn.f32 	%f507, %f505, %f506, %f503;
	shr.u32 	%r479, %r462, 24;
	and.b32  	%r480, %r479, 15;
	cvt.rn.f32.u32 	%f508, %r480;
	fma.rn.f32 	%f509, %f552, %f508, %f553;
	add.s32 	%r481, %r513, 7;
	mul.wide.u32 	%rd294, %r481, 4;
	add.s64 	%rd295, %rd5, %rd294;
	ld.global.f32 	%f510, [%rd295];
	fma.rn.f32 	%f511, %f509, %f510, %f507;
	shr.u32 	%r482, %r462, 28;
	cvt.rn.f32.u32 	%f512, %r482;
	fma.rn.f32 	%f513, %f552, %f512, %f553;
	mul.wide.u32 	%rd296, %r460, 4;
	add.s64 	%rd297, %rd5, %rd296;
	ld.global.f32 	%f514, [%rd297];
	fma.rn.f32 	%f555, %f513, %f514, %f511;
	add.s32 	%r514, %r514, 2;
	add.s32 	%r513, %r513, 16;
	add.s32 	%r512, %r512, 2;
	setp.ne.s32 	%p48, %r514, 0;
	mov.u32 	%r515, %r6;
	@%p48 bra 	$L__BB21_19;
$L__BB21_20:
	setp.eq.s32 	%p49, %r7, 0;
	@%p49 bra 	$L__BB21_22;
	add.s32 	%r483, %r17, %r515;
	mul.wide.u32 	%rd298, %r483, 4;
	add.s64 	%rd299, %rd1, %rd298;
	shl.b32 	%r484, %r515, 3;
	add.s32 	%r485, %r484, %r16;
	ld.global.u32 	%r486, [%rd299];
	and.b32  	%r487, %r486, 15;
	cvt.rn.f32.u32 	%f515, %r487;
	fma.rn.f32 	%f516, %f552, %f515, %f553;
	mul.wide.u32 	%rd300, %r485, 4;
	add.s64 	%rd301, %rd5, %rd300;
	ld.global.f32 	%f517, [%rd301];
	fma.rn.f32 	%f518, %f516, %f517, %f555;
	shr.u32 	%r488, %r486, 4;
	and.b32  	%r489, %r488, 15;
	cvt.rn.f32.u32 	%f519, %r489;
	fma.rn.f32 	%f520, %f552, %f519, %f553;
	add.s32 	%r490, %r485, 1;
	mul.wide.u32 	%rd302, %r490, 4;
	add.s64 	%rd303, %rd5, %rd302;
	ld.global.f32 	%f521, [%rd303];
	fma.rn.f32 	%f522, %f520, %f521, %f518;
	shr.u32 	%r491, %r486, 8;
	and.b32  	%r492, %r491, 15;
	cvt.rn.f32.u32 	%f523, %r492;
	fma.rn.f32 	%f524, %f552, %f523, %f553;
	add.s32 	%r493, %r485, 2;
	mul.wide.u32 	%rd304, %r493, 4;
	add.s64 	%rd305, %rd5, %rd304;
	ld.global.f32 	%f525, [%rd305];
	fma.rn.f32 	%f526, %f524, %f525, %f522;
	shr.u32 	%r494, %r486, 12;
	and.b32  	%r495, %r494, 15;
	cvt.rn.f32.u32 	%f527, %r495;
	fma.rn.f32 	%f528, %f552, %f527, %f553;
	add.s32 	%r496, %r485, 3;
	mul.wide.u32 	%rd306, %r496, 4;
	add.s64 	%rd307, %rd5, %rd306;
	ld.global.f32 	%f529, [%rd307];
	fma.rn.f32 	%f530, %f528, %f529, %f526;
	shr.u32 	%r497, %r486, 16;
	and.b32  	%r498, %r497, 15;
	cvt.rn.f32.u32 	%f531, %r498;
	fma.rn.f32 	%f532, %f552, %f531, %f553;
	add.s32 	%r499, %r485, 4;
	mul.wide.u32 	%rd308, %r499, 4;
	add.s64 	%rd309, %rd5, %rd308;
	ld.global.f32 	%f533, [%rd309];
	fma.rn.f32 	%f534, %f532, %f533, %f530;
	shr.u32 	%r500, %r486, 20;
	and.b32  	%r501, %r500, 15;
	cvt.rn.f32.u32 	%f535, %r501;
	fma.rn.f32 	%f536, %f552, %f535, %f553;
	add.s32 	%r502, %r485, 5;
	mul.wide.u32 	%rd310, %r502, 4;
	add.s64 	%rd311, %rd5, %rd310;
	ld.global.f32 	%f537, [%rd311];
	fma.rn.f32 	%f538, %f536, %f537, %f534;
	shr.u32 	%r503, %r486, 24;
	and.b32  	%r504, %r503, 15;
	cvt.rn.f32.u32 	%f539, %r504;
	fma.rn.f32 	%f540, %f552, %f539, %f553;
	add.s32 	%r505, %r485, 6;
	mul.wide.u32 	%rd312, %r505, 4;
	add.s64 	%rd313, %rd5, %rd312;
	ld.global.f32 	%f541, [%rd313];
	fma.rn.f32 	%f542, %f540, %f541, %f538;
	shr.u32 	%r506, %r486, 28;
	cvt.rn.f32.u32 	%f543, %r506;
	fma.rn.f32 	%f544, %f552, %f543, %f553;
	add.s32 	%r507, %r485, 7;
	mul.wide.u32 	%rd314, %r507, 4;
	add.s64 	%rd315, %rd5, %rd314;
	ld.global.f32 	%f545, [%rd315];
	fma.rn.f32 	%f555, %f544, %f545, %f542;
$L__BB21_22:
	add.s32 	%r511, %r511, 1;
	setp.lt.u32 	%p50, %r511, %r3;
	@%p50 bra 	$L__BB21_8;
$L__BB21_23:
	cvta.to.global.u64 	%rd316, %rd13;
	mul.wide.u32 	%rd317, %r1, 4;
	add.s64 	%rd318, %rd316, %rd317;
	st.global.f32 	[%rd318], %f555;
	bra.uni 	$L__BB21_71;
$L__BB21_24:
	setp.ge.u32 	%p6, %r1, %r2;
	@%p6 bra 	$L__BB21_48;
	setp.eq.s32 	%p24, %r83, 0;
	@%p24 bra 	$L__BB21_71;
	rem.u32 	%r260, %r88, %r83;
	and.b32  	%r261, %r83, 7;
	or.b32  	%r262, %r260, %r261;
	setp.ne.s32 	%p25, %r262, 0;
	mov.f32 	%f561, 0f00000000;
	@%p25 bra 	$L__BB21_71;
	sub.s32 	%r27, %r1, %r79;
	div.u32 	%r28, %r88, %r83;
	shr.u32 	%r29, %r83, 3;
	shr.u32 	%r263, %r88, 3;
	mul.lo.s32 	%r30, %r263, %r27;
	mul.lo.s32 	%r31, %r28, %r27;
	setp.gt.u32 	%p26, %r83, %r88;
	@%p26 bra 	$L__BB21_47;
	setp.gt.u32 	%p27, %r83, 7;
	@%p27 bra 	$L__BB21_32;
	setp.ne.s32 	%p37, %r84, 0;
	add.s32 	%r424, %r28, -1;
	setp.lt.u32 	%p38, %r424, 7;
	or.pred  	%p39, %p37, %p38;
	@%p39 bra 	$L__BB21_47;
	and.b32  	%r32, %r28, -8;
	mov.b32 	%r516, 0;
$L__BB21_31:
	.pragma "nounroll";
	add.s32 	%r516, %r516, 8;
	setp.eq.s32 	%p40, %r516, %r32;
	@%p40 bra 	$L__BB21_47;
	bra.uni 	$L__BB21_31;
$L__BB21_32:
	setp.eq.s32 	%p28, %r84, 0;
	@%p28 bra 	$L__BB21_40;
	and.b32  	%r35, %r29, 536870910;
	and.b32  	%r36, %r83, 8;
	mov.f32 	%f561, 0f00000000;
	mov.b32 	%r520, 0;
$L__BB21_34:
	setp.eq.s32 	%p33, %r29, 1;
	add.s32 	%r344, %r520, %r31;
	mul.wide.u32 	%rd198, %r344, 2;
	add.s64 	%rd199, %rd4, %rd198;
	ld.global.u16 	%r345, [%rd199];
	shl.b32 	%r346, %r345, 16;
	mov.b32 	%f25, %r346;
	add.s64 	%rd200, %rd3, %rd198;
	ld.global.u16 	%r347, [%rd200];
	shl.b32 	%r348, %r347, 16;
	mov.b32 	%f26, %r348;
	mul.lo.s32 	%r47, %r520, %r83;
	mad.lo.s32 	%r48, %r520, %r29, %r30;
	mov.b32 	%r522, 0;
	@%p33 bra 	$L__BB21_37;
	mov.b32 	%r521, 0;
$L__BB21_36:
	add.s32 	%r350, %r48, %r521;
	mul.wide.u32 	%rd201, %r350, 4;
	add.s64 	%rd202, %rd2, %rd201;
	shl.b32 	%r351, %r521, 3;
	add.s32 	%r352, %r351, %r47;
	ld.global.u32 	%r353, [%rd202];
	and.b32  	%r354, %r353, 15;
	cvt.rn.f32.u32 	%f351, %r354;
	fma.rn.f32 	%f352, %f25, %f351, %f26;
	mul.wide.u32 	%rd203, %r352, 4;
	add.s64 	%rd204, %rd5, %rd203;
	ld.global.f32 	%f353, [%rd204];
	fma.rn.f32 	%f354, %f352, %f353, %f561;
	shr.u32 	%r355, %r353, 4;
	and.b32  	%r356, %r355, 15;
	cvt.rn.f32.u32 	%f355, %r356;
	fma.rn.f32 	%f356, %f25, %f355, %f26;
	add.s32 	%r357, %r352, 1;
	mul.wide.u32 	%rd205, %r357, 4;
	add.s64 	%rd206, %rd5, %rd205;
	ld.global.f32 	%f357, [%rd206];
	fma.rn.f32 	%f358, %f356, %f357, %f354;
	shr.u32 	%r358, %r353, 8;
	and.b32  	%r359, %r358, 15;
	cvt.rn.f32.u32 	%f359, %r359;
	fma.rn.f32 	%f360, %f25, %f359, %f26;
	add.s32 	%r360, %r352, 2;
	mul.wide.u32 	%rd207, %r360, 4;
	add.s64 	%rd208, %rd5, %rd207;
	ld.global.f32 	%f361, [%rd208];
	fma.rn.f32 	%f362, %f360, %f361, %f358;
	shr.u32 	%r361, %r353, 12;
	and.b32  	%r362, %r361, 15;
	cvt.rn.f32.u32 	%f363, %r362;
	fma.rn.f32 	%f364, %f25, %f363, %f26;
	add.s32 	%r363, %r352, 3;
	mul.wide.u32 	%rd209, %r363, 4;
	add.s64 	%rd210, %rd5, %rd209;
	ld.global.f32 	%f365, [%rd210];
	fma.rn.f32 	%f366, %f364, %f365, %f362;
	shr.u32 	%r364, %r353, 16;
	and.b32  	%r365, %r364, 15;
	cvt.rn.f32.u32 	%f367, %r365;
	fma.rn.f32 	%f368, %f25, %f367, %f26;
	add.s32 	%r366, %r352, 4;
	mul.wide.u32 	%rd211, %r366, 4;
	add.s64 	%rd212, %rd5, %rd211;
	ld.global.f32 	%f369, [%rd212];
	fma.rn.f32 	%f370, %f368, %f369, %f366;
	shr.u32 	%r367, %r353, 20;
	and.b32  	%r368, %r367, 15;
	cvt.rn.f32.u32 	%f371, %r368;
	fma.rn.f32 	%f372, %f25, %f371, %f26;
	add.s32 	%r369, %r352, 5;
	mul.wide.u32 	%rd213, %r369, 4;
	add.s64 	%rd214, %rd5, %rd213;
	ld.global.f32 	%f373, [%rd214];
	fma.rn.f32 	%f374, %f372, %f373, %f370;
	shr.u32 	%r370, %r353, 24;
	and.b32  	%r371, %r370, 15;
	cvt.rn.f32.u32 	%f375, %r371;
	fma.rn.f32 	%f376, %f25, %f375, %f26;
	add.s32 	%r372, %r352, 6;
	mul.wide.u32 	%rd215, %r372, 4;
	add.s64 	%rd216, %rd5, %rd215;
	ld.global.f32 	%f377, [%rd216];
	fma.rn.f32 	%f378, %f376, %f377, %f374;
	shr.u32 	%r373, %r353, 28;
	cvt.rn.f32.u32 	%f379, %r373;
	fma.rn.f32 	%f380, %f25, %f379, %f26;
	add.s32 	%r374, %r352, 7;
	mul.wide.u32 	%rd217, %r374, 4;
	add.s64 	%rd218, %rd5, %rd217;
	ld.global.f32 	%f381, [%rd218];
	fma.rn.f32 	%f382, %f380, %f381, %f378;
	add.s32 	%r375, %r350, 1;
	mul.wide.u32 	%rd219, %r375, 4;
	add.s64 	%rd220, %rd2, %rd219;
	add.s32 	%r376, %r352, 8;
	ld.global.u32 	%r377, [%rd220];
	and.b32  	%r378, %r377, 15;
	cvt.rn.f32.u32 	%f383, %r378;
	fma.rn.f32 	%f384, %f25, %f383, %f26;
	mul.wide.u32 	%rd221, %r376, 4;
	add.s64 	%rd222, %rd5, %rd221;
	ld.global.f32 	%f385, [%rd222];
	fma.rn.f32 	%f386, %f384, %f385, %f382;
	shr.u32 	%r379, %r377, 4;
	and.b32  	%r380, %r379, 15;
	cvt.rn.f32.u32 	%f387, %r380;
	fma.rn.f32 	%f388, %f25, %f387, %f26;
	add.s32 	%r381, %r352, 9;
	mul.wide.u32 	%rd223, %r381, 4;
	add.s64 	%rd224, %rd5, %rd223;
	ld.global.f32 	%f389, [%rd224];
	fma.rn.f32 	%f390, %f388, %f389, %f386;
	shr.u32 	%r382, %r377, 8;
	and.b32  	%r383, %r382, 15;
	cvt.rn.f32.u32 	%f391, %r383;
	fma.rn.f32 	%f392, %f25, %f391, %f26;
	add.s32 	%r384, %r352, 10;
	mul.wide.u32 	%rd225, %r384, 4;
	add.s64 	%rd226, %rd5, %rd225;
	ld.global.f32 	%f393, [%rd226];
	fma.rn.f32 	%f394, %f392, %f393, %f390;
	shr.u32 	%r385, %r377, 12;
	and.b32  	%r386, %r385, 15;
	cvt.rn.f32.u32 	%f395, %r386;
	fma.rn.f32 	%f396, %f25, %f395, %f26;
	add.s32 	%r387, %r352, 11;
	mul.wide.u32 	%rd227, %r387, 4;
	add.s64 	%rd228, %rd5, %rd227;
	ld.global.f32 	%f397, [%rd228];
	fma.rn.f32 	%f398, %f396, %f397, %f394;
	shr.u32 	%r388, %r377, 16;
	and.b32  	%r389, %r388, 15;
	cvt.rn.f32.u32 	%f399, %r389;
	fma.rn.f32 	%f400, %f25, %f399, %f26;
	add.s32 	%r390, %r352, 12;
	mul.wide.u32 	%rd229, %r390, 4;
	add.s64 	%rd230, %rd5, %rd229;
	ld.global.f32 	%f401, [%rd230];
	fma.rn.f32 	%f402, %f400, %f401, %f398;
	shr.u32 	%r391, %r377, 20;
	and.b32  	%r392, %r391, 15;
	cvt.rn.f32.u32 	%f403, %r392;
	fma.rn.f32 	%f404, %f25, %f403, %f26;
	add.s32 	%r393, %r352, 13;
	mul.wide.u32 	%rd231, %r393, 4;
	add.s64 	%rd232, %rd5, %rd231;
	ld.global.f32 	%f405, [%rd232];
	fma.rn.f32 	%f406, %f404, %f405, %f402;
	shr.u32 	%r394, %r377, 24;
	and.b32  	%r395, %r394, 15;
	cvt.rn.f32.u32 	%f407, %r395;
	fma.rn.f32 	%f408, %f25, %f407, %f26;
	add.s32 	%r396, %r352, 14;
	mul.wide.u32 	%rd233, %r396, 4;
	add.s64 	%rd234, %rd5, %rd233;
	ld.global.f32 	%f409, [%rd234];
	fma.rn.f32 	%f410, %f408, %f409, %f406;
	shr.u32 	%r397, %r377, 28;
	cvt.rn.f32.u32 	%f411, %r397;
	fma.rn.f32 	%f412, %f25, %f411, %f26;
	add.s32 	%r398, %r352, 15;
	mul.wide.u32 	%rd235, %r398, 4;
	add.s64 	%rd236, %rd5, %rd235;
	ld.global.f32 	%f413, [%rd236];
	fma.rn.f32 	%f561, %f412, %f413, %f410;
	add.s32 	%r521, %r521, 2;
	setp.ne.s32 	%p34, %r521, %r35;
	mov.u32 	%r522, %r35;
	@%p34 bra 	$L__BB21_36;
$L__BB21_37:
	setp.eq.s32 	%p35, %r36, 0;
	@%p35 bra 	$L__BB21_39;
	add.s32 	%r399, %r48, %r522;
	mul.wide.u32 	%rd237, %r399, 4;
	add.s64 	%rd238, %rd2, %rd237;
	shl.b32 	%r400, %r522, 3;
	add.s32 	%r401, %r400, %r47;
	ld.global.u32 	%r402, [%rd238];
	and.b32  	%r403, %r402, 15;
	cvt.rn.f32.u32 	%f414, %r403;
	fma.rn.f32 	%f415, %f25, %f414, %f26;
	mul.wide.u32 	%rd239, %r401, 4;
	add.s64 	%rd240, %rd5, %rd239;
	ld.global.f32 	%f416, [%rd240];
	fma.rn.f32 	%f417, %f415, %f416, %f561;
	shr.u32 	%r404, %r402, 4;
	and.b32  	%r405, %r404, 15;
	cvt.rn.f32.u32 	%f418, %r405;
	fma.rn.f32 	%f419, %f25, %f418, %f26;
	add.s32 	%r406, %r401, 1;
	mul.wide.u32 	%rd241, %r406, 4;
	add.s64 	%rd242, %rd5, %rd241;
	ld.global.f32 	%f420, [%rd242];
	fma.rn.f32 	%f421, %f419, %f420, %f417;
	shr.u32 	%r407, %r402, 8;
	and.b32  	%r408, %r407, 15;
	cvt.rn.f32.u32 	%f422, %r408;
	fma.rn.f32 	%f423, %f25, %f422, %f26;
	add.s32 	%r409, %r401, 2;
	mul.wide.u32 	%rd243, %r409, 4;
	add.s64 	%rd244, %rd5, %rd243;
	ld.global.f32 	%f424, [%rd244];
	fma.rn.f32 	%f425, %f423, %f424, %f421;
	shr.u32 	%r410, %r402, 12;
	and.b32  	%r411, %r410, 15;
	cvt.rn.f32.u32 	%f426, %r411;
	fma.rn.f32 	%f427, %f25, %f426, %f26;
	add.s32 	%r412, %r401, 3;
	mul.wide.u32 	%rd245, %r412, 4;
	add.s64 	%rd246, %rd5, %rd245;
	ld.global.f32 	%f428, [%rd246];
	fma.rn.f32 	%f429, %f427, %f428, %f425;
	shr.u32 	%r413, %r402, 16;
	and.b32  	%r414, %r413, 15;
	cvt.rn.f32.u32 	%f430, %r414;
	fma.rn.f32 	%f431, %f25, %f430, %f26;
	add.s32 	%r415, %r401, 4;
	mul.wide.u32 	%rd247, %r415, 4;
	add.s64 	%rd248, %rd5, %rd247;
	ld.global.f32 	%f432, [%rd248];
	fma.rn.f32 	%f433, %f431, %f432, %f429;
	shr.u32 	%r416, %r402, 20;
	and.b32  	%r417, %r416, 15;
	cvt.rn.f32.u32 	%f434, %r417;
	fma.rn.f32 	%f435, %f25, %f434, %f26;
	add.s32 	%r418, %r401, 5;
	mul.wide.u32 	%rd249, %r418, 4;
	add.s64 	%rd250, %rd5, %rd249;
	ld.global.f32 	%f436, [%rd250];
	fma.rn.f32 	%f437, %f435, %f436, %f433;
	shr.u32 	%r419, %r402, 24;
	and.b32  	%r420, %r419, 15;
	cvt.rn.f32.u32 	%f438, %r420;
	fma.rn.f32 	%f439, %f25, %f438, %f26;
	add.s32 	%r421, %r401, 6;
	mul.wide.u32 	%rd251, %r421, 4;
	add.s64 	%rd252, %rd5, %rd251;
	ld.global.f32 	%f440, [%rd252];
	fma.rn.f32 	%f441, %f439, %f440, %f437;
	shr.u32 	%r422, %r402, 28;
	cvt.rn.f32.u32 	%f442, %r422;
	fma.rn.f32 	%f443, %f25, %f442, %f26;
	add.s32 	%r423, %r401, 7;
	mul.wide.u32 	%rd253, %r423, 4;
	add.s64 	%rd254, %rd5, %rd253;
	ld.global.f32 	%f444, [%rd254];
	fma.rn.f32 	%f561, %f443, %f444, %f441;
$L__BB21_39:
	add.s32 	%r520, %r520, 1;
	setp.lt.u32 	%p36, %r520, %r28;
	@%p36 bra 	$L__BB21_34;
	bra.uni 	$L__BB21_47;
$L__BB21_40:
	and.b32  	%r37, %r29, 536870910;
	and.b32  	%r38, %r83, 8;
	mov.f32 	%f561, 0f00000000;
	mov.b32 	%r517, 0;
$L__BB21_41:
	setp.eq.s32 	%p29, %r29, 1;
	add.s32 	%r266, %r517, %r31;
	mul.wide.u32 	%rd141, %r266, 2;
	add.s64 	%rd142, %rd4, %rd141;
	ld.global.u16 	%rs5, [%rd142];
	// begin inline asm
	{  cvt.f32.f16 %f252, %rs5;}

	// end inline asm
	add.s64 	%rd143, %rd3, %rd141;
	ld.global.u16 	%rs6, [%rd143];
	// begin inline asm
	{  cvt.f32.f16 %f253, %rs6;}

	// end inline asm
	mul.lo.s32 	%r40, %r517, %r83;
	mad.lo.s32 	%r41, %r517, %r29, %r30;
	mov.b32 	%r519, 0;
	@%p29 bra 	$L__BB21_44;
	mov.b32 	%r518, 0;
$L__BB21_43:
	add.s32 	%r268, %r41, %r518;
	mul.wide.u32 	%rd144, %r268, 4;
	add.s64 	%rd145, %rd2, %rd144;
	shl.b32 	%r269, %r518, 3;
	add.s32 	%r270, %r269, %r40;
	ld.global.u32 	%r271, [%rd145];
	and.b32  	%r272, %r271, 15;
	cvt.rn.f32.u32 	%f255, %r272;
	fma.rn.f32 	%f256, %f252, %f255, %f253;
	mul.wide.u32 	%rd146, %r270, 4;
	add.s64 	%rd147, %rd5, %rd146;
	ld.global.f32 	%f257, [%rd147];
	fma.rn.f32 	%f258, %f256, %f257, %f561;
	shr.u32 	%r273, %r271, 4;
	and.b32  	%r274, %r273, 15;
	cvt.rn.f32.u32 	%f259, %r274;
	fma.rn.f32 	%f260, %f252, %f259, %f253;
	add.s32 	%r275, %r270, 1;
	mul.wide.u32 	%rd148, %r275, 4;
	add.s64 	%rd149, %rd5, %rd148;
	ld.global.f32 	%f261, [%rd149];
	fma.rn.f32 	%f262, %f260, %f261, %f258;
	shr.u32 	%r276, %r271, 8;
	and.b32  	%r277, %r276, 15;
	cvt.rn.f32.u32 	%f263, %r277;
	fma.rn.f32 	%f264, %f252, %f263, %f253;
	add.s32 	%r278, %r270, 2;
	mul.wide.u32 	%rd150, %r278, 4;
	add.s64 	%rd151, %rd5, %rd150;
	ld.global.f32 	%f265, [%rd151];
	fma.rn.f32 	%f266, %f264, %f265, %f262;
	shr.u32 	%r279, %r271, 12;
	and.b32  	%r280, %r279, 15;
	cvt.rn.f32.u32 	%f267, %r280;
	fma.rn.f32 	%f268, %f252, %f267, %f253;
	add.s32 	%r281, %r270, 3;
	mul.wide.u32 	%rd152, %r281, 4;
	add.s64 	%rd153, %rd5, %rd152;
	ld.global.f32 	%f269, [%rd153];
	fma.rn.f32 	%f270, %f268, %f269, %f266;
	shr.u32 	%r282, %r271, 16;
	and.b32  	%r283, %r282, 15;
	cvt.rn.f32.u32 	%f271, %r283;
	fma.rn.f32 	%f272, %f252, %f271, %f253;
	add.s32 	%r284, %r270, 4;
	mul.wide.u32 	%rd154, %r284, 4;
	add.s64 	%rd155, %rd5, %rd154;
	ld.global.f32 	%f273, [%rd155];
	fma.rn.f32 	%f274, %f272, %f273, %f270;
	shr.u32 	%r285, %r271, 20;
	and.b32  	%r286, %r285, 15;
	cvt.rn.f32.u32 	%f275, %r286;
	fma.rn.f32 	%f276, %f252, %f275, %f253;
	add.s32 	%r287, %r270, 5;
	mul.wide.u32 	%rd156, %r287, 4;
	add.s64 	%rd157, %rd5, %rd156;
	ld.global.f32 	%f277, [%rd157];
	fma.rn.f32 	%f278, %f276, %f277, %f274;
	shr.u32 	%r288, %r271, 24;
	and.b32  	%r289, %r288, 15;
	cvt.rn.f32.u32 	%f279, %r289;
	fma.rn.f32 	%f280, %f252, %f279, %f253;
	add.s32 	%r290, %r270, 6;
	mul.wide.u32 	%rd158, %r290, 4;
	add.s64 	%rd159, %rd5, %rd158;
	ld.global.f32 	%f281, [%rd159];
	fma.rn.f32 	%f282, %f280, %f281, %f278;
	shr.u32 	%r291, %r271, 28;
	cvt.rn.f32.u32 	%f283, %r291;
	fma.rn.f32 	%f284, %f252, %f283, %f253;
	add.s32 	%r292, %r270, 7;
	mul.wide.u32 	%rd160, %r292, 4;
	add.s64 	%rd161, %rd5, %rd160;
	ld.global.f32 	%f285, [%rd161];
	fma.rn.f32 	%f286, %f284, %f285, %f282;
	add.s32 	%r293, %r268, 1;
	mul.wide.u32 	%rd162, %r293, 4;
	add.s64 	%rd163, %rd2, %rd162;
	add.s32 	%r294, %r270, 8;
	ld.global.u32 	%r295, [%rd163];
	and.b32  	%r296, %r295, 15;
	cvt.rn.f32.u32 	%f287, %r296;
	fma.rn.f32 	%f288, %f252, %f287, %f253;
	mul.wide.u32 	%rd164, %r294, 4;
	add.s64 	%rd165, %rd5, %rd164;
	ld.global.f32 	%f289, [%rd165];
	fma.rn.f32 	%f290, %f288, %f289, %f286;
	shr.u32 	%r297, %r295, 4;
	and.b32  	%r298, %r297, 15;
	cvt.rn.f32.u32 	%f291, %r298;
	fma.rn.f32 	%f292, %f252, %f291, %f253;
	add.s32 	%r299, %r270, 9;
	mul.wide.u32 	%rd166, %r299, 4;
	add.s64 	%rd167, %rd5, %rd166;
	ld.global.f32 	%f293, [%rd167];
	fma.rn.f32 	%f294, %f292, %f293, %f290;
	shr.u32 	%r300, %r295, 8;
	and.b32  	%r301, %r300, 15;
	cvt.rn.f32.u32 	%f295, %r301;
	fma.rn.f32 	%f296, %f252, %f295, %f253;
	add.s32 	%r302, %r270, 10;
	mul.wide.u32 	%rd168, %r302, 4;
	add.s64 	%rd169, %rd5, %rd168;
	ld.global.f32 	%f297, [%rd169];
	fma.rn.f32 	%f298, %f296, %f297, %f294;
	shr.u32 	%r303, %r295, 12;
	and.b32  	%r304, %r303, 15;
	cvt.rn.f32.u32 	%f299, %r304;
	fma.rn.f32 	%f300, %f252, %f299, %f253;
	add.s32 	%r305, %r270, 11;
	mul.wide.u32 	%rd170, %r305, 4;
	add.s64 	%rd171, %rd5, %rd170;
	ld.global.f32 	%f301, [%rd171];
	fma.rn.f32 	%f302, %f300, %f301, %f298;
	shr.u32 	%r306, %r295, 16;
	and.b32  	%r307, %r306, 15;
	cvt.rn.f32.u32 	%f303, %r307;
	fma.rn.f32 	%f304, %f252, %f303, %f253;
	add.s32 	%r308, %r270, 12;
	mul.wide.u32 	%rd172, %r308, 4;
	add.s64 	%rd173, %rd5, %rd172;
	ld.global.f32 	%f305, [%rd173];
	fma.rn.f32 	%f306, %f304, %f305, %f302;
	shr.u32 	%r309, %r295, 20;
	and.b32  	%r310, %r309, 15;
	cvt.rn.f32.u32 	%f307, %r310;
	fma.rn.f32 	%f308, %f252, %f307, %f253;
	add.s32 	%r311, %r270, 13;
	mul.wide.u32 	%rd174, %r311, 4;
	add.s64 	%rd175, %rd5, %rd174;
	ld.global.f32 	%f309, [%rd175];
	fma.rn.f32 	%f310, %f308, %f309, %f306;
	shr.u32 	%r312, %r295, 24;
	and.b32  	%r313, %r312, 15;
	cvt.rn.f32.u32 	%f311, %r313;
	fma.rn.f32 	%f312, %f252, %f311, %f253;
	add.s32 	%r314, %r270, 14;
	mul.wide.u32 	%rd176, %r314, 4;
	add.s64 	%rd177, %rd5, %rd176;
	ld.global.f32 	%f313, [%rd177];
	fma.rn.f32 	%f314, %f312, %f313, %f310;
	shr.u32 	%r315, %r295, 28;
	cvt.rn.f32.u32 	%f315, %r315;
	fma.rn.f32 	%f316, %f252, %f315, %f253;
	add.s32 	%r316, %r270, 15;
	mul.wide.u32 	%rd178, %r316, 4;
	add.s64 	%rd179, %rd5, %rd178;
	ld.global.f32 	%f317, [%rd179];
	fma.rn.f32 	%f561, %f316, %f317, %f314;
	add.s32 	%r518, %r518, 2;
	setp.ne.s32 	%p30, %r518, %r37;
	mov.u32 	%r519, %r37;
	@%p30 bra 	$L__BB21_43;
$L__BB21_44:
	setp.eq.s32 	%p31, %r38, 0;
	@%p31 bra 	$L__BB21_46;
	add.s32 	%r317, %r41, %r519;
	mul.wide.u32 	%rd180, %r317, 4;
	add.s64 	%rd181, %rd2, %rd180;
	shl.b32 	%r318, %r519, 3;
	add.s32 	%r319, %r318, %r40;
	ld.global.u32 	%r320, [%rd181];
	and.b32  	%r321, %r320, 15;
	cvt.rn.f32.u32 	%f318, %r321;
	fma.rn.f32 	%f319, %f252, %f318, %f253;
	mul.wide.u32 	%rd182, %r319, 4;
	add.s64 	%rd183, %rd5, %rd182;
	ld.global.f32 	%f320, [%rd183];
	fma.rn.f32 	%f321, %f319, %f320, %f561;
	shr.u32 	%r322, %r320, 4;
	and.b32  	%r323, %r322, 15;
	cvt.rn.f32.u32 	%f322, %r323;
	fma.rn.f32 	%f323, %f252, %f322, %f253;
	add.s32 	%r324, %r319, 1;
	mul.wide.u32 	%rd184, %r324, 4;
	add.s64 	%rd185, %rd5, %rd184;
	ld.global.f32 	%f324, [%rd185];
	fma.rn.f32 	%f325, %f323, %f324, %f321;
	shr.u32 	%r325, %r320, 8;
	and.b32  	%r326, %r325, 15;
	cvt.rn.f32.u32 	%f326, %r326;
	fma.rn.f32 	%f327, %f252, %f326, %f253;
	add.s32 	%r327, %r319, 2;
	mul.wide.u32 	%rd186, %r327, 4;
	add.s64 	%rd187, %rd5, %rd186;
	ld.global.f32 	%f328, [%rd187];
	fma.rn.f32 	%f329, %f327, %f328, %f325;
	shr.u32 	%r328, %r320, 12;
	and.b32  	%r329, %r328, 15;
	cvt.rn.f32.u32 	%f330, %r329;
	fma.rn.f32 	%f331, %f252, %f330, %f253;
	add.s32 	%r330, %r319, 3;
	mul.wide.u32 	%rd188, %r330, 4;
	add.s64 	%rd189, %rd5, %rd188;
	ld.global.f32 	%f332, [%rd189];
	fma.rn.f32 	%f333, %f331, %f332, %f329;
	shr.u32 	%r331, %r320, 16;
	and.b32  	%r332, %r331, 15;
	cvt.rn.f32.u32 	%f334, %r332;
	fma.rn.f32 	%f335, %f252, %f334, %f253;
	add.s32 	%r333, %r319, 4;
	mul.wide.u32 	%rd190, %r333, 4;
	add.s64 	%rd191, %rd5, %rd190;
	ld.global.f32 	%f336, [%rd191];
	fma.rn.f32 	%f337, %f335, %f336, %f333;
	shr.u32 	%r334, %r320, 20;
	and.b32  	%r335, %r334, 15;
	cvt.rn.f32.u32 	%f338, %r335;
	fma.rn.f32 	%f339, %f252, %f338, %f253;
	add.s32 	%r336, %r319, 5;
	mul.wide.u32 	%rd192, %r336, 4;
	add.s64 	%rd193, %rd5, %rd192;
	ld.global.f32 	%f340, [%rd193];
	fma.rn.f32 	%f341, %f339, %f340, %f337;
	shr.u32 	%r337, %r320, 24;
	and.b32  	%r338, %r337, 15;
	cvt.rn.f32.u32 	%f342, %r338;
	fma.rn.f32 	%f343, %f252, %f342, %f253;
	add.s32 	%r339, %r319, 6;
	mul.wide.u32 	%rd194, %r339, 4;
	add.s64 	%rd195, %rd5, %rd194;
	ld.global.f32 	%f344, [%rd195];
	fma.rn.f32 	%f345, %f343, %f344, %f341;
	shr.u32 	%r340, %r320, 28;
	cvt.rn.f32.u32 	%f346, %r340;
	fma.rn.f32 	%f347, %f252, %f346, %f253;
	add.s32 	%r341, %r319, 7;
	mul.wide.u32 	%rd196, %r341, 4;
	add.s64 	%rd197, %rd5, %rd196;
	ld.global.f32 	%f348, [%rd197];
	fma.rn.f32 	%f561, %f347, %f348, %f345;
$L__BB21_46:
	add.s32 	%r517, %r517, 1;
	setp.lt.u32 	%p32, %r517, %r28;
	@%p32 bra 	$L__BB21_41;
$L__BB21_47:
	ld.param.u64 	%rd321, [talu_gaffine_u4_matvec_qkv_f32_param_11];
	cvta.to.global.u64 	%rd255, %rd321;
	mul.wide.u32 	%rd256, %r27, 4;
	add.s64 	%rd257, %rd255, %rd256;
	st.global.f32 	[%rd257], %f561;
	bra.uni 	$L__BB21_71;
$L__BB21_48:
	setp.eq.s32 	%p7, %r86, 0;
	@%p7 bra 	$L__BB21_71;
	rem.u32 	%r94, %r88, %r86;
	and.b32  	%r95, %r86, 7;
	or.b32  	%r96, %r94, %r95;
	setp.ne.s32 	%p8, %r96, 0;
	mov.f32 	%f572, 0f00000000;
	@%p8 bra 	$L__BB21_71;
	sub.s32 	%r53, %r1, %r2;
	div.u32 	%r54, %r88, %r86;
	shr.u32 	%r55, %r86, 3;
	shr.u32 	%r97, %r88, 3;
	mul.lo.s32 	%r56, %r97, %r53;
	mul.lo.s32 	%r57, %r54, %r53;
	setp.gt.u32 	%p9, %r86, %r88;
	@%p9 bra 	$L__BB21_70;
	setp.gt.u32 	%p10, %r86, 7;
	@%p10 bra 	$L__BB21_55;
	setp.ne.s32 	%p20, %r87, 0;
	add.s32 	%r258, %r54, -1;
	setp.lt.u32 	%p21, %r258, 7;
	or.pred  	%p22, %p20, %p21;
	@%p22 bra 	$L__BB21_70;
	and.b32  	%r58, %r54, -8;
	mov.b32 	%r523, 0;
$L__BB21_54:
	.pragma "nounroll";
	add.s32 	%r523, %r523, 8;
	setp.eq.s32 	%p23, %r523, %r58;
	@%p23 bra 	$L__BB21_70;
	bra.uni 	$L__BB21_54;
$L__BB21_55:
	setp.eq.s32 	%p11, %r87, 0;
	@%p11 bra 	$L__BB21_63;
	and.b32  	%r61, %r55, 536870910;
	and.b32  	%r62, %r86, 8;
	mov.f32 	%f572, 0f00000000;
	mov.b32 	%r527, 0;
$L__BB21_57:
	setp.eq.s32 	%p16, %r55, 1;
	add.s32 	%r178, %r527, %r57;
	mul.wide.u32 	%rd81, %r178, 2;
	add.s64 	%rd82, %rd8, %rd81;
	ld.global.u16 	%r179, [%rd82];
	shl.b32 	%r180, %r179, 16;
	mov.b32 	%f44, %r180;
	add.s64 	%rd83, %rd7, %rd81;
	ld.global.u16 	%r181, [%rd83];
	shl.b32 	%r182, %r181, 16;
	mov.b32 	%f45, %r182;
	mul.lo.s32 	%r73, %r527, %r86;
	mad.lo.s32 	%r74, %r527, %r55, %r56;
	mov.b32 	%r529, 0;
	@%p16 bra 	$L__BB21_60;
	mov.b32 	%r528, 0;
$L__BB21_59:
	add.s32 	%r184, %r74, %r528;
	mul.wide.u32 	%rd84, %r184, 4;
	add.s64 	%rd85, %rd6, %rd84;
	shl.b32 	%r185, %r528, 3;
	add.s32 	%r186, %r185, %r73;
	ld.global.u32 	%r187, [%rd85];
	and.b32  	%r188, %r187, 15;
	cvt.rn.f32.u32 	%f154, %r188;
	fma.rn.f32 	%f155, %f44, %f154, %f45;
	mul.wide.u32 	%rd86, %r186, 4;
	add.s64 	%rd87, %rd5, %rd86;
	ld.global.f32 	%f156, [%rd87];
	fma.rn.f32 	%f157, %f155, %f156, %f572;
	shr.u32 	%r189, %r187, 4;
	and.b32  	%r190, %r189, 15;
	cvt.rn.f32.u32 	%f158, %r190;
	fma.rn.f32 	%f159, %f44, %f158, %f45;
	add.s32 	%r191, %r186, 1;
	mul.wide.u32 	%rd88, %r191, 4;
	add.s64 	%rd89, %rd5, %rd88;
	ld.global.f32 	%f160, [%rd89];
	fma.rn.f32 	%f161, %f159, %f160, %f157;
	shr.u32 	%r192, %r187, 8;
	and.b32  	%r193, %r192, 15;
	cvt.rn.f32.u32 	%f162, %r193;
	fma.rn.f32 	%f163, %f44, %f162, %f45;
	add.s32 	%r194, %r186, 2;
	mul.wide.u32 	%rd90, %r194, 4;
	add.s64 	%rd91, %rd5, %rd90;
	ld.global.f32 	%f164, [%rd91];
	fma.rn.f32 	%f165, %f163, %f164, %f161;
	shr.u32 	%r195, %r187, 12;
	and.b32  	%r196, %r195, 15;
	cvt.rn.f32.u32 	%f166, %r196;
	fma.rn.f32 	%f167, %f44, %f166, %f45;
	add.s32 	%r197, %r186, 3;
	mul.wide.u32 	%rd92, %r197, 4;
	add.s64 	%rd93, %rd5, %rd92;
	ld.global.f32 	%f168, [%rd93];
	fma.rn.f32 	%f169, %f167, %f168, %f165;
	shr.u32 	%r198, %r187, 16;
	and.b32  	%r199, %r198, 15;
	cvt.rn.f32.u32 	%f170, %r199;
	fma.rn.f32 	%f171, %f44, %f170, %f45;
	add.s32 	%r200, %r186, 4;
	mul.wide.u32 	%rd94, %r200, 4;
	add.s64 	%rd95, %rd5, %rd94;
	ld.global.f32 	%f172, [%rd95];
	fma.rn.f32 	%f173, %f171, %f172, %f169;
	shr.u32 	%r201, %r187, 20;
	and.b32  	%r202, %r201, 15;
	cvt.rn.f32.u32 	%f174, %r202;
	fma.rn.f32 	%f175, %f44, %f174, %f45;
	add.s32 	%r203, %r186, 5;
	mul.wide.u32 	%rd96, %r203, 4;
	add.s64 	%rd97, %rd5, %rd96;
	ld.global.f32 	%f176, [%rd97];
	fma.rn.f32 	%f177, %f175, %f176, %f173;
	shr.u32 	%r204, %r187, 24;
	and.b32  	%r205, %r204, 15;
	cvt.rn.f32.u32 	%f178, %r205;
	fma.rn.f32 	%f179, %f44, %f178, %f45;
	add.s32 	%r206, %r186, 6;
	mul.wide.u32 	%rd98, %r206, 4;
	add.s64 	%rd99, %rd5, %rd98;
	ld.global.f32 	%f180, [%rd99];
	fma.rn.f32 	%f181, %f179, %f180, %f177;
	shr.u32 	%r207, %r187, 28;
	cvt.rn.f32.u32 	%f182, %r207;
	fma.rn.f32 	%f183, %f44, %f182, %f45;
	add.s32 	%r208, %r186, 7;
	mul.wide.u32 	%rd100, %r208, 4;
	add.s64 	%rd101, %rd5, %rd100;
	ld.global.f32 	%f184, [%rd101];
	fma.rn.f32 	%f185, %f183, %f184, %f181;
	add.s32 	%r209, %r184, 1;
	mul.wide.u32 	%rd102, %r209, 4;
	add.s64 	%rd103, %rd6, %rd102;
	add.s32 	%r210, %r186, 8;
	ld.global.u32 	%r211, [%rd103];
	and.b32  	%r212, %r211, 15;
	cvt.rn.f32.u32 	%f186, %r212;
	fma.rn.f32 	%f187, %f44, %f186, %f45;
	mul.wide.u32 	%rd104, %r210, 4;
	add.s64 	%rd105, %rd5, %rd104;
	ld.global.f32 	%f188, [%rd105];
	fma.rn.f32 	%f189, %f187, %f188, %f185;
	shr.u32 	%r213, %r211, 4;
	and.b32  	%r214, %r213, 15;
	cvt.rn.f32.u32 	%f190, %r214;
	fma.rn.f32 	%f191, %f44, %f190, %f45;
	add.s32 	%r215, %r186, 9;
	mul.wide.u32 	%rd106, %r215, 4;
	add.s64 	%rd107, %rd5, %rd106;
	ld.global.f32 	%f192, [%rd107];
	fma.rn.f32 	%f193, %f191, %f192, %f189;
	shr.u32 	%r216, %r211, 8;
	and.b32  	%r217, %r216, 15;
	cvt.rn.f32.u32 	%f194, %r217;
	fma.rn.f32 	%f195, %f44, %f194, %f45;
	add.s32 	%r218, %r186, 10;
	mul.wide.u32 	%rd108, %r218, 4;
	add.s64 	%rd109, %rd5, %rd108;
	ld.global.f32 	%f196, [%rd109];
	fma.rn.f32 	%f197, %f195, %f196, %f193;
	shr.u32 	%r219, %r211, 12;
	and.b32  	%r220, %r219, 15;
	cvt.rn.f32.u32 	%f198, %r220;
	fma.rn.f32 	%f199, %f44, %f198, %f45;
	add.s32 	%r221, %r186, 11;
	mul.wide.u32 	%rd110, %r221, 4;
	add.s64 	%rd111, %rd5, %rd110;
	ld.global.f32 	%f200, [%rd111];
	fma.rn.f32 	%f201, %f199, %f200, %f197;
	shr.u32 	%r222, %r211, 16;
	and.b32  	%r223, %r222, 15;
	cvt.rn.f32.u32 	%f202, %r223;
	fma.rn.f32 	%f203, %f44, %f202, %f45;
	add.s32 	%r224, %r186, 12;
	mul.wide.u32 	%rd112, %r224, 4;
	add.s64 	%rd113, %rd5, %rd112;
	ld.global.f32 	%f204, [%rd113];
	fma.rn.f32 	%f205, %f203, %f204, %f201;
	shr.u32 	%r225, %r211, 20;
	and.b32  	%r226, %r225, 15;
	cvt.rn.f32.u32 	%f206, %r226;
	fma.rn.f32 	%f207, %f44, %f206, %f45;
	add.s32 	%r227, %r186, 13;
	mul.wide.u32 	%rd114, %r227, 4;
	add.s64 	%rd115, %rd5, %rd114;
	ld.global.f32 	%f208, [%rd115];
	fma.rn.f32 	%f209, %f207, %f208, %f205;
	shr.u32 	%r228, %r211, 24;
	and.b32  	%r229, %r228, 15;
	cvt.rn.f32.u32 	%f210, %r229;
	fma.rn.f32 	%f211, %f44, %f210, %f45;
	add.s32 	%r230, %r186, 14;
	mul.wide.u32 	%rd116, %r230, 4;
	add.s64 	%rd117, %rd5, %rd116;
	ld.global.f32 	%f212, [%rd117];
	fma.rn.f32 	%f213, %f211, %f212, %f209;
	shr.u32 	%r231, %r211, 28;
	cvt.rn.f32.u32 	%f214, %r231;
	fma.rn.f32 	%f215, %f44, %f214, %f45;
	add.s32 	%r232, %r186, 15;
	mul.wide.u32 	%rd118, %r232, 4;
	add.s64 	%rd119, %rd5, %rd118;
	ld.global.f32 	%f216, [%rd119];
	fma.rn.f32 	%f572, %f215, %f216, %f213;
	add.s32 	%r528, %r528, 2;
	setp.ne.s32 	%p17, %r528, %r61;
	mov.u32 	%r529, %r61;
	@%p17 bra 	$L__BB21_59;
$L__BB21_60:
	setp.eq.s32 	%p18, %r62, 0;
	@%p18 bra 	$L__BB21_62;
	add.s32 	%r233, %r74, %r529;
	mul.wide.u32 	%rd120, %r233, 4;
	add.s64 	%rd121, %rd6, %rd120;
	shl.b32 	%r234, %r529, 3;
	add.s32 	%r235, %r234, %r73;
	ld.global.u32 	%r236, [%rd121];
	and.b32  	%r237, %r236, 15;
	cvt.rn.f32.u32 	%f217, %r237;
	fma.rn.f32 	%f218, %f44, %f217, %f45;
	mul.wide.u32 	%rd122, %r235, 4;
	add.s64 	%rd123, %rd5, %rd122;
	ld.global.f32 	%f219, [%rd123];
	fma.rn.f32 	%f220, %f218, %f219, %f572;
	shr.u32 	%r238, %r236, 4;
	and.b32  	%r239, %r238, 15;
	cvt.rn.f32.u32 	%f221, %r239;
	fma.rn.f32 	%f222, %f44, %f221, %f45;
	add.s32 	%r240, %r235, 1;
	mul.wide.u32 	%rd124, %r240, 4;
	add.s64 	%rd125, %rd5, %rd124;
	ld.global.f32 	%f223, [%rd125];
	fma.rn.f32 	%f224, %f222, %f223, %f220;
	shr.u32 	%r241, %r236, 8;
	and.b32  	%r242, %r241, 15;
	cvt.rn.f32.u32 	%f225, %r242;
	fma.rn.f32 	%f226, %f44, %f225, %f45;
	add.s32 	%r243, %r235, 2;
	mul.wide.u32 	%rd126, %r243, 4;
	add.s64 	%rd127, %rd5, %rd126;
	ld.global.f32 	%f227, [%rd127];
	fma.rn.f32 	%f228, %f226, %f227, %f224;
	shr.u32 	%r244, %r236, 12;
	and.b32  	%r245, %r244, 15;
	cvt.rn.f32.u32 	%f229, %r245;
	fma.rn.f32 	%f230, %f44, %f229, %f45;
	add.s32 	%r246, %r235, 3;
	mul.wide.u32 	%rd128, %r246, 4;
	add.s64 	%rd129, %rd5, %rd128;
	ld.global.f32 	%f231, [%rd129];
	fma.rn.f32 	%f232, %f230, %f231, %f228;
	shr.u32 	%r247, %r236, 16;
	and.b32  	%r248, %r247, 15;
	cvt.rn.f32.u32 	%f233, %r248;
	fma.rn.f32 	%f234, %f44, %f233, %f45;
	add.s32 	%r249, %r235, 4;
	mul.wide.u32 	%rd130, %r249, 4;
	add.s64 	%rd131, %rd5, %rd130;
	ld.global.f32 	%f235, [%rd131];
	fma.rn.f32 	%f236, %f234, %f235, %f232;
	shr.u32 	%r250, %r236, 20;
	and.b32  	%r251, %r250, 15;
	cvt.rn.f32.u32 	%f237, %r251;
	fma.rn.f32 	%f238, %f44, %f237, %f45;
	add.s32 	%r252, %r235, 5;
	mul.wide.u32 	%rd132, %r252, 4;
	add.s64 	%rd133, %rd5, %rd132;
	ld.global.f32 	%f239, [%rd133];
	fma.rn.f32 	%f240, %f238, %f239, %f236;
	shr.u32 	%r253, %r236, 24;
	and.b32  	%r254, %r253, 15;
	cvt.rn.f32.u32 	%f241, %r254;
	fma.rn.f32 	%f242, %f44, %f241, %f45;
	add.s32 	%r255, %r235, 6;
	mul.wide.u32 	%rd134, %r255, 4;
	add.s64 	%rd135, %rd5, %rd134;
	ld.global.f32 	%f243, [%rd135];
	fma.rn.f32 	%f244, %f242, %f243, %f240;
	shr.u32 	%r256, %r236, 28;
	cvt.rn.f32.u32 	%f245, %r256;
	fma.rn.f32 	%f246, %f44, %f245, %f45;
	add.s32 	%r257, %r235, 7;
	mul.wide.u32 	%rd136, %r257, 4;
	add.s64 	%rd137, %rd5, %rd136;
	ld.global.f32 	%f247, [%rd137];
	fma.rn.f32 	%f572, %f246, %f247, %f244;
$L__BB21_62:
	add.s32 	%r527, %r527, 1;
	setp.lt.u32 	%p19, %r527, %r54;
	@%p19 bra 	$L__BB21_57;
	bra.uni 	$L__BB21_70;
$L__BB21_63:
	and.b32  	%r63, %r55, 536870910;
	and.b32  	%r64, %r86, 8;
	mov.f32 	%f572, 0f00000000;
	mov.b32 	%r524, 0;
$L__BB21_64:
	setp.eq.s32 	%p12, %r55, 1;
	add.s32 	%r100, %r524, %r57;
	mul.wide.u32 	%rd24, %r100, 2;
	add.s64 	%rd25, %rd8, %rd24;
	ld.global.u16 	%rs3, [%rd25];
	// begin inline asm
	{  cvt.f32.f16 %f55, %rs3;}

	// end inline asm
	add.s64 	%rd26, %rd7, %rd24;
	ld.global.u16 	%rs4, [%rd26];
	// begin inline asm
	{  cvt.f32.f16 %f56, %rs4;}

	// end inline asm
	mul.lo.s32 	%r66, %r524, %r86;
	mad.lo.s32 	%r67, %r524, %r55, %r56;
	mov.b32 	%r526, 0;
	@%p12 bra 	$L__BB21_67;
	mov.b32 	%r525, 0;
$L__BB21_66:
	add.s32 	%r102, %r67, %r525;
	mul.wide.u32 	%rd27, %r102, 4;
	add.s64 	%rd28, %rd6, %rd27;
	shl.b32 	%r103, %r525, 3;
	add.s32 	%r104, %r103, %r66;
	ld.global.u32 	%r105, [%rd28];
	and.b32  	%r106, %r105, 15;
	cvt.rn.f32.u32 	%f58, %r106;
	fma.rn.f32 	%f59, %f55, %f58, %f56;
	mul.wide.u32 	%rd29, %r104, 4;
	add.s64 	%rd30, %rd5, %rd29;
	ld.global.f32 	%f60, [%rd30];
	fma.rn.f32 	%f61, %f59, %f60, %f572;
	shr.u32 	%r107, %r105, 4;
	and.b32  	%r108, %r107, 15;
	cvt.rn.f32.u32 	%f62, %r108;
	fma.rn.f32 	%f63, %f55, %f62, %f56;
	add.s32 	%r109, %r104, 1;
	mul.wide.u32 	%rd31, %r109, 4;
	add.s64 	%rd32, %rd5, %rd31;
	ld.global.f32 	%f64, [%rd32];
	fma.rn.f32 	%f65, %f63, %f64, %f61;
	shr.u32 	%r110, %r105, 8;
	and.b32  	%r111, %r110, 15;
	cvt.rn.f32.u32 	%f66, %r111;
	fma.rn.f32 	%f67, %f55, %f66, %f56;
	add.s32 	%r112, %r104, 2;
	mul.wide.u32 	%rd33, %r112, 4;
	add.s64 	%rd34, %rd5, %rd33;
	ld.global.f32 	%f68, [%rd34];
	fma.rn.f32 	%f69, %f67, %f68, %f65;
	shr.u32 	%r113, %r105, 12;
	and.b32  	%r114, %r113, 15;
	cvt.rn.f32.u32 	%f70, %r114;
	fma.rn.f32 	%f71, %f55, %f70, %f56;
	add.s32 	%r115, %r104, 3;
	mul.wide.u32 	%rd35, %r115, 4;
	add.s64 	%rd36, %rd5, %rd35;
	ld.global.f32 	%f72, [%rd36];
	fma.rn.f32 	%f73, %f71, %f72, %f69;
	shr.u32 	%r116, %r105, 16;
	and.b32  	%r117, %r116, 15;
	cvt.rn.f32.u32 	%f74, %r117;
	fma.rn.f32 	%f75, %f55, %f74, %f56;
	add.s32 	%r118, %r104, 4;
	mul.wide.u32 	%rd37, %r118, 4;
	add.s64 	%rd38, %rd5, %rd37;
	ld.global.f32 	%f76, [%rd38];
	fma.rn.f32 	%f77, %f75, %f76, %f73;
	shr.u32 	%r119, %r105, 20;
	and.b32  	%r120, %r119, 15;
	cvt.rn.f32.u32 	%f78, %r120;
	fma.rn.f32 	%f79, %f55, %f78, %f56;
	add.s32 	%r121, %r104, 5;
	mul.wide.u32 	%rd39, %r121, 4;
	add.s64 	%rd40, %rd5, %rd39;
	ld.global.f32 	%f80, [%rd40];
	fma.rn.f32 	%f81, %f79, %f80, %f77;
	shr.u32 	%r122, %r105, 24;
	and.b32  	%r123, %r122, 15;
	cvt.rn.f32.u32 	%f82, %r123;
	fma.rn.f32 	%f83, %f55, %f82, %f56;
	add.s32 	%r124, %r104, 6;
	mul.wide.u32 	%rd41, %r124, 4;
	add.s64 	%rd42, %rd5, %rd41;
	ld.global.f32 	%f84, [%rd42];
	fma.rn.f32 	%f85, %f83, %f84, %f81;
	shr.u32 	%r125, %r105, 28;
	cvt.rn.f32.u32 	%f86, %r125;
	fma.rn.f32 	%f87, %f55, %f86, %f56;
	add.s32 	%r126, %r104, 7;
	mul.wide.u32 	%rd43, %r126, 4;
	add.s64 	%rd44, %rd5, %rd43;
	ld.global.f32 	%f88, [%rd44];
	fma.rn.f32 	%f89, %f87, %f88, %f85;
	add.s32 	%r127, %r102, 1;
	mul.wide.u32 	%rd45, %r127, 4;
	add.s64 	%rd46, %rd6, %rd45;
	add.s32 	%r128, %r104, 8;
	ld.global.u32 	%r129, [%rd46];
	and.b32  	%r130, %r129, 15;
	cvt.rn.f32.u32 	%f90, %r130;
	fma.rn.f32 	%f91, %f55, %f90, %f56;
	mul.wide.u32 	%rd47, %r128, 4;
	add.s64 	%rd48, %rd5, %rd47;
	ld.global.f32 	%f92, [%rd48];
	fma.rn.f32 	%f93, %f91, %f92, %f89;
	shr.u32 	%r131, %r129, 4;
	and.b32  	%r132, %r131, 15;
	cvt.rn.f32.u32 	%f94, %r132;
	fma.rn.f32 	%f95, %f55, %f94, %f56;
	add.s32 	%r133, %r104, 9;
	mul.wide.u32 	%rd49, %r133, 4;
	add.s64 	%rd50, %rd5, %rd49;
	ld.global.f32 	%f96, [%rd50];
	fma.rn.f32 	%f97, %f95, %f96, %f93;
	shr.u32 	%r134, %r129, 8;
	and.b32  	%r135, %r134, 15;
	cvt.rn.f32.u32 	%f98, %r135;
	fma.rn.f32 	%f99, %f55, %f98, %f56;
	add.s32 	%r136, %r104, 10;
	mul.wide.u32 	%rd51, %r136, 4;
	add.s64 	%rd52, %rd5, %rd51;
	ld.global.f32 	%f100, [%rd52];
	fma.rn.f32 	%f101, %f99, %f100, %f97;
	shr.u32 	%r137, %r129, 12;
	and.b32  	%r138, %r137, 15;
	cvt.rn.f32.u32 	%f102, %r138;
	fma.rn.f32 	%f103, %f55, %f102, %f56;
	add.s32 	%r139, %r104, 11;
	mul.wide.u32 	%rd53, %r139, 4;
	add.s64 	%rd54, %rd5, %rd53;
	ld.global.f32 	%f104, [%rd54];
	fma.rn.f32 	%f105, %f103, %f104, %f101;
	shr.u32 	%r140, %r129, 16;
	and.b32  	%r141, %r140, 15;
	cvt.rn.f32.u32 	%f106, %r141;
	fma.rn.f32 	%f107, %f55, %f106, %f56;
	add.s32 	%r142, %r104, 12;
	mul.wide.u32 	%rd55, %r142, 4;
	add.s64 	%rd56, %rd5, %rd55;
	ld.global.f32 	%f108, [%rd56];
	fma.rn.f32 	%f109, %f107, %f108, %f105;
	shr.u32 	%r143, %r129, 20;
	and.b32  	%r144, %r143, 15;
	cvt.rn.f32.u32 	%f110, %r144;
	fma.rn.f32 	%f111, %f55, %f110, %f56;
	add.s32 	%r145, %r104, 13;
	mul.wide.u32 	%rd57, %r145, 4;
	add.s64 	%rd58, %rd5, %rd57;
	ld.global.f32 	%f112, [%rd58];
	fma.rn.f32 	%f113, %f111, %f112, %f109;
	shr.u32 	%r146, %r129, 24;
	and.b32  	%r147, %r146, 15;
	cvt.rn.f32.u32 	%f114, %r147;
	fma.rn.f32 	%f115, %f55, %f114, %f56;
	add.s32 	%r148, %r104, 14;
	mul.wide.u32 	%rd59, %r148, 4;
	add.s64 	%rd60, %rd5, %rd59;
	ld.global.f32 	%f116, [%rd60];
	fma.rn.f32 	%f117, %f115, %f116, %f113;
	shr.u32 	%r149, %r129, 28;
	cvt.rn.f32.u32 	%f118, %r149;
	fma.rn.f32 	%f119, %f55, %f118, %f56;
	add.s32 	%r150, %r104, 15;
	mul.wide.u32 	%rd61, %r150, 4;
	add.s64 	%rd62, %rd5, %rd61;
	ld.global.f32 	%f120, [%rd62];
	fma.rn.f32 	%f572, %f119, %f120, %f117;
	add.s32 	%r525, %r525, 2;
	setp.ne.s32 	%p13, %r525, %r63;
	mov.u32 	%r526, %r63;
	@%p13 bra 	$L__BB21_66;
$L__BB21_67:
	setp.eq.s32 	%p14, %r64, 0;
	@%p14 bra 	$L__BB21_69;
	add.s32 	%r151, %r67, %r526;
	mul.wide.u32 	%rd63, %r151, 4;
	add.s64 	%rd64, %rd6, %rd63;
	shl.b32 	%r152, %r526, 3;
	add.s32 	%r153, %r152, %r66;
	ld.global.u32 	%r154, [%rd64];
	and.b32  	%r155, %r154, 15;
	cvt.rn.f32.u32 	%f121, %r155;
	fma.rn.f32 	%f122, %f55, %f121, %f56;
	mul.wide.u32 	%rd65, %r153, 4;
	add.s64 	%rd66, %rd5, %rd65;
	ld.global.f32 	%f123, [%rd66];
	fma.rn.f32 	%f124, %f122, %f123, %f572;
	shr.u32 	%r156, %r154, 4;
	and.b32  	%r157, %r156, 15;
	cvt.rn.f32.u32 	%f125, %r157;
	fma.rn.f32 	%f126, %f55, %f125, %f56;
	add.s32 	%r158, %r153, 1;
	mul.wide.u32 	%rd67, %r158, 4;
	add.s64 	%rd68, %rd5, %rd67;
	ld.global.f32 	%f127, [%rd68];
	fma.rn.f32 	%f128, %f126, %f127, %f124;
	shr.u32 	%r159, %r154, 8;
	and.b32  	%r160, %r159, 15;
	cvt.rn.f32.u32 	%f129, %r160;
	fma.rn.f32 	%f130, %f55, %f129, %f56;
	add.s32 	%r161, %r153, 2;
	mul.wide.u32 	%rd69, %r161, 4;
	add.s64 	%rd70, %rd5, %rd69;
	ld.global.f32 	%f131, [%rd70];
	fma.rn.f32 	%f132, %f130, %f131, %f128;
	shr.u32 	%r162, %r154, 12;
	and.b32  	%r163, %r162, 15;
	cvt.rn.f32.u32 	%f133, %r163;
	fma.rn.f32 	%f134, %f55, %f133, %f56;
	add.s32 	%r164, %r153, 3;
	mul.wide.u32 	%rd71, %r164, 4;
	add.s64 	%rd72, %rd5, %rd71;
	ld.global.f32 	%f135, [%rd72];
	fma.rn.f32 	%f136, %f134, %f135, %f132;
	shr.u32 	%r165, %r154, 16;
	and.b32  	%r166, %r165, 15;
	cvt.rn.f32.u32 	%f137, %r166;
	fma.rn.f32 	%f138, %f55, %f137, %f56;
	add.s32 	%r167, %r153, 4;
	mul.wide.u32 	%rd73, %r167, 4;
	add.s64 	%rd74, %rd5, %rd73;
	ld.global.f32 	%f139, [%rd74];
	fma.rn.f32 	%f140, %f138, %f139, %f136;
	shr.u32 	%r168, %r154, 20;
	and.b32  	%r169, %r168, 15;
	cvt.rn.f32.u32 	%f141, %r169;
	fma.rn.f32 	%f142, %f55, %f141, %f56;
	add.s32 	%r170, %r153, 5;
	mul.wide.u32 	%rd75, %r170, 4;
	add.s64 	%rd76, %rd5, %rd75;
	ld.global.f32 	%f143, [%rd76];
	fma.rn.f32 	%f144, %f142, %f143, %f140;
	shr.u32 	%r171, %r154, 24;
	and.b32  	%r172, %r171, 15;
	cvt.rn.f32.u32 	%f145, %r172;
	fma.rn.f32 	%f146, %f55, %f145, %f56;
	add.s32 	%r173, %r153, 6;
	mul.wide.u32 	%rd77, %r173, 4;
	add.s64 	%rd78, %rd5, %rd77;
	ld.global.f32 	%f147, [%rd78];
	fma.rn.f32 	%f148, %f146, %f147, %f144;
	shr.u32 	%r174, %r154, 28;
	cvt.rn.f32.u32 	%f149, %r174;
	fma.rn.f32 	%f150, %f55, %f149, %f56;
	add.s32 	%r175, %r153, 7;
	mul.wide.u32 	%rd79, %r175, 4;
	add.s64 	%rd80, %rd5, %rd79;
	ld.global.f32 	%f151, [%rd80];
	fma.rn.f32 	%f572, %f150, %f151, %f148;
$L__BB21_69:
	add.s32 	%r524, %r524, 1;
	setp.lt.u32 	%p15, %r524, %r54;
	@%p15 bra 	$L__BB21_64;
$L__BB21_70:
	cvta.to.global.u64 	%rd138, %rd15;
	mul.wide.u32 	%rd139, %r53, 4;
	add.s64 	%rd140, %rd138, %rd139;
	st.global.f32 	[%rd140], %f572;
$L__BB21_71:
	ret;

}
	// .globl	talu_gaffine_u4_matvec_gate_up_f32
.visible .entry talu_gaffine_u4_matvec_gate_up_f32(
	.param .u64 .ptr .align 1 talu_gaffine_u4_matvec_gate_up_f32_param_0,
	.param .u64 .ptr .align 1 talu_gaffine_u4_matvec_gate_up_f32_param_1,
	.param .u64 .ptr .align 1 talu_gaffine_u4_matvec_gate_up_f32_param_2,
	.param .u64 .ptr .align 1 talu_gaffine_u4_matvec_gate_up_f32_param_3,
	.param .u64 .ptr .align 1 talu_gaffine_u4_matvec_gate_up_f32_param_4,
	.param .u32 talu_gaffine_u4_matvec_gate_up_f32_param_5,
	.param .u32 talu_gaffine_u4_matvec_gate_up_f32_param_6,
	.param .u32 talu_gaffine_u4_matvec_gate_up_f32_param_7,
	.param .u64 .ptr .align 1 talu_gaffine_u4_matvec_gate_up_f32_param_8,
	.param .u64 .ptr .align 1 talu_gaffine_u4_matvec_gate_up_f32_param_9,
	.param .u64 .ptr .align 1 talu_gaffine_u4_matvec_gate_up_f32_param_10,
	.param .u64 .ptr .align 1 talu_gaffine_u4_matvec_gate_up_f32_param_11,
	.param .u32 talu_gaffine_u4_matvec_gate_up_f32_param_12,
	.param .u32 talu_gaffine_u4_matvec_gate_up_f32_param_13,
	.param .u32 talu_gaffine_u4_matvec_gate_up_f32_param_14,
	.param .u32 talu_gaffine_u4_matvec_gate_up_f32_param_15
)
{
	.reg .pred 	%p<40>;
	.reg .b16 	%rs<5>;
	.reg .b32 	%r<424>;
	.reg .b32 	%f<457>;
	.reg .b64 	%rd<253>;

	ld.param.u64 	%rd10, [talu_gaffine_u4_matvec_gate_up_f32_param_0];
	ld.param.u64 	%rd11, [talu_gaffine_u4_matvec_gate_up_f32_param_1];
	ld.param.u64 	%rd12, [talu_gaffine_u4_matvec_gate_up_f32_param_2];
	ld.param.u64 	%rd13, [talu_gaffine_u4_matvec_gate_up_f32_param_3];
	ld.param.u32 	%r54, [talu_gaffine_u4_matvec_gate_up_f32_param_6];
	ld.param.u64 	%rd14, [talu_gaffine_u4_matvec_gate_up_f32_param_8];
	ld.param.u64 	%rd15, [talu_gaffine_u4_matvec_gate_up_f32_param_9];
	ld.param.u64 	%rd16, [talu_gaffine_u4_matvec_gate_up_f32_param_10];
	ld.param.u32 	%r57, [talu_gaffine_u4_matvec_gate_up_f32_param_13];
	ld.param.u32 	%r59, [talu_gaffine_u4_matvec_gate_up_f32_param_15];
	cvta.to.global.u64 	%rd1, %rd11;
	cvta.to.global.u64 	%rd2, %rd13;
	cvta.to.global.u64 	%rd3, %rd12;
	cvta.to.global.u64 	%rd4, %rd10;
	cvta.to.global.u64 	%rd5, %rd14;
	cvta.to.global.u64 	%rd6, %rd16;
	cvta.to.global.u64 	%rd7, %rd15;
	setp.eq.s32 	%p1, %r59, 0;
	and.b32  	%r60, %r59, 7;
	setp.ne.s32 	%p2, %r60, 0;
	or.pred  	%p3, %p1, %p2;
	@%p3 bra 	$L__BB22_49;
	ld.param.u32 	%r405, [talu_gaffine_u4_matvec_gate_up_f32_param_12];
	ld.param.u32 	%r400, [talu_gaffine_u4_matvec_gate_up_f32_param_5];
	mov.u32 	%r61, %ctaid.x;
	mov.u32 	%r62, %ntid.x;
	mov.u32 	%r63, %tid.x;
	mad.lo.s32 	%r1, %r61, %r62, %r63;
	add.s32 	%r64, %r405, %r400;
	setp.ge.u32 	%p4, %r1, %r64;
	@%p4 bra 	$L__BB22_49;
	ld.param.u32 	%r401, [talu_gaffine_u4_matvec_gate_up_f32_param_5];
	setp.ge.u32 	%p5, %r1, %r401;
	@%p5 bra 	$L__BB22_26;
	setp.eq.s32 	%p23, %r54, 0;
	@%p23 bra 	$L__BB22_49;
	rem.u32 	%r233, %r59, %r54;
	and.b32  	%r234, %r54, 7;
	or.b32  	%r235, %r233, %r234;
	setp.ne.s32 	%p24, %r235, 0;
	mov.f32 	%f437, 0f00000000;
	@%p24 bra 	$L__BB22_49;
	div.u32 	%r2, %r59, %r54;
	shr.u32 	%r3, %r54, 3;
	shr.u32 	%r236, %r59, 3;
	mul.lo.s32 	%r4, %r236, %r1;
	setp.gt.u32 	%p25, %r54, %r59;
	@%p25 bra 	$L__BB22_25;
	setp.gt.u32 	%p26, %r54, 7;
	@%p26 bra 	$L__BB22_10;
	ld.param.u32 	%r404, [talu_gaffine_u4_matvec_gate_up_f32_param_7];
	setp.ne.s32 	%p36, %r404, 0;
	add.s32 	%r398, %r2, -1;
	setp.lt.u32 	%p37, %r398, 7;
	or.pred  	%p38, %p36, %p37;
	@%p38 bra 	$L__BB22_25;
	and.b32  	%r399, %r2, -8;
	neg.s32 	%r408, %r399;
$L__BB22_9:
	.pragma "nounroll";
	add.s32 	%r408, %r408, 8;
	setp.eq.s32 	%p39, %r408, 0;
	@%p39 bra 	$L__BB22_25;
	bra.uni 	$L__BB22_9;
$L__BB22_10:
	ld.param.u32 	%r403, [talu_gaffine_u4_matvec_gate_up_f32_param_7];
	mov.f32 	%f437, 0f00000000;
	setp.eq.s32 	%p27, %r403, 0;
	@%p27 bra 	$L__BB22_18;
	mov.b32 	%r412, 0;
	and.b32  	%r371, %r54, 8;
$L__BB22_12:
	setp.eq.s32 	%p32, %r3, 1;
	mad.lo.s32 	%r318, %r2, %r1, %r412;
	mul.wide.u32 	%rd191, %r318, 2;
	add.s64 	%rd192, %rd3, %rd191;
	ld.global.u16 	%r319, [%rd192];
	shl.b32 	%r320, %r319, 16;
	mov.b32 	%f11, %r320;
	add.s64 	%rd193, %rd2, %rd191;
	ld.global.u16 	%r321, [%rd193];
	shl.b32 	%r322, %r321, 16;
	mov.b32 	%f12, %r322;
	mul.lo.s32 	%r17, %r412, %r54;
	mad.lo.s32 	%r413, %r412, %r3, %r4;
	mov.b32 	%r416, 0;
	@%p32 bra 	$L__BB22_15;
	and.b32  	%r416, %r3, 536870910;
	neg.s32 	%r415, %r416;
	add.s32 	%r414, %r17, 7;
$L__BB22_14:
	add.s32 	%r325, %r413, 1;
	mul.wide.u32 	%rd194, %r413, 4;
	add.s64 	%rd195, %rd1, %rd194;
	add.s32 	%r326, %r414, -7;
	ld.global.u32 	%r327, [%rd195];
	and.b32  	%r328, %r327, 15;
	cvt.rn.f32.u32 	%f337, %r328;
	fma.rn.f32 	%f338, %f11, %f337, %f12;
	mul.wide.u32 	%rd196, %r326, 4;
	add.s64 	%rd197, %rd4, %rd196;
	ld.global.f32 	%f339, [%rd197];
	fma.rn.f32 	%f340, %f338, %f339, %f437;
	shr.u32 	%r329, %r327, 4;
	and.b32  	%r330, %r329, 15;
	cvt.rn.f32.u32 	%f341, %r330;
	fma.rn.f32 	%f342, %f11, %f341, %f12;
	add.s32 	%r331, %r414, -6;
	mul.wide.u32 	%rd198, %r331, 4;
	add.s64 	%rd199, %rd4, %rd198;
	ld.global.f32 	%f343, [%rd199];
	fma.rn.f32 	%f344, %f342, %f343, %f340;
	shr.u32 	%r332, %r327, 8;
	and.b32  	%r333, %r332, 15;
	cvt.rn.f32.u32 	%f345, %r333;
	fma.rn.f32 	%f346, %f11, %f345, %f12;
	add.s32 	%r334, %r414, -5;
	mul.wide.u32 	%rd200, %r334, 4;
	add.s64 	%rd201, %rd4, %rd200;
	ld.global.f32 	%f347, [%rd201];
	fma.rn.f32 	%f348, %f346, %f347, %f344;
	shr.u32 	%r335, %r327, 12;
	and.b32  	%r336, %r335, 15;
	cvt.rn.f32.u32 	%f349, %r336;
	fma.rn.f32 	%f350, %f11, %f349, %f12;
	add.s32 	%r337, %r414, -4;
	mul.wide.u32 	%rd202, %r337, 4;
	add.s64 	%rd203, %rd4, %rd202;
	ld.global.f32 	%f351, [%rd203];
	fma.rn.f32 	%f352, %f350, %f351, %f348;
	shr.u32 	%r338, %r327, 16;
	and.b32  	%r339, %r338, 15;
	cvt.rn.f32.u32 	%f353, %r339;
	fma.rn.f32 	%f354, %f11, %f353, %f12;
	add.s32 	%r340, %r414, -3;
	mul.wide.u32 	%rd204, %r340, 4;
	add.s64 	%rd205, %rd4, %rd204;
	ld.global.f32 	%f355, [%rd205];
	fma.rn.f32 	%f356, %f354, %f355, %f352;
	shr.u32 	%r341, %r327, 20;
	and.b32  	%r342, %r341, 15;
	cvt.rn.f32.u32 	%f357, %r342;
	fma.rn.f32 	%f358, %f11, %f357, %f12;
	add.s32 	%r343, %r414, -2;
	mul.wide.u32 	%rd206, %r343, 4;
	add.s64 	%rd207, %rd4, %rd206;
	ld.global.f32 	%f359, [%rd207];
	fma.rn.f32 	%f360, %f358, %f359, %f356;
	shr.u32 	%r344, %r327, 24;
	and.b32  	%r345, %r344, 15;
	cvt.rn.f32.u32 	%f361, %r345;
	fma.rn.f32 	%f362, %f11, %f361, %f12;
	add.s32 	%r346, %r414, -1;
	mul.wide.u32 	%rd208, %r346, 4;
	add.s64 	%rd209, %rd4, %rd208;
	ld.global.f32 	%f363, [%rd209];
	fma.rn.f32 	%f364, %f362, %f363, %f360;
	shr.u32 	%r347, %r327, 28;
	cvt.rn.f32.u32 	%f365, %r347;
	fma.rn.f32 	%f366, %f11, %f365, %f12;
	add.s32 	%r348, %r414, 8;
	mul.wide.u32 	%rd210, %r414, 4;
	add.s64 	%rd211, %rd4, %rd210;
	ld.global.f32 	%f367, [%rd211];
	fma.rn.f32 	%f368, %f366, %f367, %f364;
	mul.wide.u32 	%rd212, %r325, 4;
	add.s64 	%rd213, %rd1, %rd212;
	add.s32 	%r349, %r414, 1;
	ld.global.u32 	%r350, [%rd213];
	and.b32  	%r351, %r350, 15;
	cvt.rn.f32.u32 	%f369, %r351;
	fma.rn.f32 	%f370, %f11, %f369, %f12;
	mul.wide.u32 	%rd214, %r349, 4;
	add.s64 	%rd215, %rd4, %rd214;
	ld.global.f32 	%f371, [%rd215];
	fma.rn.f32 	%f372, %f370, %f371, %f368;
	shr.u32 	%r352, %r350, 4;
	and.b32  	%r353, %r352, 15;
	cvt.rn.f32.u32 	%f373, %r353;
	fma.rn.f32 	%f374, %f11, %f373, %f12;
	add.s32 	%r354, %r414, 2;
	mul.wide.u32 	%rd216, %r354, 4;
	add.s64 	%rd217, %rd4, %rd216;
	ld.global.f32 	%f375, [%rd217];
	fma.rn.f32 	%f376, %f374, %f375, %f372;
	shr.u32 	%r355, %r350, 8;
	and.b32  	%r356, %r355, 15;
	cvt.rn.f32.u32 	%f377, %r356;
	fma.rn.f32 	%f378, %f11, %f377, %f12;
	add.s32 	%r357, %r414, 3;
	mul.wide.u32 	%rd218, %r357, 4;
	add.s64 	%rd219, %rd4, %rd218;
	ld.global.f32 	%f379, [%rd219];
	fma.rn.f32 	%f380, %f378, %f379, %f376;
	shr.u32 	%r358, %r350, 12;
	and.b32  	%r359, %r358, 15;
	cvt.rn.f32.u32 	%f381, %r359;
	fma.rn.f32 	%f382, %f11, %f381, %f12;
	add.s32 	%r360, %r414, 4;
	mul.wide.u32 	%rd220, %r360, 4;
	add.s64 	%rd221, %rd4, %rd220;
	ld.global.f32 	%f383, [%rd221];
	fma.rn.f32 	%f384, %f382, %f383, %f380;
	shr.u32 	%r361, %r350, 16;
	and.b32  	%r362, %r361, 15;
	cvt.rn.f32.u32 	%f385, %r362;
	fma.rn.f32 	%f386, %f11, %f385, %f12;
	add.s32 	%r363, %r414, 5;
	mul.wide.u32 	%rd222, %r363, 4;
	add.s64 	%rd223, %rd4, %rd222;
	ld.global.f32 	%f387, [%rd223];
	fma.rn.f32 	%f388, %f386, %f387, %f384;
	shr.u32 	%r364, %r350, 20;
	and.b32  	%r365, %r364, 15;
	cvt.rn.f32.u32 	%f389, %r365;
	fma.rn.f32 	%f390, %f11, %f389, %f12;
	add.s32 	%r366, %r414, 6;
	mul.wide.u32 	%rd224, %r366, 4;
	add.s64 	%rd225, %rd4, %rd224;
	ld.global.f32 	%f391, [%rd225];
	fma.rn.f32 	%f392, %f390, %f391, %f388;
	shr.u32 	%r367, %r350, 24;
	and.b32  	%r368, %r367, 15;
	cvt.rn.f32.u32 	%f393, %r368;
	fma.rn.f32 	%f394, %f11, %f393, %f12;
	add.s32 	%r369, %r414, 7;
	mul.wide.u32 	%rd226, %r369, 4;
	add.s64 	%rd227, %rd4, %rd226;
	ld.global.f32 	%f395, [%rd227];
	fma.rn.f32 	%f396, %f394, %f395, %f392;
	shr.u32 	%r370, %r350, 28;
	cvt.rn.f32.u32 	%f397, %r370;
	fma.rn.f32 	%f398, %f11, %f397, %f12;
	mul.wide.u32 	%rd228, %r348, 4;
	add.s64 	%rd229, %rd4, %rd228;
	ld.global.f32 	%f399, [%rd229];
	fma.rn.f32 	%f437, %f398, %f399, %f396;
	add.s32 	%r415, %r415, 2;
	add.s32 	%r414, %r414, 16;
	add.s32 	%r413, %r413, 2;
	setp.ne.s32 	%p33, %r415, 0;
	@%p33 bra 	$L__BB22_14;
$L__BB22_15:
	setp.eq.s32 	%p34, %r371, 0;
	@%p34 bra 	$L__BB22_17;
	mad.lo.s32 	%r372, %r412, %r3, %r4;
	add.s32 	%r373, %r372, %r416;
	mul.wide.u32 	%rd230, %r373, 4;
	add.s64 	%rd231, %rd1, %rd230;
	shl.b32 	%r374, %r416, 3;
	add.s32 	%r375, %r374, %r17;
	ld.global.u32 	%r376, [%rd231];
	and.b32  	%r377, %r376, 15;
	cvt.rn.f32.u32 	%f400, %r377;
	fma.rn.f32 	%f401, %f11, %f400, %f12;
	mul.wide.u32 	%rd232, %r375, 4;
	add.s64 	%rd233, %rd4, %rd232;
	ld.global.f32 	%f402, [%rd233];
	fma.rn.f32 	%f403, %f401, %f402, %f437;
	shr.u32 	%r378, %r376, 4;
	and.b32  	%r379, %r378, 15;
	cvt.rn.f32.u32 	%f404, %r379;
	fma.rn.f32 	%f405, %f11, %f404, %f12;
	add.s32 	%r380, %r375, 1;
	mul.wide.u32 	%rd234, %r380, 4;
	add.s64 	%rd235, %rd4, %rd234;
	ld.global.f32 	%f406, [%rd235];
	fma.rn.f32 	%f407, %f405, %f406, %f403;
	shr.u32 	%r381, %r376, 8;
	and.b32  	%r382, %r381, 15;
	cvt.rn.f32.u32 	%f408, %r382;
	fma.rn.f32 	%f409, %f11, %f408, %f12;
	add.s32 	%r383, %r375, 2;
	mul.wide.u32 	%rd236, %r383, 4;
	add.s64 	%rd237, %rd4, %rd236;
	ld.global.f32 	%f410, [%rd237];
	fma.rn.f32 	%f411, %f409, %f410, %f407;
	shr.u32 	%r384, %r376, 12;
	and.b32  	%r385, %r384, 15;
	cvt.rn.f32.u32 	%f412, %r385;
	fma.rn.f32 	%f413, %f11, %f412, %f12;
	add.s32 	%r386, %r375, 3;
	mul.wide.u32 	%rd238, %r386, 4;
	add.s64 	%rd239, %rd4, %rd238;
	ld.global.f32 	%f414, [%rd239];
	fma.rn.f32 	%f415, %f413, %f414, %f411;
	shr.u32 	%r387, %r376, 16;
	and.b32  	%r388, %r387, 15;
	cvt.rn.f32.u32 	%f416, %r388;
	fma.rn.f32 	%f417, %f11, %f416, %f12;
	add.s32 	%r389, %r375, 4;
	mul.wide.u32 	%rd240, %r389, 4;
	add.s64 	%rd241, %rd4, %rd240;
	ld.global.f32 	%f418, [%rd241];
	fma.rn.f32 	%f419, %f417, %f418, %f415;
	shr.u32 	%r390, %r376, 20;
	and.b32  	%r391, %r390, 15;
	cvt.rn.f32.u32 	%f420, %r391;
	fma.rn.f32 	%f421, %f11, %f420, %f12;
	add.s32 	%r392, %r375, 5;
	mul.wide.u32 	%rd242, %r392, 4;
	add.s64 	%rd243, %rd4, %rd242;
	ld.global.f32 	%f422, [%rd243];
	fma.rn.f32 	%f423, %f421, %f422, %f419;
	shr.u32 	%r393, %r376, 24;
	and.b32  	%r394, %r393, 15;
	cvt.rn.f32.u32 	%f424, %r394;
	fma.rn.f32 	%f425, %f11, %f424, %f12;
	add.s32 	%r395, %r375, 6;
	mul.wide.u32 	%rd244, %r395, 4;
	add.s64 	%rd245, %rd4, %rd244;
	ld.global.f32 	%f426, [%rd245];
	fma.rn.f32 	%f427, %f425, %f426, %f423;
	shr.u32 	%r396, %r376, 28;
	cvt.rn.f32.u32 	%f428, %r396;
	fma.rn.f32 	%f429, %f11, %f428, %f12;
	add.s32 	%r397, %r375, 7;
	mul.wide.u32 	%rd246, %r397, 4;
	add.s64 	%rd247, %rd4, %rd246;
	ld.global.f32 	%f430, [%rd247];
	fma.rn.f32 	%f437, %f429, %f430, %f427;
$L__BB22_17:
	add.s32 	%r412, %r412, 1;
	setp.lt.u32 	%p35, %r412, %r2;
	@%p35 bra 	$L__BB22_12;
	bra.uni 	$L__BB22_25;
$L__BB22_18:
	mov.b32 	%r409, 0;
	and.b32  	%r290, %r54, 8;
$L__BB22_19:
	setp.eq.s32 	%p28, %r3, 1;
	mad.lo.s32 	%r239, %r2, %r1, %r409;
	mul.wide.u32 	%rd134, %r239, 2;
	add.s64 	%rd135, %rd3, %rd134;
	ld.global.u16 	%rs3, [%rd135];
	// begin inline asm
	{  cvt.f32.f16 %f238, %rs3;}

	// end inline asm
	add.s64 	%rd136, %rd2, %rd134;
	ld.global.u16 	%rs4, [%rd136];
	// begin inline asm
	{  cvt.f32.f16 %f239, %rs4;}

	// end inline asm
	mul.lo.s32 	%r9, %r409, %r54;
	mad.lo.s32 	%r10, %r409, %r3, %r4;
	mov.b32 	%r411, 0;
	@%p28 bra 	$L__BB22_22;
	mov.b32 	%r410, 0;
$L__BB22_21:
	add.s32 	%r241, %r10, %r410;
	mul.wide.u32 	%rd137, %r241, 4;
	add.s64 	%rd138, %rd1, %rd137;
	shl.b32 	%r242, %r410, 3;
	add.s32 	%r243, %r242, %r9;
	ld.global.u32 	%r244, [%rd138];
	and.b32  	%r245, %r244, 15;
	cvt.rn.f32.u32 	%f241, %r245;
	fma.rn.f32 	%f242, %f238, %f241, %f239;
	mul.wide.u32 	%rd139, %r243, 4;
	add.s64 	%rd140, %rd4, %rd139;
	ld.global.f32 	%f243, [%rd140];
	fma.rn.f32 	%f244, %f242, %f243, %f437;
	shr.u32 	%r246, %r244, 4;
	and.b32  	%r247, %r246, 15;
	cvt.rn.f32.u32 	%f245, %r247;
	fma.rn.f32 	%f246, %f238, %f245, %f239;
	add.s32 	%r248, %r243, 1;
	mul.wide.u32 	%rd141, %r248, 4;
	add.s64 	%rd142, %rd4, %rd141;
	ld.global.f32 	%f247, [%rd142];
	fma.rn.f32 	%f248, %f246, %f247, %f244;
	shr.u32 	%r249, %r244, 8;
	and.b32  	%r250, %r249, 15;
	cvt.rn.f32.u32 	%f249, %r250;
	fma.rn.f32 	%f250, %f238, %f249, %f239;
	add.s32 	%r251, %r243, 2;
	mul.wide.u32 	%rd143, %r251, 4;
	add.s64 	%rd144, %rd4, %rd143;
	ld.global.f32 	%f251, [%rd144];
	fma.rn.f32 	%f252, %f250, %f251, %f248;
	shr.u32 	%r252, %r244, 12;
	and.b32  	%r253, %r252, 15;
	cvt.rn.f32.u32 	%f253, %r253;
	fma.rn.f32 	%f254, %f238, %f253, %f239;
	add.s32 	%r254, %r243, 3;
	mul.wide.u32 	%rd145, %r254, 4;
	add.s64 	%rd146, %rd4, %rd145;
	ld.global.f32 	%f255, [%rd146];
	fma.rn.f32 	%f256, %f254, %f255, %f252;
	shr.u32 	%r255, %r244, 16;
	and.b32  	%r256, %r255, 15;
	cvt.rn.f32.u32 	%f257, %r256;
	fma.rn.f32 	%f258, %f238, %f257, %f239;
	add.s32 	%r257, %r243, 4;
	mul.wide.u32 	%rd147, %r257, 4;
	add.s64 	%rd148, %rd4, %rd147;
	ld.global.f32 	%f259, [%rd148];
	fma.rn.f32 	%f260, %f258, %f259, %f256;
	shr.u32 	%r258, %r244, 20;
	and.b32  	%r259, %r258, 15;
	cvt.rn.f32.u32 	%f261, %r259;
	fma.rn.f32 	%f262, %f238, %f261, %f239;
	add.s32 	%r260, %r243, 5;
	mul.wide.u32 	%rd149, %r260, 4;
	add.s64 	%rd150, %rd4, %rd149;
	ld.global.f32 	%f263, [%rd150];
	fma.rn.f32 	%f264, %f262, %f263, %f260;
	shr.u32 	%r261, %r244, 24;
	and.b32  	%r262, %r261, 15;
	cvt.rn.f32.u32 	%f265, %r262;
	fma.rn.f32 	%f266, %f238, %f265, %f239;
	add.s32 	%r263, %r243, 6;
	mul.wide.u32 	%rd151, %r263, 4;
	add.s64 	%rd152, %rd4, %rd151;
	ld.global.f32 	%f267, [%rd152];
	fma.rn.f32 	%f268, %f266, %f267, %f264;
	shr.u32 	%r264, %r244, 28;
	cvt.rn.f32.u32 	%f269, %r264;
	fma.rn.f32 	%f270, %f238, %f269, %f239;
	add.s32 	%r265, %r243, 7;
	mul.wide.u32 	%rd153, %r265, 4;
	add.s64 	%rd154, %rd4, %rd153;
	ld.global.f32 	%f271, [%rd154];
	fma.rn.f32 	%f272, %f270, %f271, %f268;
	add.s32 	%r266, %r241, 1;
	mul.wide.u32 	%rd155, %r266, 4;
	add.s64 	%rd156, %rd1, %rd155;
	add.s32 	%r267, %r243, 8;
	ld.global.u32 	%r268, [%rd156];
	and.b32  	%r269, %r268, 15;
	cvt.rn.f32.u32 	%f273, %r269;
	fma.rn.f32 	%f274, %f238, %f273, %f239;
	mul.wide.u32 	%rd157, %r267, 4;
	add.s64 	%rd158, %rd4, %rd157;
	ld.global.f32 	%f275, [%rd158];
	fma.rn.f32 	%f276, %f274, %f275, %f272;
	shr.u32 	%r270, %r268, 4;
	and.b32  	%r271, %r270, 15;
	cvt.rn.f32.u32 	%f277, %r271;
	fma.rn.f32 	%f278, %f238, %f277, %f239;
	add.s32 	%r272, %r243, 9;
	mul.wide.u32 	%rd159, %r272, 4;
	add.s64 	%rd160, %rd4, %rd159;
	ld.global.f32 	%f279, [%rd160];
	fma.rn.f32 	%f280, %f278, %f279, %f276;
	shr.u32 	%r273, %r268, 8;
	and.b32  	%r274, %r273, 15;
	cvt.rn.f32.u32 	%f281, %r274;
	fma.rn.f32 	%f282, %f238, %f281, %f239;
	add.s32 	%r275, %r243, 10;
	mul.wide.u32 	%rd161, %r275, 4;
	add.s64 	%rd162, %rd4, %rd161;
	ld.global.f32 	%f283, [%rd162];
	fma.rn.f32 	%f284, %f282, %f283, %f280;
	shr.u32 	%r276, %r268, 12;
	and.b32  	%r277, %r276, 15;
	cvt.rn.f32.u32 	%f285, %r277;
	fma.rn.f32 	%f286, %f238, %f285, %f239;
	add.s32 	%r278, %r243, 11;
	mul.wide.u32 	%rd163, %r278, 4;
	add.s64 	%rd164, %rd4, %rd163;
	ld.global.f32 	%f287, [%rd164];
	fma.rn.f32 	%f288, %f286, %f287, %f284;
	shr.u32 	%r279, %r268, 16;
	and.b32  	%r280, %r279, 15;
	cvt.rn.f32.u32 	%f289, %r280;
	fma.rn.f32 	%f290, %f238, %f289, %f239;
	add.s32 	%r281, %r243, 12;
	mul.wide.u32 	%rd165, %r281, 4;
	add.s64 	%rd166, %rd4, %rd165;
	ld.global.f32 	%f291, [%rd166];
	fma.rn.f32 	%f292, %f290, %f291, %f288;
	shr.u32 	%r282, %r268, 20;
	and.b32  	%r283, %r282, 15;
	cvt.rn.f32.u32 	%f293, %r283;
	fma.rn.f32 	%f294, %f238, %f293, %f239;
	add.s32 	%r284, %r243, 13;
	mul.wide.u32 	%rd167, %r284, 4;
	add.s64 	%rd168, %rd4, %rd167;
	ld.global.f32 	%f295, [%rd168];
	fma.rn.f32 	%f296, %f294, %f295, %f292;
	shr.u32 	%r285, %r268, 24;
	and.b32  	%r286, %r285, 15;
	cvt.rn.f32.u32 	%f297, %r286;
	fma.rn.f32 	%f298, %f238, %f297, %f239;
	add.s32 	%r287, %r243, 14;
	mul.wide.u32 	%rd169, %r287, 4;
	add.s64 	%rd170, %rd4, %rd169;
	ld.global.f32 	%f299, [%rd170];
	fma.rn.f32 	%f300, %f298, %f299, %f296;
	shr.u32 	%r288, %r268, 28;
	cvt.rn.f32.u32 	%f301, %r288;
	fma.rn.f32 	%f302, %f238, %f301, %f239;
	add.s32 	%r289, %r243, 15;
	mul.wide.u32 	%rd171, %r289, 4;
	add.s64 	%rd172, %rd4, %rd171;
	ld.global.f32 	%f303, [%rd172];
	fma.rn.f32 	%f437, %f302, %f303, %f300;
	add.s32 	%r410, %r410, 2;
	and.b32  	%r411, %r3, 536870910;
	setp.ne.s32 	%p29, %r410, %r411;
	@%p29 bra 	$L__BB22_21;
$L__BB22_22:
	setp.eq.s32 	%p30, %r290, 0;
	@%p30 bra 	$L__BB22_24;
	add.s32 	%r291, %r10, %r411;
	mul.wide.u32 	%rd173, %r291, 4;
	add.s64 	%rd174, %rd1, %rd173;
	shl.b32 	%r292, %r411, 3;
	add.s32 	%r293, %r292, %r9;
	ld.global.u32 	%r294, [%rd174];
	and.b32  	%r295, %r294, 15;
	cvt.rn.f32.u32 	%f304, %r295;
	fma.rn.f32 	%f305, %f238, %f304, %f239;
	mul.wide.u32 	%rd175, %r293, 4;
	add.s64 	%rd176, %rd4, %rd175;
	ld.global.f32 	%f306, [%rd176];
	fma.rn.f32 	%f307, %f305, %f306, %f437;
	shr.u32 	%r296, %r294, 4;
	and.b32  	%r297, %r296, 15;
	cvt.rn.f32.u32 	%f308, %r297;
	fma.rn.f32 	%f309, %f238, %f308, %f239;
	add.s32 	%r298, %r293, 1;
	mul.wide.u32 	%rd177, %r298, 4;
	add.s64 	%rd178, %rd4, %rd177;
	ld.global.f32 	%f310, [%rd178];
	fma.rn.f32 	%f311, %f309, %f310, %f307;
	shr.u32 	%r299, %r294, 8;
	and.b32  	%r300, %r299, 15;
	cvt.rn.f32.u32 	%f312, %r300;
	fma.rn.f32 	%f313, %f238, %f312, %f239;
	add.s32 	%r301, %r293, 2;
	mul.wide.u32 	%rd179, %r301, 4;
	add.s64 	%rd180, %rd4, %rd179;
	ld.global.f32 	%f314, [%rd180];
	fma.rn.f32 	%f315, %f313, %f314, %f311;
	shr.u32 	%r302, %r294, 12;
	and.b32  	%r303, %r302, 15;
	cvt.rn.f32.u32 	%f316, %r303;
	fma.rn.f32 	%f317, %f238, %f316, %f239;
	add.s32 	%r304, %r293, 3;
	mul.wide.u32 	%rd181, %r304, 4;
	add.s64 	%rd182, %rd4, %rd181;
	ld.global.f32 	%f318, [%rd182];
	fma.rn.f32 	%f319, %f317, %f318, %f315;
	shr.u32 	%r305, %r294, 16;
	and.b32  	%r306, %r305, 15;
	cvt.rn.f32.u32 	%f320, %r306;
	fma.rn.f32 	%f321, %f238, %f320, %f239;
	add.s32 	%r307, %r293, 4;
	mul.wide.u32 	%rd183, %r307, 4;
	add.s64 	%rd184, %rd4, %rd183;
	ld.global.f32 	%f322, [%rd184];
	fma.rn.f32 	%f323, %f321, %f322, %f319;
	shr.u32 	%r308, %r294, 20;
	and.b32  	%r309, %r308, 15;
	cvt.rn.f32.u32 	%f324, %r309;
	fma.rn.f32 	%f325, %f238, %f324, %f239;
	add.s32 	%r310, %r293, 5;
	mul.wide.u32 	%rd185, %r310, 4;
	add.s64 	%rd186, %rd4, %rd185;
	ld.global.f32 	%f326, [%rd186];
	fma.rn.f32 	%f327, %f325, %f326, %f323;
	shr.u32 	%r311, %r294, 24;
	and.b32  	%r312, %r311, 15;
	cvt.rn.f32.u32 	%f328, %r312;
	fma.rn.f32 	%f329, %f238, %f328, %f239;
	add.s32 	%r313, %r293, 6;
	mul.wide.u32 	%rd187, %r313, 4;
	add.s64 	%rd188, %rd4, %rd187;
	ld.global.f32 	%f330, [%rd188];
	fma.rn.f32 	%f331, %f329, %f330, %f327;
	shr.u32 	%r314, %r294, 28;
	cvt.rn.f32.u32 	%f332, %r314;
	fma.rn.f32 	%f333, %f238, %f332, %f239;
	add.s32 	%r315, %r293, 7;
	mul.wide.u32 	%rd189, %r315, 4;
	add.s64 	%rd190, %rd4, %rd189;
	ld.global.f32 	%f334, [%rd190];
	fma.rn.f32 	%f437, %f333, %f334, %f331;
$L__BB22_24:
	add.s32 	%r409, %r409, 1;
	setp.lt.u32 	%p31, %r409, %r2;
	@%p31 bra 	$L__BB22_19;
$L__BB22_25:
	ld.param.u64 	%rd251, [talu_gaffine_u4_matvec_gate_up_f32_param_4];
	cvta.to.global.u64 	%rd248, %rd251;
	mul.wide.u32 	%rd249, %r1, 4;
	add.s64 	%rd250, %rd248, %rd249;
	st.global.f32 	[%rd250], %f437;
	bra.uni 	$L__BB22_49;
$L__BB22_26:
	setp.eq.s32 	%p6, %r57, 0;
	@%p6 bra 	$L__BB22_49;
	rem.u32 	%r65, %r59, %r57;
	and.b32  	%r66, %r57, 7;
	or.b32  	%r67, %r65, %r66;
	setp.ne.s32 	%p7, %r67, 0;
	mov.f32 	%f448, 0f00000000;
	@%p7 bra 	$L__BB22_49;
	ld.param.u32 	%r402, [talu_gaffine_u4_matvec_gate_up_f32_param_5];
	sub.s32 	%r30, %r1, %r402;
	div.u32 	%r31, %r59, %r57;
	shr.u32 	%r32, %r57, 3;
	shr.u32 	%r68, %r59, 3;
	mul.lo.s32 	%r33, %r68, %r30;
	setp.gt.u32 	%p8, %r57, %r59;
	@%p8 bra 	$L__BB22_48;
	setp.gt.u32 	%p9, %r57, 7;
	@%p9 bra 	$L__BB22_33;
	ld.param.u32 	%r407, [talu_gaffine_u4_matvec_gate_up_f32_param_14];
	setp.ne.s32 	%p19, %r407, 0;
	add.s32 	%r231, %r31, -1;
	setp.lt.u32 	%p20, %r231, 7;
	or.pred  	%p21, %p19, %p20;
	@%p21 bra 	$L__BB22_48;
	and.b32  	%r34, %r31, -8;
	mov.b32 	%r417, 0;
$L__BB22_32:
	.pragma "nounroll";
	add.s32 	%r417, %r417, 8;
	setp.eq.s32 	%p22, %r417, %r34;
	@%p22 bra 	$L__BB22_48;
	bra.uni 	$L__BB22_32;
$L__BB22_33:
	ld.param.u32 	%r406, [talu_gaffine_u4_matvec_gate_up_f32_param_14];
	mov.f32 	%f448, 0f00000000;
	setp.eq.s32 	%p10, %r406, 0;
	@%p10 bra 	$L__BB22_41;
	mov.b32 	%r421, 0;
	and.b32  	%r205, %r57, 8;
$L__BB22_35:
	setp.eq.s32 	%p15, %r32, 1;
	mad.lo.s32 	%r150, %r31, %r30, %r421;
	mul.wide.u32 	%rd74, %r150, 2;
	add.s64 	%rd75, %rd7, %rd74;
	ld.global.u16 	%r151, [%rd75];
	shl.b32 	%r152, %r151, 16;
	mov.b32 	%f30, %r152;
	add.s64 	%rd76, %rd6, %rd74;
	ld.global.u16 	%r153, [%rd76];
	shl.b32 	%r154, %r153, 16;
	mov.b32 	%f31, %r154;
	mul.lo.s32 	%r46, %r421, %r57;
	mad.lo.s32 	%r47, %r421, %r32, %r33;
	mov.b32 	%r423, 0;
	@%p15 bra 	$L__BB22_38;
	mov.b32 	%r422, 0;
$L__BB22_37:
	add.s32 	%r156, %r47, %r422;
	mul.wide.u32 	%rd77, %r156, 4;
	add.s64 	%rd78, %rd5, %rd77;
	shl.b32 	%r157, %r422, 3;
	add.s32 	%r158, %r157, %r46;
	ld.global.u32 	%r159, [%rd78];
	and.b32  	%r160, %r159, 15;
	cvt.rn.f32.u32 	%f140, %r160;
	fma.rn.f32 	%f141, %f30, %f140, %f31;
	mul.wide.u32 	%rd79, %r158, 4;
	add.s64 	%rd80, %rd4, %rd79;
	ld.global.f32 	%f142, [%rd80];
	fma.rn.f32 	%f143, %f141, %f142, %f448;
	shr.u32 	%r161, %r159, 4;
	and.b32  	%r162, %r161, 15;
	cvt.rn.f32.u32 	%f144, %r162;
	fma.rn.f32 	%f145, %f30, %f144, %f31;
	add.s32 	%r163, %r158, 1;
	mul.wide.u32 	%rd81, %r163, 4;
	add.s64 	%rd82, %rd4, %rd81;
	ld.global.f32 	%f146, [%rd82];
	fma.rn.f32 	%f147, %f145, %f146, %f143;
	shr.u32 	%r164, %r159, 8;
	and.b32  	%r165, %r164, 15;
	cvt.rn.f32.u32 	%f148, %r165;
	fma.rn.f32 	%f149, %f30, %f148, %f31;
	add.s32 	%r166, %r158, 2;
	mul.wide.u32 	%rd83, %r166, 4;
	add.s64 	%rd84, %rd4, %rd83;
	ld.global.f32 	%f150, [%rd84];
	fma.rn.f32 	%f151, %f149, %f150, %f147;
	shr.u32 	%r167, %r159, 12;
	and.b32  	%r168, %r167, 15;
	cvt.rn.f32.u32 	%f152, %r168;
	fma.rn.f32 	%f153, %f30, %f152, %f31;
	add.s32 	%r169, %r158, 3;
	mul.wide.u32 	%rd85, %r169, 4;
	add.s64 	%rd86, %rd4, %rd85;
	ld.global.f32 	%f154, [%rd86];
	fma.rn.f32 	%f155, %f153, %f154, %f151;
	shr.u32 	%r170, %r159, 16;
	and.b32  	%r171, %r170, 15;
	cvt.rn.f32.u32 	%f156, %r171;
	fma.rn.f32 	%f157, %f30, %f156, %f31;
	add.s32 	%r172, %r158, 4;
	mul.wide.u32 	%rd87, %r172, 4;
	add.s64 	%rd88, %rd4, %rd87;
	ld.global.f32 	%f158, [%rd88];
	fma.rn.f32 	%f159, %f157, %f158, %f155;
	shr.u32 	%r173, %r159, 20;
	and.b32  	%r174, %r173, 15;
	cvt.rn.f32.u32 	%f160, %r174;
	fma.rn.f32 	%f161, %f30, %f160, %f31;
	add.s32 	%r175, %r158, 5;
	mul.wide.u32 	%rd89, %r175, 4;
	add.s64 	%rd90, %rd4, %rd89;
	ld.global.f32 	%f162, [%rd90];
	fma.rn.f32 	%f163, %f161, %f162, %f159;
	shr.u32 	%r176, %r159, 24;
	and.b32  	%r177, %r176, 15;
	cvt.rn.f32.u32 	%f164, %r177;
	fma.rn.f32 	%f165, %f30, %f164, %f31;
	add.s32 	%r178, %r158, 6;
	mul.wide.u32 	%rd91, %r178, 4;
	add.s64 	%rd92, %rd4, %rd91;
	ld.global.f32 	%f166, [%rd92];
	fma.rn.f32 	%f167, %f165, %f166, %f163;
	shr.u32 	%r179, %r159, 28;
	cvt.rn.f32.u32 	%f168, %r179;
	fma.rn.f32 	%f169, %f30, %f168, %f31;
	add.s32 	%r180, %r158, 7;
	mul.wide.u32 	%rd93, %r180, 4;
	add.s64 	%rd94, %rd4, %rd93;
	ld.global.f32 	%f170, [%rd94];
	fma.rn.f32 	%f171, %f169, %f170, %f167;
	add.s32 	%r181, %r156, 1;
	mul.wide.u32 	%rd95, %r181, 4;
	add.s64 	%rd96, %rd5, %rd95;
	add.s32 	%r182, %r158, 8;
	ld.global.u32 	%r183, [%rd96];
	and.b32  	%r184, %r183, 15;
	cvt.rn.f32.u32 	%f172, %r184;
	fma.rn.f32 	%f173, %f30, %f172, %f31;
	mul.wide.u32 	%rd97, %r182, 4;
	add.s64 	%rd98, %rd4, %rd97;
	ld.global.f32 	%f174, [%rd98];
	fma.rn.f32 	%f175, %f173, %f174, %f171;
	shr.u32 	%r185, %r183, 4;
	and.b32  	%r186, %r185, 15;
	cvt.rn.f32.u32 	%f176, %r186;
	fma.rn.f32 	%f177, %f30, %f176, %f31;
	add.s32 	%r187, %r158, 9;
	mul.wide.u32 	%rd99, %r187, 4;
	add.s64 	%rd100, %rd4, %rd99;
	ld.global.f32 	%f178, [%rd100];
	fma.rn.f32 	%f179, %f177, %f178, %f175;
	shr.u32 	%r188, %r183, 8;
	and.b32  	%r189, %r188, 15;
	cvt.rn.f32.u32 	%f180, %r189;
	fma.rn.f32 	%f181, %f30, %f180, %f31;
	add.s32 	%r190, %r158, 10;
	mul.wide.u32 	%rd101, %r190, 4;
	add.s64 	%rd102, %rd4, %rd101;
	ld.global.f32 	%f182, [%rd102];
	fma.rn.f32 	%f183, %f181, %f182, %f179;
	shr.u32 	%r191, %r183, 12;
	and.b32  	%r192, %r191, 15;
	cvt.rn.f32.u32 	%f184, %r192;
	fma.rn.f32 	%f185, %f30, %f184, %f31;
	add.s32 	%r193, %r158, 11;
	mul.wide.u32 	%rd103, %r193, 4;
	add.s64 	%rd104, %rd4, %rd103;
	ld.global.f32 	%f186, [%rd104];
	fma.rn.f32 	%f187, %f185, %f186, %f183;
	shr.u32 	%r194, %r183, 16;
	and.b32  	%r195, %r194, 15;
	cvt.rn.f32.u32 	%f188, %r195;
	fma.rn.f32 	%f189, %f30, %f188, %f31;
	add.s32 	%r196, %r158, 12;
	mul.wide.u32 	%rd105, %r196, 4;
	add.s64 	%rd106, %rd4, %rd105;
	ld.global.f32 	%f190, [%rd106];
	fma.rn.f32 	%f191, %f189, %f190, %f187;
	shr.u32 	%r197, %r183, 20;
	and.b32  	%r198, %r197, 15;
	cvt.rn.f32.u32 	%f192, %r198;
	fma.rn.f32 	%f193, %f30, %f192, %f31;
	add.s32 	%r199, %r158, 13;
	mul.wide.u32 	%rd107, %r199, 4;
	add.s64 	%rd108, %rd4, %rd107;
	ld.global.f32 	%f194, [%rd108];
	fma.rn.f32 	%f195, %f193, %f194, %f191;
	shr.u32 	%r200, %r183, 24;
	and.b32  	%r201, %r200, 15;
	cvt.rn.f32.u32 	%f196, %r201;
	fma.rn.f32 	%f197, %f30, %f196, %f31;
	add.s32 	%r202, %r158, 14;
	mul.wide.u32 	%rd109, %r202, 4;
	add.s64 	%rd110, %rd4, %rd109;
	ld.global.f32 	%f198, [%rd110];
	fma.rn.f32 	%f199, %f197, %f198, %f195;
	shr.u32 	%r203, %r183, 28;
	cvt.rn.f32.u32 	%f200, %r203;
	fma.rn.f32 	%f201, %f30, %f200, %f31;
	add.s32 	%r204, %r158, 15;
	mul.wide.u32 	%rd111, %r204, 4;
	add.s64 	%rd112, %rd4, %rd111;
	ld.global.f32 	%f202, [%rd112];
	fma.rn.f32 	%f448, %f201, %f202, %f199;
	add.s32 	%r422, %r422, 2;
	and.b32  	%r423, %r32, 536870910;
	setp.ne.s32 	%p16, %r422, %r423;
	@%p16 bra 	$L__BB22_37;
$L__BB22_38:
	setp.eq.s32 	%p17, %r205, 0;
	@%p17 bra 	$L__BB22_40;
	add.s32 	%r206, %r47, %r423;
	mul.wide.u32 	%rd113, %r206, 4;
	add.s64 	%rd114, %rd5, %rd113;
	shl.b32 	%r207, %r423, 3;
	add.s32 	%r208, %r207, %r46;
	ld.global.u32 	%r209, [%rd114];
	and.b32  	%r210, %r209, 15;
	cvt.rn.f32.u32 	%f203, %r210;
	fma.rn.f32 	%f204, %f30, %f203, %f31;
	mul.wide.u32 	%rd115, %r208, 4;
	add.s64 	%rd116, %rd4, %rd115;
	ld.global.f32 	%f205, [%rd116];
	fma.rn.f32 	%f206, %f204, %f205, %f448;
	shr.u32 	%r211, %r209, 4;
	and.b32  	%r212, %r211, 15;
	cvt.rn.f32.u32 	%f207, %r212;
	fma.rn.f32 	%f208, %f30, %f207, %f31;
	add.s32 	%r213, %r208, 1;
	mul.wide.u32 	%rd117, %r213, 4;
	add.s64 	%rd118, %rd4, %rd117;
	ld.global.f32 	%f209, [%rd118];
	fma.rn.f32 	%f210, %f208, %f209, %f206;
	shr.u32 	%r214, %r209, 8;
	and.b32  	%r215, %r214, 15;
	cvt.rn.f32.u32 	%f211, %r215;
	fma.rn.f32 	%f212, %f30, %f211, %f31;
	add.s32 	%r216, %r208, 2;
	mul.wide.u32 	%rd119, %r216, 4;
	add.s64 	%rd120, %rd4, %rd119;
	ld.global.f32 	%f213, [%rd120];
	fma.rn.f32 	%f214, %f212, %f213, %f210;
	shr.u32 	%r217, %r209, 12;
	and.b32  	%r218, %r217, 15;
	cvt.rn.f32.u32 	%f215, %r218;
	fma.rn.f32 	%f216, %f30, %f215, %f31;
	add.s32 	%r219, %r208, 3;
	mul.wide.u32 	%rd121, %r219, 4;
	add.s64 	%rd122, %rd4, %rd121;
	ld.global.f32 	%f217, [%rd122];
	fma.rn.f32 	%f218, %f216, %f217, %f214;
	shr.u32 	%r220, %r209, 16;
	and.b32  	%r221, %r220, 15;
	cvt.rn.f32.u32 	%f219, %r221;
	fma.rn.f32 	%f220, %f30, %f219, %f31;
	add.s32 	%r222, %r208, 4;
	mul.wide.u32 	%rd123, %r222, 4;
	add.s64 	%rd124, %rd4, %rd123;
	ld.global.f32 	%f221, [%rd124];
	fma.rn.f32 	%f222, %f220, %f221, %f218;
	shr.u32 	%r223, %r209, 20;
	and.b32  	%r224, %r223, 15;
	cvt.rn.f32.u32 	%f223, %r224;
	fma.rn.f32 	%f224, %f30, %f223, %f31;
	add.s32 	%r225, %r208, 5;
	mul.wide.u32 	%rd125, %r225, 4;
	add.s64 	%rd126, %rd4, %rd125;
	ld.global.f32 	%f225, [%rd126];
	fma.rn.f32 	%f226, %f224, %f225, %f222;
	shr.u32 	%r226, %r209, 24;
	and.b32  	%r227, %r226, 15;
	cvt.rn.f32.u32 	%f227, %r227;
	fma.rn.f32 	%f228, %f30, %f227, %f31;
	add.s32 	%r228, %r208, 6;
	mul.wide.u32 	%rd127, %r228, 4;
	add.s64 	%rd128, %rd4, %rd127;
	ld.global.f32 	%f229, [%rd128];
	fma.rn.f32 	%f230, %f228, %f229, %f226;
	shr.u32 	%r229, %r209, 28;
	cvt.rn.f32.u32 	%f231, %r229;
	fma.rn.f32 	%f232, %f30, %f231, %f31;
	add.s32 	%r230, %r208, 7;
	mul.wide.u32 	%rd129, %r230, 4;
	add.s64 	%rd130, %rd4, %rd129;
	ld.global.f32 	%f233, [%rd130];
	fma.rn.f32 	%f448, %f232, %f233, %f230;
$L__BB22_40:
	add.s32 	%r421, %r421, 1;
	setp.lt.u32 	%p18, %r421, %r31;
	@%p18 bra 	$L__BB22_35;
	bra.uni 	$L__BB22_48;
$L__BB22_41:
	mov.b32 	%r418, 0;
	and.b32  	%r122, %r57, 8;
$L__BB22_42:
	setp.eq.s32 	%p11, %r32, 1;
	mad.lo.s32 	%r71, %r31, %r30, %r418;
	mul.wide.u32 	%rd17, %r71, 2;
	add.s64 	%rd18, %rd7, %rd17;
	ld.global.u16 	%rs1, [%rd18];
	// begin inline asm
	{  cvt.f32.f16 %f41, %rs1;}

	// end inline asm
	add.s64 	%rd19, %rd6, %rd17;
	ld.global.u16 	%rs2, [%rd19];
	// begin inline asm
	{  cvt.f32.f16 %f42, %rs2;}

	// end inline asm
	mul.lo.s32 	%r38, %r418, %r57;
	mad.lo.s32 	%r39, %r418, %r32, %r33;
	mov.b32 	%r420, 0;
	@%p11 bra 	$L__BB22_45;
	mov.b32 	%r419, 0;
$L__BB22_44:
	add.s32 	%r73, %r39, %r419;
	mul.wide.u32 	%rd20, %r73, 4;
	add.s64 	%rd21, %rd5, %rd20;
	shl.b32 	%r74, %r419, 3;
	add.s32 	%r75, %r74, %r38;
	ld.global.u32 	%r76, [%rd21];
	and.b32  	%r77, %r76, 15;
	cvt.rn.f32.u32 	%f44, %r77;
	fma.rn.f32 	%f45, %f41, %f44, %f42;
	mul.wide.u32 	%rd22, %r75, 4;
	add.s64 	%rd23, %rd4, %rd22;
	ld.global.f32 	%f46, [%rd23];
	fma.rn.f32 	%f47, %f45, %f46, %f448;
	shr.u32 	%r78, %r76, 4;
	and.b32  	%r79, %r78, 15;
	cvt.rn.f32.u32 	%f48, %r79;
	fma.rn.f32 	%f49, %f41, %f48, %f42;
	add.s32 	%r80, %r75, 1;
	mul.wide.u32 	%rd24, %r80, 4;
	add.s64 	%rd25, %rd4, %rd24;
	ld.global.f32 	%f50, [%rd25];
	fma.rn.f32 	%f51, %f49, %f50, %f47;
	shr.u32 	%r81, %r76, 8;
	and.b32  	%r82, %r81, 15;
	cvt.rn.f32.u32 	%f52, %r82;
	fma.rn.f32 	%f53, %f41, %f52, %f42;
	add.s32 	%r83, %r75, 2;
	mul.wide.u32 	%rd26, %r83, 4;
	add.s64 	%rd27, %rd4, %rd26;
	ld.global.f32 	%f54, [%rd27];
	fma.rn.f32 	%f55, %f53, %f54, %f51;
	shr.u32 	%r84, %r76, 12;
	and.b32  	%r85, %r84, 15;
	cvt.rn.f32.u32 	%f56, %r85;
	fma.rn.f32 	%f57, %f41, %f56, %f42;
	add.s32 	%r86, %r75, 3;
	mul.wide.u32 	%rd28, %r86, 4;
	add.s64 	%rd29, %rd4, %rd28;
	ld.global.f32 	%f58, [%rd29];
	fma.rn.f32 	%f59, %f57, %f58, %f55;
	shr.u32 	%r87, %r76, 16;
	and.b32  	%r88, %r87, 15;
	cvt.rn.f32.u32 	%f60, %r88;
	fma.rn.f32 	%f61, %f41, %f60, %f42;
	add.s32 	%r89, %r75, 4;
	mul.wide.u32 	%rd30, %r89, 4;
	add.s64 	%rd31, %rd4, %rd30;
	ld.global.f32 	%f62, [%rd31];
	fma.rn.f32 	%f63, %f61, %f62, %f59;
	shr.u32 	%r90, %r76, 20;
	and.b32  	%r91, %r90, 15;
	cvt.rn.f32.u32 	%f64, %r91;
	fma.rn.f32 	%f65, %f41, %f64, %f42;
	add.s32 	%r92, %r75, 5;
	mul.wide.u32 	%rd32, %r92, 4;
	add.s64 	%rd33, %rd4, %rd32;
	ld.global.f32 	%f66, [%rd33];
	fma.rn.f32 	%f67, %f65, %f66, %f63;
	shr.u32 	%r93, %r76, 24;
	and.b32  	%r94, %r93, 15;
	cvt.rn.f32.u32 	%f68, %r94;
	fma.rn.f32 	%f69, %f41, %f68, %f42;
	add.s32 	%r95, %r75, 6;
	mul.wide.u32 	%rd34, %r95, 4;
	add.s64 	%rd35, %rd4, %rd34;
	ld.global.f32 	%f70, [%rd35];
	fma.rn.f32 	%f71, %f69, %f70, %f67;
	shr.u32 	%r96, %r76, 28;
	cvt.rn.f32.u32 	%f72, %r96;
	fma.rn.f32 	%f73, %f41, %f72, %f42;
	add.s32 	%r97, %r75, 7;
	mul.wide.u32 	%rd36, %r97, 4;
	add.s64 	%rd37, %rd4, %rd36;
	ld.global.f32 	%f74, [%rd37];
	fma.rn.f32 	%f75, %f73, %f74, %f71;
	add.s32 	%r98, %r73, 1;
	mul.wide.u32 	%rd38, %r98, 4;
	add.s64 	%rd39, %rd5, %rd38;
	add.s32 	%r99, %r75, 8;
	ld.global.u32 	%r100, [%rd39];
	and.b32  	%r101, %r100, 15;
	cvt.rn.f32.u32 	%f76, %r101;
	fma.rn.f32 	%f77, %f41, %f76, %f42;
	mul.wide.u32 	%rd40, %r99, 4;
	add.s64 	%rd41, %rd4, %rd40;
	ld.global.f32 	%f78, [%rd41];
	fma.rn.f32 	%f79, %f77, %f78, %f75;
	shr.u32 	%r102, %r100, 4;
	and.b32  	%r103, %r102, 15;
	cvt.rn.f32.u32 	%f80, %r103;
	fma.rn.f32 	%f81, %f41, %f80, %f42;
	add.s32 	%r104, %r75, 9;
	mul.wide.u32 	%rd42, %r104, 4;
	add.s64 	%rd43, %rd4, %rd42;
	ld.global.f32 	%f82, [%rd43];
	fma.rn.f32 	%f83, %f81, %f82, %f79;
	shr.u32 	%r105, %r100, 8;
	and.b32  	%r106, %r105, 15;
	cvt.rn.f32.u32 	%f84, %r106;
	fma.rn.f32 	%f85, %f41, %f84, %f42;
	add.s32 	%r107, %r75, 10;
	mul.wide.u32 	%rd44, %r107, 4;
	add.s64 	%rd45, %rd4, %rd44;
	ld.global.f32 	%f86, [%rd45];
	fma.rn.f32 	%f87, %f85, %f86, %f83;
	shr.u32 	%r108, %r100, 12;
	and.b32  	%r109, %r108, 15;
	cvt.rn.f32.u32 	%f88, %r109;
	fma.rn.f32 	%f89, %f41, %f88, %f42;
	add.s32 	%r110, %r75, 11;
	mul.wide.u32 	%rd46, %r110, 4;
	add.s64 	%rd47, %rd4, %rd46;
	ld.global.f32 	%f90, [%rd47];
	fma.rn.f32 	%f91, %f89, %f90, %f87;
	shr.u32 	%r111, %r100, 16;
	and.b32  	%r112, %r111, 15;
	cvt.rn.f32.u32 	%f92, %r112;
	fma.rn.f32 	%f93, %f41, %f92, %f42;
	add.s32 	%r113, %r75, 12;
	mul.wide.u32 	%rd48, %r113, 4;
	add.s64 	%rd49, %rd4, %rd48;
	ld.global.f32 	%f94, [%rd49];
	fma.rn.f32 	%f95, %f93, %f94, %f91;
	shr.u32 	%r114, %r100, 20;
	and.b32  	%r115, %r114, 15;
	cvt.rn.f32.u32 	%f96, %r115;
	fma.rn.f32 	%f97, %f41, %f96, %f42;
	add.s32 	%r116, %r75, 13;
	mul.wide.u32 	%rd50, %r116, 4;
	add.s64 	%rd51, %rd4, %rd50;
	ld.global.f32 	%f98, [%rd51];
	fma.rn.f32 	%f99, %f97, %f98, %f95;
	shr.u32 	%r117, %r100, 24;
	and.b32  	%r118, %r117, 15;
	cvt.rn.f32.u32 	%f100, %r118;
	fma.rn.f32 	%f101, %f41, %f100, %f42;
	add.s32 	%r119, %r75, 14;
	mul.wide.u32 	%rd52, %r119, 4;
	add.s64 	%rd53, %rd4, %rd52;
	ld.global.f32 	%f102, [%rd53];
	fma.rn.f32 	%f103, %f101, %f102, %f99;
	shr.u32 	%r120, %r100, 28;
	cvt.rn.f32.u32 	%f104, %r120;
	fma.rn.f32 	%f105, %f41, %f104, %f42;
	add.s32 	%r121, %r75, 15;
	mul.wide.u32 	%rd54, %r121, 4;
	add.s64 	%rd55, %rd4, %rd54;
	ld.global.f32 	%f106, [%rd55];
	fma.rn.f32 	%f448, %f105, %f106, %f103;
	add.s32 	%r419, %r419, 2;
	and.b32  	%r420, %r32, 536870910;
	setp.ne.s32 	%p12, %r419, %r420;
	@%p12 bra 	$L__BB22_44;
$L__BB22_45:
	setp.eq.s32 	%p13, %r122, 0;
	@%p13 bra 	$L__BB22_47;
	add.s32 	%r123, %r39, %r420;
	mul.wide.u32 	%rd56, %r123, 4;
	add.s64 	%rd57, %rd5, %rd56;
	shl.b32 	%r124, %r420, 3;
	add.s32 	%r125, %r124, %r38;
	ld.global.u32 	%r126, [%rd57];
	and.b32  	%r127, %r126, 15;
	cvt.rn.f32.u32 	%f107, %r127;
	fma.rn.f32 	%f108, %f41, %f107, %f42;
	mul.wide.u32 	%rd58, %r125, 4;
	add.s64 	%rd59, %rd4, %rd58;
	ld.global.f32 	%f109, [%rd59];
	fma.rn.f32 	%f110, %f108, %f109, %f448;
	shr.u32 	%r128, %r126, 4;
	and.b32  	%r129, %r128, 15;
	cvt.rn.f32.u32 	%f111, %r129;
	fma.rn.f32 	%f112, %f41, %f111, %f42;
	add.s32 	%r130, %r125, 1;
	mul.wide.u32 	%rd60, %r130, 4;
	add.s64 	%rd61, %rd4, %rd60;
	ld.global.f32 	%f113, [%rd61];
	fma.rn.f32 	%f114, %f112, %f113, %f110;
	shr.u32 	%r131, %r126, 8;
	and.b32  	%r132, %r131, 15;
	cvt.rn.f32.u32 	%f115, %r132;
	fma.rn.f32 	%f116, %f41, %f115, %f42;
	add.s32 	%r133, %r125, 2;
	mul.wide.u32 	%rd62, %r133, 4;
	add.s64 	%rd63, %rd4, %rd62;
	ld.global.f32 	%f117, [%rd63];
	fma.rn.f32 	%f118, %f116, %f117, %f114;
	shr.u32 	%r134, %r126, 12;
	and.b32  	%r135, %r134, 15;
	cvt.rn.f32.u32 	%f119, %r135;
	fma.rn.f32 	%f120, %f41, %f119, %f42;
	add.s32 	%r136, %r125, 3;
	mul.wide.u32 	%rd64, %r136, 4;
	add.s64 	%rd65, %rd4, %rd64;
	ld.global.f32 	%f121, [%rd65];
	fma.rn.f32 	%f122, %f120, %f121, %f118;
	shr.u32 	%r137, %r126, 16;
	and.b32  	%r138, %r137, 15;
	cvt.rn.f32.u32 	%f123, %r138;
	fma.rn.f32 	%f124, %f41, %f123, %f42;
	add.s32 	%r139, %r125, 4;
	mul.wide.u32 	%rd66, %r139, 4;
	add.s64 	%rd67, %rd4, %rd66;
	ld.global.f32 	%f125, [%rd67];
	fma.rn.f32 	%f126, %f124, %f125, %f122;
	shr.u32 	%r140, %r126, 20;
	and.b32  	%r141, %r140, 15;
	cvt.rn.f32.u32 	%f127, %r141;
	fma.rn.f32 	%f128, %f41, %f127, %f42;
	add.s32 	%r142, %r125, 5;
	mul.wide.u32 	%rd68, %r142, 4;
	add.s64 	%rd69, %rd4, %rd68;
	ld.global.f32 	%f129, [%rd69];
	fma.rn.f32 	%f130, %f128, %f129, %f126;
	shr.u32 	%r143, %r126, 24;
	and.b32  	%r144, %r143, 15;
	cvt.rn.f32.u32 	%f131, %r144;
	fma.rn.f32 	%f132, %f41, %f131, %f42;
	add.s32 	%r145, %r125, 6;
	mul.wide.u32 	%rd70, %r145, 4;
	add.s64 	%rd71, %rd4, %rd70;
	ld.global.f32 	%f133, [%rd71];
	fma.rn.f32 	%f134, %f132, %f133, %f130;
	shr.u32 	%r146, %r126, 28;
	cvt.rn.f32.u32 	%f135, %r146;
	fma.rn.f32 	%f136, %f41, %f135, %f42;
	add.s32 	%r147, %r125, 7;
	mul.wide.u32 	%rd72, %r147, 4;
	add.s64 	%rd73, %rd4, %rd72;
	ld.global.f32 	%f137, [%rd73];
	fma.rn.f32 	%f448, %f136, %f137, %f134;
$L__BB22_47:
	add.s32 	%r418, %r418, 1;
	setp.lt.u32 	%p14, %r418, %r31;
	@%p14 bra 	$L__BB22_42;
$L__BB22_48:
	ld.param.u64 	%rd252, [talu_gaffine_u4_matvec_gate_up_f32_param_11];
	cvta.to.global.u64 	%rd131, %rd252;
	mul.wide.u32 	%rd132, %r30, 4;
	add.s64 	%rd133, %rd131, %rd132;
	st.global.f32 	[%rd133], %f448;
$L__BB22_49:
	ret;

}


// ===== COMPILED SASS (sm_100) =====

	.target	sm_100

	.elftype	@"ET_EXEC"


//--------------------- .note.nv.tkinfo           --------------------------
	.section	.note.nv.tkinfo,"",@"SHT_NOTE"
	.sectionflags	@"SHF_NOTE_NV_TKINFO"
	.tkinfo
        /*0018*/ 	.word	0x00000002
        /*0030*/ 	.string	""
        /*0030*/ 	.string	"ptxas"
        /*0030*/ 	.string	"Cuda compilation tools, release 13.0, V13.0.88"
        /*0030*/ 	.string	"Build cuda_13.0.r13.0/compiler.36424714_0"
        /*0030*/ 	.string	"-arch sm_100 -m 64 "



//--------------------- .note.nv.cuinfo           --------------------------
	.section	.note.nv.cuinfo,"",@"SHT_NOTE"
	.sectionflags	@"SHF_NOTE_NV_CUINFO"
        /*0018*/ 	.short	0x0002
        /*001a*/ 	.short	0x0064
        /*001c*/ 	.short	0x0082
	.zero		2


//--------------------- .nv.info                  --------------------------
	.section	.nv.info,"",@"SHT_CUDA_INFO"
	.align	4


	//----- nvinfo : EIATTR_REGCOUNT
	.align		4
        /*0000*/ 	.byte	0x04, 0x2f
        /*0002*/ 	.short	(.L_2 - .L_1)
	.align		4
.L_1:
        /*0004*/ 	.word	index@(talu_vector_add_f32)
        /*0008*/ 	.word	0x0000000c


	//----- nvinfo : EIATTR_FRAME_SIZE
	.align		4
.L_2:
        /*000c*/ 	.byte	0x04, 0x11
        /*000e*/ 	.short	(.L_4 - .L_3)
	.align		4
.L_3:
        /*0010*/ 	.word	index@(talu_vector_add_f32)
        /*0014*/ 	.word	0x00000000


	//----- nvinfo : EIATTR_REGCOUNT
	.align		4
.L_4:
        /*0018*/ 	.byte	0x04, 0x2f
        /*001a*/ 	.short	(.L_6 - .L_5)
	.align		4
.L_5:
        /*001c*/ 	.word	index@(talu_mul_f32)
        /*0020*/ 	.word	0x0000000c


	//----- nvinfo : EIATTR_FRAME_SIZE
	.align		4
.L_6:
        /*0024*/ 	.byte	0x04, 0x11
        /*0026*/ 	.short	(.L_8 - .L_7)
	.align		4
.L_7:
        /*0028*/ 	.word	index@(talu_mul_f32)
        /*002c*/ 	.word	0x00000000


	//----- nvinfo : EIATTR_REGCOUNT
	.align		4
.L_8:
        /*0030*/ 	.byte	0x04, 0x2f
        /*0032*/ 	.short	(.L_10 - .L_9)
	.align		4
.L_9:
        /*0034*/ 	.word	index@(talu_copy_f32)
        /*0038*/ 	.word	0x0000000a


	//----- nvinfo : EIATTR_FRAME_SIZE
	.align		4
.L_10:
        /*003c*/ 	.byte	0x04, 0x11
        /*003e*/ 	.short	(.L_12 - .L_11)
	.align		4
.L_11:
        /*0040*/ 	.word	index@(talu_copy_f32)
        /*0044*/ 	.word	0x00000000


	//----- nvinfo : EIATTR_REGCOUNT
	.align		4
.L_12:
        /*0048*/ 	.byte	0x04, 0x2f
        /*004a*/ 	.short	(.L_14 - .L_13)
	.align		4
.L_13:
        /*004c*/ 	.word	index@(talu_copy_u16)
        /*0050*/ 	.word	0x0000000a


	//----- nvinfo : EIATTR_FRAME_SIZE
	.align		4
.L_14:
        /*0054*/ 	.byte	0x04, 0x11
        /*0056*/ 	.short	(.L_16 - .L_15)
	.align		4
.L_15:
        /*0058*/ 	.word	index@(talu_copy_u16)
        /*005c*/ 	.word	0x00000000


	//----- nvinfo : EIATTR_REGCOUNT
	.align		4
.L_16:
        /*0060*/ 	.byte	0x04, 0x2f
        /*0062*/ 	.short	(.L_18 - .L_17)
	.align		4
.L_17:
        /*0064*/ 	.word	index@(talu_cast_f32_to_f16)
        /*0068*/ 	.word	0x0000000a


	//----- nvinfo : EIATTR_FRAME_SIZE
	.align		4
.L_18:
        /*006c*/ 	.byte	0x04, 0x11
        /*006e*/ 	.short	(.L_20 - .L_19)
	.align		4
.L_19:
        /*0070*/ 	.word	index@(talu_cast_f32_to_f16)
        /*0074*/ 	.word	0x00000000


	//----- nvinfo : EIATTR_REGCOUNT
	.align		4
.L_20:
        /*0078*/ 	.byte	0x04, 0x2f
        /*007a*/ 	.short	(.L_22 - .L_21)
	.align		4
.L_21:
        /*007c*/ 	.word	index@(talu_rmsnorm_f32)
        /*0080*/ 	.word	0x00000020


	//----- nvinfo : EIATTR_FRAME_SIZE
	.align		4
.L_22:
        /*0084*/ 	.byte	0x04, 0x11
        /*0086*/ 	.short	(.L_24 - .L_23)
	.align		4
.L_23:
        /*0088*/ 	.word	index@($__internal_5_$__cuda_sm3x_div_rn_noftz_f32_slowpath)
        /*008c*/ 	.word	0x00000000


	//----- nvinfo : EIATTR_FRAME_SIZE
	.align		4
.L_24:
        /*0090*/ 	.byte	0x04, 0x11
        /*0092*/ 	.short	(.L_26 - .L_25)
	.align		4
.L_25:
        /*0094*/ 	.word	index@(talu_rmsnorm_f32)
        /*0098*/ 	.word	0x00000000


	//----- nvinfo : EIATTR_REGCOUNT
	.align		4
.L_26:
        /*009c*/ 	.byte	0x04, 0x2f
        /*009e*/ 	.short	(.L_28 - .L_27)
	.align		4
.L_27:
        /*00a0*/ 	.word	index@(talu_rope_f32)
        /*00a4*/ 	.word	0x00000014


	//----- nvinfo : EIATTR_FRAME_SIZE
	.align		4
.L_28:
        /*00a8*/ 	.byte	0x04, 0x11
        /*00aa*/ 	.short	(.L_30 - .L_29)
	.align		4
.L_29:
        /*00ac*/ 	.word	index@($__internal_4_$__cuda_sm3x_div_rn_noftz_f32_slowpath)
        /*00b0*/ 	.word	0x00000020


	//----- nvinfo : EIATTR_FRAME_SIZE
	.align		4
.L_30:
        /*00b4*/ 	.byte	0x04, 0x11
        /*00b6*/ 	.short	(.L_32 - .L_31)
	.align		4
.L_31:
        /*00b8*/ 	.word	index@(talu_rope_f32)
        /*00bc*/ 	.word	0x00000020


	//----- nvinfo : EIATTR_REGCOUNT
	.align		4
.L_32:
        /*00c0*/ 	.byte	0x04, 0x2f
        /*00c2*/ 	.short	(.L_34 - .L_33)
	.align		4
.L_33:
        /*00c4*/ 	.word	index@(talu_attn_scores_f32)
        /*00c8*/ 	.word	0x00000020


	//----- nvinfo : EIATTR_FRAME_SIZE
	.align		4
.L_34:
        /*00cc*/ 	.byte	0x04, 0x11
        /*00ce*/ 	.short	(.L_36 - .L_35)
	.align		4
.L_35:
        /*00d0*/ 	.word	index@(talu_attn_scores_f32)
        /*00d4*/ 	.word	0x00000000


	//----- nvinfo : EIATTR_REGCOUNT
	.align		4
.L_36:
        /*00d8*/ 	.byte	0x04, 0x2f
        /*00da*/ 	.short	(.L_38 - .L_37)
	.align		4
.L_37:
        /*00dc*/ 	.word	index@(talu_attn_scores_f16_kv)
        /*00e0*/ 	.word	0x0000001e


	//----- nvinfo : EIATTR_FRAME_SIZE
	.align		4
.L_38:
        /*00e4*/ 	.byte	0x04, 0x11
        /*00e6*/ 	.short	(.L_40 - .L_39)
	.align		4
.L_39:
        /*00e8*/ 	.word	index@(talu_attn_scores_f16_kv)
        /*00ec*/ 	.word	0x00000000


	//----- nvinfo : EIATTR_REGCOUNT
	.align		4
.L_40:
        /*00f0*/ 	.byte	0x04, 0x2f
        /*00f2*/ 	.short	(.L_42 - .L_41)
	.align		4
.L_41:
        /*00f4*/ 	.word	index@(talu_attn_scores_heads_f16_kv)
        /*00f8*/ 	.word	0x0000001d


	//----- nvinfo : EIATTR_FRAME_SIZE
	.align		4
.L_42:
        /*00fc*/ 	.byte	0x04, 0x11
        /*00fe*/ 	.short	(.L_44 - .L_43)
	.align		4
.L_43:
        /*0100*/ 	.word	index@(talu_attn_scores_heads_f16_kv)
        /*0104*/ 	.word	0x00000000


	//----- nvinfo : EIATTR_REGCOUNT
	.align		4
.L_44:
        /*0108*/ 	.byte	0x04, 0x2f
        /*010a*/ 	.short	(.L_46 - .L_45)
	.align		4
.L_45:
        /*010c*/ 	.word	index@(talu_softmax_f32)
        /*0110*/ 	.word	0x00000020


	//----- nvinfo : EIATTR_FRAME_SIZE
	.align		4
.L_46:
        /*0114*/ 	.byte	0x04, 0x11
        /*0116*/ 	.short	(.L_48 - .L_47)
	.align		4
.L_47:
        /*0118*/ 	.word	index@($__internal_3_$__cuda_sm20_rcp_rn_f32_slowpath)
        /*011c*/ 	.word	0x00000000


	//----- nvinfo : EIATTR_FRAME_SIZE
	.align		4
.L_48:
        /*0120*/ 	.byte	0x04, 0x11
        /*0122*/ 	.short	(.L_50 - .L_49)
	.align		4
.L_49:
        /*0124*/ 	.word	index@(talu_softmax_f32)
        /*0128*/ 	.word	0x00000000


	//----- nvinfo : EIATTR_REGCOUNT
	.align		4
.L_50:
        /*012c*/ 	.byte	0x04, 0x2f
        /*012e*/ 	.short	(.L_52 - .L_51)
	.align		4
.L_51:
        /*0130*/ 	.word	index@(talu_softmax_rows_f32)
        /*0134*/ 	.word	0x00000014


	//----- nvinfo : EIATTR_FRAME_SIZE
	.align		4
.L_52:
        /*0138*/ 	.byte	0x04, 0x11
        /*013a*/ 	.short	(.L_54 - .L_53)
	.align		4
.L_53:
        /*013c*/ 	.word	index@($__internal_2_$__cuda_sm20_rcp_rn_f32_slowpath)
        /*0140*/ 	.word	0x00000000


	//----- nvinfo : EIATTR_FRAME_SIZE
	.align		4
.L_54:
        /*0144*/ 	.byte	0x04, 0x11
        /*0146*/ 	.short	(.L_56 - .L_55)
	.align		4
.L_55:
        /*0148*/ 	.word	index@(talu_softmax_rows_f32)
        /*014c*/ 	.word	0x00000000


	//----- nvinfo : EIATTR_REGCOUNT
	.align		4
.L_56:
        /*0150*/ 	.byte	0x04, 0x2f
        /*0152*/ 	.short	(.L_58 - .L_57)
	.align		4
.L_57:
        /*0154*/ 	.word	index@(talu_attn_weighted_sum_f32)
        /*0158*/ 	.word	0x00000020


	//----- nvinfo : EIATTR_FRAME_SIZE
	.align		4
.L_58:
        /*015c*/ 	.byte	0x04, 0x11
        /*015e*/ 	.short	(.L_60 - .L_59)
	.align		4
.L_59:
        /*0160*/ 	.word	index@(talu_attn_weighted_sum_f32)
        /*0164*/ 	.word	0x00000000


	//----- nvinfo : EIATTR_REGCOUNT
	.align		4
.L_60:
        /*0168*/ 	.byte	0x04, 0x2f
        /*016a*/ 	.short	(.L_62 - .L_61)
	.align		4
.L_61:
        /*016c*/ 	.word	index@(talu_attn_weighted_sum_f16_kv)
        /*0170*/ 	.word	0x00000020


	//----- nvinfo : EIATTR_FRAME_SIZE
	.align		4
.L_62:
        /*0174*/ 	.byte	0x04, 0x11
        /*0176*/ 	.short	(.L_64 - .L_63)
	.align		4
.L_63:
        /*0178*/ 	.word	index@(talu_attn_weighted_sum_f16_kv)
        /*017c*/ 	.word	0x00000000


	//----- nvinfo : EIATTR_REGCOUNT
	.align		4
.L_64:
        /*0180*/ 	.byte	0x04, 0x2f
        /*0182*/ 	.short	(.L_66 - .L_65)
	.align		4
.L_65:
        /*0184*/ 	.word	index@(talu_attn_weighted_sum_heads_f16_kv)
        /*0188*/ 	.word	0x00000020


	//----- nvinfo : EIATTR_FRAME_SIZE
	.align		4
.L_66:
        /*018c*/ 	.byte	0x04, 0x11
        /*018e*/ 	.short	(.L_68 - .L_67)
	.align		4
.L_67:
        /*0190*/ 	.word	index@(talu_attn_weighted_sum_heads_f16_kv)
        /*0194*/ 	.word	0x00000000


	//----- nvinfo : EIATTR_REGCOUNT
	.align		4
.L_68:
        /*0198*/ 	.byte	0x04, 0x2f
        /*019a*/ 	.short	(.L_70 - .L_69)
	.align		4
.L_69:
        /*019c*/ 	.word	index@(talu_attn_fused_heads_f16_kv)
        /*01a0*/ 	.word	0x0000002b


	//----- nvinfo : EIATTR_FRAME_SIZE
	.align		4
.L_70:
        /*01a4*/ 	.byte	0x04, 0x11
        /*01a6*/ 	.short	(.L_72 - .L_71)
	.align		4
.L_71:
        /*01a8*/ 	.word	index@($__internal_1_$__cuda_sm20_rcp_rn_f32_slowpath)
        /*01ac*/ 	.word	0x00000000


	//----- nvinfo : EIATTR_FRAME_SIZE
	.align		4
.L_72:
        /*01b0*/ 	.byte	0x04, 0x11
        /*01b2*/ 	.short	(.L_74 - .L_73)
	.align		4
.L_73:
        /*01b4*/ 	.word	index@(talu_attn_fused_heads_f16_kv)
        /*01b8*/ 	.word	0x00000000


	//----- nvinfo : EIATTR_REGCOUNT
	.align		4
.L_74:
        /*01bc*/ 	.byte	0x04, 0x2f
        /*01be*/ 	.short	(.L_76 - .L_75)
	.align		4
.L_75:
        /*01c0*/ 	.word	index@(talu_silu_f32)
        /*01c4*/ 	.word	0x00000010


	//----- nvinfo : EIATTR_FRAME_SIZE
	.align		4
.L_76:
        /*01c8*/ 	.byte	0x04, 0x11
        /*01ca*/ 	.short	(.L_78 - .L_77)
	.align		4
.L_77:
        /*01cc*/ 	.word	index@($__internal_0_$__cuda_sm3x_div_rn_noftz_f32_slowpath)
        /*01d0*/ 	.word	0x00000000


	//----- nvinfo : EIATTR_FRAME_SIZE
	.align		4
.L_78:
        /*01d4*/ 	.byte	0x04, 0x11
        /*01d6*/ 	.short	(.L_80 - .L_79)
	.align		4
.L_79:
        /*01d8*/ 	.word	index@(talu_silu_f32)
        /*01dc*/ 	.word	0x00000000


	//----- nvinfo : EIATTR_REGCOUNT
	.align		4
.L_80:
        /*01e0*/ 	.byte	0x04, 0x2f
        /*01e2*/ 	.short	(.L_82 - .L_81)
	.align		4
.L_81:
        /*01e4*/ 	.word	index@(talu_argmax_f32)
        /*01e8*/ 	.word	0x0000000e


	//----- nvinfo : EIATTR_FRAME_SIZE
	.align		4
.L_82:
        /*01ec*/ 	.byte	0x04, 0x11
        /*01ee*/ 	.short	(.L_84 - .L_83)
	.align		4
.L_83:
        /*01f0*/ 	.word	index@(talu_argmax_f32)
        /*01f4*/ 	.word	0x00000000


	//----- nvinfo : EIATTR_REGCOUNT
	.align		4
.L_84:
        /*01f8*/ 	.byte	0x04, 0x2f
        /*01fa*/ 	.short	(.L_86 - .L_85)
	.align		4
.L_85:
        /*01fc*/ 	.word	index@(talu_matvec_f16_f32)
        /*0200*/ 	.word	0x0000001b


	//----- nvinfo : EIATTR_FRAME_SIZE
	.align		4
.L_86:
        /*0204*/ 	.byte	0x04, 0x11
        /*0206*/ 	.short	(.L_88 - .L_87)
	.align		4
.L_87:
        /*0208*/ 	.word	index@(talu_matvec_f16_f32)
        /*020c*/ 	.word	0x00000000


	//----- nvinfo : EIATTR_REGCOUNT
	.align		4
.L_88:
        /*0210*/ 	.byte	0x04, 0x2f
        /*0212*/ 	.short	(.L_90 - .L_89)
	.align		4
.L_89:
        /*0214*/ 	.word	index@(talu_matvec_bf16_f32)
        /*0218*/ 	.word	0x0000001b


	//----- nvinfo : EIATTR_FRAME_SIZE
	.align		4
.L_90:
        /*021c*/ 	.byte	0x04, 0x11
        /*021e*/ 	.short	(.L_92 - .L_91)
	.align		4
.L_91:
        /*0220*/ 	.word	index@(talu_matvec_bf16_f32)
        /*0224*/ 	.word	0x00000000


	//----- nvinfo : EIATTR_REGCOUNT
	.align		4
.L_92:
        /*0228*/ 	.byte	0x04, 0x2f
        /*022a*/ 	.short	(.L_94 - .L_93)
	.align		4
.L_93:
        /*022c*/ 	.word	index@(talu_gaffine_u4_matvec_f32)
        /*0230*/ 	.word	0x00000020


	//----- nvinfo : EIATTR_FRAME_SIZE
	.align		4
.L_94:
        /*0234*/ 	.byte	0x04, 0x11
        /*0236*/ 	.short	(.L_96 - .L_95)
	.align		4
.L_95:
        /*0238*/ 	.word	index@(talu_gaffine_u4_matvec_f32)
        /*023c*/ 	.word	0x00000000


	//----- nvinfo : EIATTR_REGCOUNT
	.align		4
.L_96:
        /*0240*/ 	.byte	0x04, 0x2f
        /*0242*/ 	.short	(.L_98 - .L_97)
	.align		4
.L_97:
        /*0244*/ 	.word	index@(talu_gaffine_u4_matvec_qkv_f32)
        /*0248*/ 	.word	0x00000020


	//----- nvinfo : EIATTR_FRAME_SIZE
	.align		4
.L_98:
        /*024c*/ 	.byte	0x04, 0x11
        /*024e*/ 	.short	(.L_100 - .L_99)
	.align		4
.L_99:
        /*0250*/ 	.word	index@(talu_gaffine_u4_matvec_qkv_f32)
        /*0254*/ 	.word	0x00000000


	//----- nvinfo : EIATTR_REGCOUNT
	.align		4
.L_100:
        /*0258*/ 	.byte	0x04, 0x2f
        /*025a*/ 	.short	(.L_102 - .L_101)
	.align		4
.L_101:
        /*025c*/ 	.word	index@(talu_gaffine_u4_matvec_gate_up_f32)
        /*0260*/ 	.word	0x00000020


	//----- nvinfo : EIATTR_FRAME_SIZE
	.align		4
.L_102:
        /*0264*/ 	.byte	0x04, 0x11
        /*0266*/ 	.short	(.L_104 - .L_103)
	.align		4
.L_103:
        /*0268*/ 	.word	index@(talu_gaffine_u4_matvec_gate_up_f32)
        /*026c*/ 	.word	0x00000000


	//----- nvinfo : EIATTR_MIN_STACK_SIZE
	.align		4
.L_104:
        /*0270*/ 	.byte	0x04, 0x12
        /*0272*/ 	.short	(.L_106 - .L_105)
	.align		4
.L_105:
        /*0274*/ 	.word	index@(talu_gaffine_u4_matvec_gate_up_f32)
        /*0278*/ 	.word	0x00000000


	//----- nvinfo : EIATTR_MIN_STACK_SIZE
	.align		4
.L_106:
        /*027c*/ 	.byte	0x04, 0x12
        /*027e*/ 	.short	(.L_108 - .L_107)
	.align		4
.L_107:
        /*0280*/ 	.word	index@(talu_gaffine_u4_matvec_qkv_f32)
        /*0284*/ 	.word	0x00000000


	//----- nvinfo : EIATTR_MIN_STACK_SIZE
	.align		4
.L_108:
        /*0288*/ 	.byte	0x04, 0x12
        /*028a*/ 	.short	(.L_110 - .L_109)
	.align		4
.L_109:
        /*028c*/ 	.word	index@(talu_gaffine_u4_matvec_f32)
        /*0290*/ 	.word	0x00000000


	//----- nvinfo : EIATTR_MIN_STACK_SIZE
	.align		4
.L_110:
        /*0294*/ 	.byte	0x04, 0x12
        /*0296*/ 	.short	(.L_112 - .L_111)
	.align		4
.L_111:
        /*0298*/ 	.word	index@(talu_matvec_bf16_f32)
        /*029c*/ 	.word	0x00000000


	//----- nvinfo : EIATTR_MIN_STACK_SIZE
	.align		4
.L_112:
        /*02a0*/ 	.byte	0x04, 0x12
        /*02a2*/ 	.short	(.L_114 - .L_113)
	.align		4
.L_113:
        /*02a4*/ 	.word	index@(talu_matvec_f16_f32)
        /*02a8*/ 	.word	0x00000000


	//----- nvinfo : EIATTR_MIN_STACK_SIZE
	.align		4
.L_114:
        /*02ac*/ 	.byte	0x04, 0x12
        /*02ae*/ 	.short	(.L_116 - .L_115)
	.align		4
.L_115:
        /*02b0*/ 	.word	index@(talu_argmax_f32)
        /*02b4*/ 	.word	0x00000000


	//----- nvinfo : EIATTR_MIN_STACK_SIZE
	.align		4
.L_116:
        /*02b8*/ 	.byte	0x04, 0x12
        /*02ba*/ 	.short	(.L_118 - .L_117)
	.align		4
.L_117:
        /*02bc*/ 	.word	index@(talu_silu_f32)
        /*02c0*/ 	.word	0x00000000


	//----- nvinfo : EIATTR_MIN_STACK_SIZE
	.align		4
.L_118:
        /*02c4*/ 	.byte	0x04, 0x12
        /*02c6*/ 	.short	(.L_120 - .L_119)
	.align		4
.L_119:
        /*02c8*/ 	.word	index@(talu_attn_fused_heads_f16_kv)
        /*02cc*/ 	.word	0x00000000


	//----- nvinfo : EIATTR_MIN_STACK_SIZE
	.align		4
.L_120:
        /*02d0*/ 	.byte	0x04, 0x12
        /*02d2*/ 	.short	(.L_122 - .L_121)
	.align		4
.L_121:
        /*02d4*/ 	.word	index@(talu_attn_weighted_sum_heads_f16_kv)
        /*02d8*/ 	.word	0x00000000


	//----- nvinfo : EIATTR_MIN_STACK_SIZE
	.align		4
.L_122:
        /*02dc*/ 	.byte	0x04, 0x12
        /*02de*/ 	.short	(.L_124 - .L_123)
	.align		4
.L_123:
        /*02e0*/ 	.word	index@(talu_attn_weighted_sum_f16_kv)
        /*02e4*/ 	.word	0x00000000


	//----- nvinfo : EIATTR_MIN_STACK_SIZE
	.align		4
.L_124:
        /*02e8*/ 	.byte	0x04, 0x12
        /*02ea*/ 	.short	(.L_126 - .L_125)
	.align		4
.L_125:
        /*02ec*/ 	.word	index@(talu_attn_weighted_sum_f32)
        /*02f0*/ 	.word	0x00000000


	//----- nvinfo : EIATTR_MIN_STACK_SIZE
	.align		4
.L_126:
        /*02f4*/ 	.byte	0x04, 0x12
        /*02f6*/ 	.short	(.L_128 - .L_127)
	.align		4
.L_127:
        /*02f8*/ 	.word	index@(talu_softmax_rows_f32)
        /*02fc*/ 	.word	0x00000000


	//----- nvinfo : EIATTR_MIN_STACK_SIZE
	.align		4
.L_128:
        /*0300*/ 	.byte	0x04, 0x12
        /*0302*/ 	.short	(.L_130 - .L_129)
	.align		4
.L_129:
        /*0304*/ 	.word	index@(talu_softmax_f32)
        /*0308*/ 	.word	0x00000000


	//----- nvinfo : EIATTR_MIN_STACK_SIZE
	.align		4
.L_130:
        /*030c*/ 	.byte	0x04, 0x12
        /*030e*/ 	.short	(.L_132 - .L_131)
	.align		4
.L_131:
        /*0310*/ 	.word	index@(talu_attn_scores_heads_f16_kv)
        /*0314*/ 	.word	0x00000000


	//----- nvinfo : EIATTR_MIN_STACK_SIZE
	.align		4
.L_132:
        /*0318*/ 	.byte	0x04, 0x12
        /*031a*/ 	.short	(.L_134 - .L_133)
	.align		4
.L_133:
        /*031c*/ 	.word	index@(talu_attn_scores_f16_kv)
        /*0320*/ 	.word	0x00000000


	//----- nvinfo : EIATTR_MIN_STACK_SIZE
	.align		4
.L_134:
        /*0324*/ 	.byte	0x04, 0x12
        /*0326*/ 	.short	(.L_136 - .L_135)
	.align		4
.L_135:
        /*0328*/ 	.word	index@(talu_attn_scores_f32)
        /*032c*/ 	.word	0x00000000


	//----- nvinfo : EIATTR_MIN_STACK_SIZE
	.align		4
.L_136:
        /*0330*/ 	.byte	0x04, 0x12
        /*0332*/ 	.short	(.L_138 - .L_137)
	.align		4
.L_137:
        /*0334*/ 	.word	index@(talu_rope_f32)
        /*0338*/ 	.word	0x00000020


	//----- nvinfo : EIATTR_MIN_STACK_SIZE
	.align		4
.L_138:
        /*033c*/ 	.byte	0x04, 0x12
        /*033e*/ 	.short	(.L_140 - .L_139)
	.align		4
.L_139:
        /*0340*/ 	.word	index@(talu_rmsnorm_f32)
        /*0344*/ 	.word	0x00000000


	//----- nvinfo : EIATTR_MIN_STACK_SIZE
	.align		4
.L_140:
        /*0348*/ 	.byte	0x04, 0x12
        /*034a*/ 	.short	(.L_142 - .L_141)
	.align		4
.L_141:
        /*034c*/ 	.word	index@(talu_cast_f32_to_f16)
        /*0350*/ 	.word	0x00000000


	//----- nvinfo : EIATTR_MIN_STACK_SIZE
	.align		4
.L_142:
        /*0354*/ 	.byte	0x04, 0x12
        /*0356*/ 	.short	(.L_144 - .L_143)
	.align		4
.L_143:
        /*0358*/ 	.word	index@(talu_copy_u16)
        /*035c*/ 	.word	0x00000000


	//----- nvinfo : EIATTR_MIN_STACK_SIZE
	.align		4
.L_144:
        /*0360*/ 	.byte	0x04, 0x12
        /*0362*/ 	.short	(.L_146 - .L_145)
	.align		4
.L_145:
        /*0364*/ 	.word	index@(talu_copy_f32)
        /*0368*/ 	.word	0x00000000


	//----- nvinfo : EIATTR_MIN_STACK_SIZE
	.align		4
.L_146:
        /*036c*/ 	.byte	0x04, 0x12
        /*036e*/ 	.short	(.L_148 - .L_147)
	.align		4
.L_147:
        /*0370*/ 	.word	index@(talu_mul_f32)
        /*0374*/ 	.word	0x00000000


	//----- nvinfo : EIATTR_MIN_STACK_SIZE
	.align		4
.L_148:
        /*0378*/ 	.byte	0x04, 0x12
        /*037a*/ 	.short	(.L_150 - .L_149)
	.align		4
.L_149:
        /*037c*/ 	.word	index@(talu_vector_add_f32)
        /*0380*/ 	.word	0x00000000
.L_150:


//--------------------- .nv.compat                --------------------------
	.section	.nv.compat,"",@"SHT_CUDA_COMPAT_INFO"
	.align	4
        /*0000*/ 	.byte	0x02, 0x09, 0x00, 0x00, 0x02, 0x02, 0x01, 0x00, 0x02, 0x05, 0x05, 0x00, 0x03, 0x07, 0x01, 0x01
        /*0010*/ 	.byte	0x02, 0x03, 0x00, 0x00, 0x02, 0x06, 0x01, 0x00, 0x04, 0x0b, 0x08, 0x00, 0x01, 0x00, 0x00, 0x00
        /*0020*/ 	.byte	0x00, 0x00, 0x00, 0x00


//--------------------- .nv.info.talu_gaffine_u4_matvec_gate_up_f32 --------------------------
	.section	.nv.info.talu_gaffine_u4_matvec_gate_up_f32,"",@"SHT_CUDA_INFO"
	.sectionflags	@""
	.align	4


	//----- nvinfo : EIATTR_CUDA_API_VERSION
	.align		4
        /*0000*/ 	.byte	0x04, 0x37
        /*0002*/ 	.short	(.L_152 - .L_151)
.L_151:
        /*0004*/ 	.word	0x00000082


	//----- nvinfo : EIATTR_KPARAM_INFO
	.align		4
.L_152:
        /*0008*/ 	.byte	0x04, 0x17
        /*000a*/ 	.short	(.L_154 - .L_153)
.L_153:
        /*000c*/ 	.word	0x00000000
        /*0010*/ 	.short	0x000f
        /*0012*/ 	.short	0x0064
        /*0014*/ 	.byte	0x00, 0xf0, 0x11, 0x00


	//----- nvinfo : EIATTR_KPARAM_INFO
	.align		4
.L_154:
        /*0018*/ 	.byte	0x04, 0x17
        /*001a*/ 	.short	(.L_156 - .L_155)
.L_155:
        /*001c*/ 	.word	0x00000000
        /*0020*/ 	.short	0x000e
        /*0022*/ 	.short	0x0060
        /*0024*/ 	.byte	0x00, 0xf0, 0x11, 0x00


	//----- nvinfo : EIATTR_KPARAM_INFO
	.align		4
.L_156:
        /*0028*/ 	.byte	0x04, 0x17
        /*002a*/ 	.short	(.L_158 - .L_157)
.L_157:
        /*002c*/ 	.word	0x00000000
        /*0030*/ 	.short	0x000d
        /*0032*/ 	.short	0x005c
        /*0034*/ 	.byte	0x00, 0xf0, 0x11, 0x00


	//----- nvinfo : EIATTR_KPARAM_INFO
	.align		4
.L_158:
        /*0038*/ 	.byte	0x04, 0x17
        /*003a*/ 	.short	(.L_160 - .L_159)
.L_159:
        /*003c*/ 	.word	0x00000000
        /*0040*/ 	.short	0x000c
        /*0042*/ 	.short	0x0058
        /*0044*/ 	.byte	0x00, 0xf0, 0x11, 0x00


	//----- nvinfo : EIATTR_KPARAM_INFO
	.align		4
.L_160:
        /*0048*/ 	.byte	0x04, 0x17
        /*004a*/ 	.short	(.L_162 - .L_161)
.L_161:
        /*004c*/ 	.word	0x00000000
        /*0050*/ 	.short	0x000b
        /*0052*/ 	.short	0x0050
        /*0054*/ 	.byte	0x00, 0xf5, 0x21, 0x00


	//----- nvinfo : EIATTR_KPARAM_INFO
	.align		4
.L_162:
        /*0058*/ 	.byte	0x04, 0x17
        /*005a*/ 	.short	(.L_164 - .L_163)
.L_163:
        /*005c*/ 	.word	0x00000000
        /*0060*/ 	.short	0x000a
        /*0062*/ 	.short	0x0048
        /*0064*/ 	.byte	0x00, 0xf5, 0x21, 0x00


	//----- nvinfo : EIATTR_KPARAM_INFO
	.align		4
.L_164:
        /*0068*/ 	.byte	0x04, 0x17
        /*006a*/ 	.short	(.L_166 - .L_165)
.L_165:
        /*006c*/ 	.word	0x00000000
        /*0070*/ 	.short	0x0009
        /*0072*/ 	.short	0x0040
        /*0074*/ 	.byte	0x00, 0xf5, 0x21, 0x00


	//----- nvinfo : EIATTR_KPARAM_INFO
	.align		4
.L_166:
        /*0078*/ 	.byte	0x04, 0x17
        /*007a*/ 	.short	(.L_168 - .L_167)
.L_167:
        /*007c*/ 	.word	0x00000000
        /*0080*/ 	.short	0x0008
        /*0082*/ 	.short	0x0038
        /*0084*/ 	.byte	0x00, 0xf5, 0x21, 0x00


	//----- nvinfo : EIATTR_KPARAM_INFO
	.align		4
.L_168:
        /*0088*/ 	.byte	0x04, 0x17
        /*008a*/ 	.short	(.L_170 - .L_169)
.L_169:
        /*008c*/ 	.word	0x00000000
        /*0090*/ 	.short	0x0007
        /*0092*/ 	.short	0x0030
        /*0094*/ 	.byte	0x00, 0xf0, 0x11, 0x00


	//----- nvinfo : EIATTR_KPARAM_INFO
	.align		4
.L_170:
        /*0098*/ 	.byte	0x04, 0x17
        /*009a*/ 	.short	(.L_172 - .L_171)
.L_171:
        /*009c*/ 	.word	0x00000000
        /*00a0*/ 	.short	0x0006
        /*00a2*/ 	.short	0x002c
        /*00a4*/ 	.byte	0x00, 0xf0, 0x11, 0x00


	//----- nvinfo : EIATTR_KPARAM_INFO
	.align		4
.L_172:
        /*00a8*/ 	.byte	0x04, 0x17
        /*00aa*/ 	.short	(.L_174 - .L_173)
.L_173:
        /*00ac*/ 	.word	0x00000000
        /*00b0*/ 	.short	0x0005
        /*00b2*/ 	.short	0x0028
        /*00b4*/ 	.byte	0x00, 0xf0, 0x11, 0x00


	//----- nvinfo : EIATTR_KPARAM_INFO
	.align		4
.L_174:
        /*00b8*/ 	.byte	0x04, 0x17
        /*00ba*/ 	.short	(.L_176 - .L_175)
.L_175:
        /*00bc*/ 	.word	0x00000000
        /*00c0*/ 	.short	0x0004
        /*00c2*/ 	.short	0x0020
        /*00c4*/ 	.byte	0x00, 0xf5, 0x21, 0x00


	//----- nvinfo : EIATTR_KPARAM_INFO
	.align		4
.L_176:
        /*00c8*/ 	.byte	0x04, 0x17
        /*00ca*/ 	.short	(.L_178 - .L_177)
.L_177:
        /*00cc*/ 	.word	0x00000000
        /*00d0*/ 	.short	0x0003
        /*00d2*/ 	.short	0x0018
        /*00d4*/ 	.byte	0x00, 0xf5, 0x21, 0x00


	//----- nvinfo : EIATTR_KPARAM_INFO
	.align		4
.L_178:
        /*00d8*/ 	.byte	0x04, 0x17
        /*00da*/ 	.short	(.L_180 - .L_179)
.L_179:
        /*00dc*/ 	.word	0x00000000
        /*00e0*/ 	.short	0x0002
        /*00e2*/ 	.short	0x0010
        /*00e4*/ 	.byte	0x00, 0xf5, 0x21, 0x00


	//----- nvinfo : EIATTR_KPARAM_INFO
	.align		4
.L_180:
        /*00e8*/ 	.byte	0x04, 0x17
        /*00ea*/ 	.short	(.L_182 - .L_181)
.L_181:
        /*00ec*/ 	.word	0x00000000
        /*00f0*/ 	.short	0x0001
        /*00f2*/ 	.short	0x0008
        /*00f4*/ 	.byte	0x00, 0xf5, 0x21, 0x00


	//----- nvinfo : EIATTR_KPARAM_INFO
	.align		4
.L_182:
        /*00f8*/ 	.byte	0x04, 0x17
        /*00fa*/ 	.short	(.L_184 - .L_183)
.L_183:
        /*00fc*/ 	.word	0x00000000
        /*0100*/ 	.short	0x0000
        /*0102*/ 	.short	0x0000
        /*0104*/ 	.byte	0x00, 0xf5, 0x21, 0x00


	//----- nvinfo : EIATTR_SPARSE_MMA_MASK
	.align		4
.L_184:
        /*0108*/ 	.byte	0x03, 0x50
        /*010a*/ 	.short	0x0000


	//----- nvinfo : EIATTR_MAXREG_COUNT
	.align		4
        /*010c*/ 	.byte	0x03, 0x1b
        /*010e*/ 	.short	0x00ff


	//----- nvinfo : EIATTR_MERCURY_ISA_VERSION
	.align		4
        /*0110*/ 	.byte	0x03, 0x5f
        /*0112*/ 	.short	0x0101


	//----- nvinfo : EIATTR_VRC_CTA_INIT_COUNT
	.align		4
        /*0114*/ 	.byte	0x02, 0x4a
	.zero		1
	.zero		1


	//----- nvinfo : EIATTR_EXIT_INSTR_OFFSETS
	.align		4
        /*0118*/ 	.byte	0x04, 0x1c
        /*011a*/ 	.short	(.L_186 - .L_185)


	//   ....[0]....
.L_185:
        /*011c*/ 	.word	0x00000040


	//   ....[1]....
        /*0120*/ 	.word	0x000000d0


	//   ....[2]....
        /*0124*/ 	.word	0x00000130


	//   ....[3]....
        /*0128*/ 	.word	0x00000270


	//   ....[4]....
        /*012c*/ 	.word	0x00002000


	//   ....[5]....
        /*0130*/ 	.word	0x00002030


	//   ....[6]....
        /*0134*/ 	.word	0x00002170


	//   ....[7]....
        /*0138*/ 	.word	0x00003ef0


	//----- nvinfo : EIATTR_CRS_STACK_SIZE
	.align		4
.L_186:
        /*013c*/ 	.byte	0x04, 0x1e
        /*013e*/ 	.short	(.L_188 - .L_187)
.L_187:
        /*0140*/ 	.word	0x00000000


	//----- nvinfo : EIATTR_CBANK_PARAM_SIZE
	.align		4
.L_188:
        /*0144*/ 	.byte	0x03, 0x19
        /*0146*/ 	.short	0x0068


	//----- nvinfo : EIATTR_PARAM_CBANK
	.align		4
        /*0148*/ 	.byte	0x04, 0x0a
        /*014a*/ 	.short	(.L_190 - .L_189)
	.align		4
.L_189:
        /*014c*/ 	.word	index@(.nv.constant0.talu_gaffine_u4_matvec_gate_up_f32)
        /*0150*/ 	.short	0x0380
        /*0152*/ 	.short	0x0068


	//----- nvinfo : EIATTR_SW_WAR
	.align		4
.L_190:
        /*0154*/ 	.byte	0x04, 0x36
        /*0156*/ 	.short	(.L_192 - .L_191)
.L_191:
        /*0158*/ 	.word	0x00000008
.L_192:


//--------------------- .nv.info.talu_gaffine_u4_matvec_qkv_f32 --------------------------
	.section	.nv.info.talu_gaffine_u4_matvec_qkv_f32,"",@"SHT_CUDA_INFO"
	.sectionflags	@""
	.align	4


	//----- nvinfo : EIATTR_CUDA_API_VERSION
	.align		4
        /*0000*/ 	.byte	0x04, 0x37
        /*0002*/ 	.short	(.L_194 - .L_193)
.L_193:
        /*0004*/ 	.word	0x00000082


	//----- nvinfo : EIATTR_KPARAM_INFO
	.align		4
.L_194:
        /*0008*/ 	.byte	0x04, 0x17
        /*000a*/ 	.short	(.L_196 - .L_195)
.L_195:
        /*000c*/ 	.word	0x00000000
        /*0010*/ 	.short	0x0016
        /*0012*/ 	.short	0x0094
        /*0014*/ 	.byte	0x00, 0xf0, 0x11, 0x00


	//----- nvinfo : EIATTR_KPARAM_INFO
	.align		4
.L_196:
        /*0018*/ 	.byte	0x04, 0x17
        /*001a*/ 	.short	(.L_198 - .L_197)
.L_197:
        /*001c*/ 	.word	0x00000000
        /*0020*/ 	.short	0x0015
        /*0022*/ 	.short	0x0090
        /*0024*/ 	.byte	0x00, 0xf0, 0x11, 0x00


	//----- nvinfo : EIATTR_KPARAM_INFO
	.align		4
.L_198:
        /*0028*/ 	.byte	0x04, 0x17
        /*002a*/ 	.short	(.L_200 - .L_199)
.L_199:
        /*002c*/ 	.word	0x00000000
        /*0030*/ 	.short	0x0014
        /*0032*/ 	.short	0x008c
        /*0034*/ 	.byte	0x00, 0xf0, 0x11, 0x00


	//----- nvinfo : EIATTR_KPARAM_INFO
	.align		4
.L_200:
        /*0038*/ 	.byte	0x04, 0x17
        /*003a*/ 	.short	(.L_202 - .L_201)
.L_201:
        /*003c*/ 	.word	0x00000000
        /*0040*/ 	.short	0x0013
        /*0042*/ 	.short	0x0088
        /*0044*/ 	.byte	0x00, 0xf0, 0x11, 0x00


	//----- nvinfo : EIATTR_KPARAM_INFO
	.align		4
.L_202:
        /*0048*/ 	.byte	0x04, 0x17
        /*004a*/ 	.short	(.L_204 - .L_203)
.L_203:
        /*004c*/ 	.word	0x00000000
        /*0050*/ 	.short	0x0012
        /*0052*/ 	.short	0x0080
        /*0054*/ 	.byte	0x00, 0xf5, 0x21, 0x00


	//----- nvinfo : EIATTR_KPARAM_INFO
	.align		4
.L_204:
        /*0058*/ 	.byte	0x04, 0x17
        /*005a*/ 	.short	(.L_206 - .L_205)
.L_205:
        /*005c*/ 	.word	0x00000000
        /*0060*/ 	.short	0x0011
        /*0062*/ 	.short	0x0078
        /*0064*/ 	.byte	0x00, 0xf5, 0x21, 0x00


	//----- nvinfo : EIATTR_KPARAM_INFO
	.align		4
.L_206:
        /*0068*/ 	.byte	0x04, 0x17
        /*006a*/ 	.short	(.L_208 - .L_207)
.L_207:
        /*006c*/ 	.word	0x00000000
        /*0070*/ 	.short	0x0010
        /*0072*/ 	.short	0x0070
        /*0074*/ 	.byte	0x00, 0xf5, 0x21, 0x00


	//----- nvinfo : EIATTR_KPARAM_INFO
	.align		4
.L_208:
        /*0078*/ 	.byte	0x04, 0x17
        /*007a*/ 	.short	(.L_210 - .L_209)
.L_209:
        /*007c*/ 	.word	0x00000000
        /*0080*/ 	.short	0x000f
        /*0082*/ 	.short	0x0068
        /*0084*/ 	.byte	0x00, 0xf5, 0x21, 0x00


	//----- nvinfo : EIATTR_KPARAM_INFO
	.align		4
.L_210:
        /*0088*/ 	.byte	0x04, 0x17
        /*008a*/ 	.short	(.L_212 - .L_211)
.L_211:
        /*008c*/ 	.word	0x00000000
        /*0090*/ 	.short	0x000e
        /*0092*/ 	.short	0x0060
        /*0094*/ 	.byte	0x00, 0xf0, 0x11, 0x00


	//----- nvinfo : EIATTR_KPARAM_INFO
	.align		4
.L_212:
        /*0098*/ 	.byte	0x04, 0x17
        /*009a*/ 	.short	(.L_214 - .L_213)
.L_213:
        /*009c*/ 	.word	0x00000000
        /*00a0*/ 	.short	0x000d
        /*00a2*/ 	.short	0x005c
        /*00a4*/ 	.byte	0x00, 0xf0, 0x11, 0x00


	//----- nvinfo : EIATTR_KPARAM_INFO
	.align		4
.L_214:
        /*00a8*/ 	.byte	0x04, 0x17
        /*00aa*/ 	.short	(.L_216 - .L_215)
.L_215:
        /*00ac*/ 	.word	0x00000000
        /*00b0*/ 	.short	0x000c
        /*00b2*/ 	.short	0x0058
        /*00b4*/ 	.byte	0x00, 0xf0, 0x11, 0x00


	//----- nvinfo : EIATTR_KPARAM_INFO
	.align		4
.L_216:
        /*00b8*/ 	.byte	0x04, 0x17
        /*00ba*/ 	.short	(.L_218 - .L_217)
.L_217:
        /*00bc*/ 	.word	0x00000000
        /*00c0*/ 	.short	0x000b
        /*00c2*/ 	.short	0x0050
        /*00c4*/ 	.byte	0x00, 0xf5, 0x21, 0x00


	//----- nvinfo : EIATTR_KPARAM_INFO
	.align		4
.L_218:
        /*00c8*/ 	.byte	0x04, 0x17
        /*00ca*/ 	.short	(.L_220 - .L_219)
.L_219:
        /*00cc*/ 	.word	0x00000000
        /*00d0*/ 	.short	0x000a
        /*00d2*/ 	.short	0x0048
        /*00d4*/ 	.byte	0x00, 0xf5, 0x21, 0x00


	//----- nvinfo : EIATTR_KPARAM_INFO
	.align		4
.L_220:
        /*00d8*/ 	.byte	0x04, 0x17
        /*00da*/ 	.short	(.L_222 - .L_221)
.L_221:
        /*00dc*/ 	.word	0x00000000
        /*00e0*/ 	.short	0x0009
        /*00e2*/ 	.short	0x0040
        /*00e4*/ 	.byte	0x00, 0xf5, 0x21, 0x00


	//----- nvinfo : EIATTR_KPARAM_INFO
	.align		4
.L_222:
        /*00e8*/ 	.byte	0x04, 0x17
        /*00ea*/ 	.short	(.L_224 - .L_223)
.L_223:
        /*00ec*/ 	.word	0x00000000
        /*00f0*/ 	.short	0x0008
        /*00f2*/ 	.short	0x0038
        /*00f4*/ 	.byte	0x00, 0xf5, 0x21, 0x00


	//----- nvinfo : EIATTR_KPARAM_INFO
	.align		4
.L_224:
        /*00f8*/ 	.byte	0x04, 0x17
        /*00fa*/ 	.short	(.L_226 - .L_225)
.L_225:
        /*00fc*/ 	.word	0x00000000
        /*0100*/ 	.short	0x0007
        /*0102*/ 	.short	0x0030
        /*0104*/ 	.byte	0x00, 0xf0, 0x11, 0x00


	//----- nvinfo : EIATTR_KPARAM_INFO
	.align		4
.L_226:
        /*0108*/ 	.byte	0x04, 0x17
        /*010a*/ 	.short	(.L_228 - .L_227)
.L_227:
        /*010c*/ 	.word	0x00000000
        /*0110*/ 	.short	0x0006
        /*0112*/ 	.short	0x002c
        /*0114*/ 	.byte	0x00, 0xf0, 0x11, 0x00


	//----- nvinfo : EIATTR_KPARAM_INFO
	.align		4
.L_228:
        /*0118*/ 	.byte	0x04, 0x17
        /*011a*/ 	.short	(.L_230 - .L_229)
.L_229:
        /*011c*/ 	.word	0x00000000
        /*0120*/ 	.short	0x0005
        /*0122*/ 	.short	0x0028
        /*0124*/ 	.byte	0x00, 0xf0, 0x11, 0x00


	//----- nvinfo : EIATTR_KPARAM_INFO
	.align		4
.L_230:
        /*0128*/ 	.byte	0x04, 0x17
        /*012a*/ 	.short	(.L_232 - .L_231)
.L_231:
        /*012c*/ 	.word	0x00000000
        /*0130*/ 	.short	0x0004
        /*0132*/ 	.short	0x0020
        /*0134*/ 	.byte	0x00, 0xf5, 0x21, 0x00


	//----- nvinfo : EIATTR_KPARAM_INFO
	.align		4
.L_232:
        /*0138*/ 	.byte	0x04, 0x17
        /*013a*/ 	.short	(.L_234 - .L_233)
.L_233:
        /*013c*/ 	.word	0x00000000
        /*0140*/ 	.short	0x0003
        /*0142*/ 	.short	0x0018
        /*0144*/ 	.byte	0x00, 0xf5, 0x21, 0x00


	//----- nvinfo : EIATTR_KPARAM_INFO
	.align		4
.L_234:
        /*0148*/ 	.byte	0x04, 0x17
        /*014a*/ 	.short	(.L_236 - .L_235)
.L_235:
        /*014c*/ 	.word	0x00000000
        /*0150*/ 	.short	0x0002
        /*0152*/ 	.short	0x0010
        /*0154*/ 	.byte	0x00, 0xf5, 0x21, 0x00


	//----- nvinfo : EIATTR_KPARAM_INFO
	.align		4
.L_236:
        /*0158*/ 	.byte	0x04, 0x17
        /*015a*/ 	.short	(.L_238 - .L_237)
.L_237:
        /*015c*/ 	.word	0x00000000
        /*0160*/ 	.short	0x0001
        /*0162*/ 	.short	0x0008
        /*0164*/ 	.byte	0x00, 0xf5, 0x21, 0x00


	//----- nvinfo : EIATTR_KPARAM_INFO
	.align		4
.L_238:
        /*0168*/ 	.byte	0x04, 0x17
        /*016a*/ 	.short	(.L_240 - .L_239)
.L_239:
        /*016c*/ 	.word	0x00000000
        /*0170*/ 	.short	0x0000
        /*0172*/ 	.short	0x0000
        /*0174*/ 	.byte	0x00, 0xf5, 0x21, 0x00


	//----- nvinfo : EIATTR_SPARSE_MMA_MASK
	.align		4
.L_240:
        /*0178*/ 	.byte	0x03, 0x50
        /*017a*/ 	.short	0x0000


	//----- nvinfo : EIATTR_MAXREG_COUNT
	.align		4
        /*017c*/ 	.byte	0x03, 0x1b
        /*017e*/ 	.short	0x00ff


	//----- nvinfo : EIATTR_MERCURY_ISA_VERSION
	.align		4
        /*0180*/ 	.byte	0x03, 0x5f
        /*0182*/ 	.short	0x0101


	//----- nvinfo : EIATTR_VRC_CTA_INIT_COUNT
	.align		4
        /*0184*/ 	.byte	0x02, 0x4a
	.zero		1
	.zero		1


	//----- nvinfo : EIATTR_EXIT_INSTR_OFFSETS
	.align		4
        /*0188*/ 	.byte	0x04, 0x1c
        /*018a*/ 	.short	(.L_242 - .L_241)


	//   ....[0]....
.L_241:
        /*018c*/ 	.word	0x00000040


	//   ....[1]....
        /*0190*/ 	.word	0x000000f0


	//   ....[2]....
        /*0194*/ 	.word	0x00000150


	//   ....[3]....
        /*0198*/ 	.word	0x00000290


	//   ....[4]....
        /*019c*/ 	.word	0x00001240


	//   ....[5]....
        /*01a0*/ 	.word	0x00001290


	//   ....[6]....
        /*01a4*/ 	.word	0x000013d0


	//   ....[7]....
        /*01a8*/ 	.word	0x00003170


	//   ....[8]....
        /*01ac*/ 	.word	0x000031a0


	//   ....[9]....
        /*01b0*/ 	.word	0x000032e0


	//   ....[10]....
        /*01b4*/ 	.word	0x00005080


	//----- nvinfo : EIATTR_CRS_STACK_SIZE
	.align		4
.L_242:
        /*01b8*/ 	.byte	0x04, 0x1e
        /*01ba*/ 	.short	(.L_244 - .L_243)
.L_243:
        /*01bc*/ 	.word	0x00000000


	//----- nvinfo : EIATTR_CBANK_PARAM_SIZE
	.align		4
.L_244:
        /*01c0*/ 	.byte	0x03, 0x19
        /*01c2*/ 	.short	0x0098


	//----- nvinfo : EIATTR_PARAM_CBANK
	.align		4
        /*01c4*/ 	.byte	0x04, 0x0a
        /*01c6*/ 	.short	(.L_246 - .L_245)
	.align		4
.L_245:
        /*01c8*/ 	.word	index@(.nv.constant0.talu_gaffine_u4_matvec_qkv_f32)
        /*01cc*/ 	.short	0x0380
        /*01ce*/ 	.short	0x0098


	//----- nvinfo : EIATTR_SW_WAR
	.align		4
.L_246:
        /*01d0*/ 	.byte	0x04, 0x36
        /*01d2*/ 	.short	(.L_248 - .L_247)
.L_247:
        /*01d4*/ 	.word	0x00000008
.L_248:


//--------------------- .nv.info.talu_gaffine_u4_matvec_f32 --------------------------
	.section	.nv.info.talu_gaffine_u4_matvec_f32,"",@"SHT_CUDA_INFO"
	.sectionflags	@""
	.align	4


	//----- nvinfo : EIATTR_CUDA_API_VERSION
	.align		4
        /*0000*/ 	.byte	0x04, 0x37
        /*0002*/ 	.short	(.L_250 - .L_249)
.L_249:
        /*0004*/ 	.word	0x00000082


	//----- nvinfo : EIATTR_KPARAM_INFO
	.align		4
.L_250:
        /*0008*/ 	.byte	0x04, 0x17
        /*000a*/ 	.short	(.L_252 - .L_251)
.L_251:
        /*000c*/ 	.word	0x00000000
        /*0010*/ 	.short	0x0008
        /*0012*/ 	.short	0x0034
        /*0014*/ 	.byte	0x00, 0xf0, 0x11, 0x00


	//----- nvinfo : EIATTR_KPARAM_INFO
	.align		4
.L_252:
        /*0018*/ 	.byte	0x04, 0x17
        /*001a*/ 	.short	(.L_254 - .L_253)
.L_253:
        /*001c*/ 	.word	0x00000000
        /*0020*/ 	.short	0x0007
        /*0022*/ 	.short	0x0030
        /*0024*/ 	.byte	0x00, 0xf0, 0x11, 0x00


	//----- nvinfo : EIATTR_KPARAM_INFO
	.align		4
.L_254:
        /*0028*/ 	.byte	0x04, 0x17
        /*002a*/ 	.short	(.L_256 - .L_255)
.L_255:
        /*002c*/ 	.word	0x00000000
        /*0030*/ 	.short	0x0006
        /*0032*/ 	.short	0x002c
        /*0034*/ 	.byte	0x00, 0xf0, 0x11, 0x00


	//----- nvinfo : EIATTR_KPARAM_INFO
	.align		4
.L_256:
        /*0038*/ 	.byte	0x04, 0x17
        /*003a*/ 	.short	(.L_258 - .L_257)
.L_257:
        /*003c*/ 	.word	0x00000000
        /*0040*/ 	.short	0x0005
        /*0042*/ 	.short	0x0028
        /*0044*/ 	.byte	0x00, 0xf0, 0x11, 0x00


	//----- nvinfo : EIATTR_KPARAM_INFO
	.align		4
.L_258:
        /*0048*/ 	.byte	0x04, 0x17
        /*004a*/ 	.short	(.L_260 - .L_259)
.L_259:
        /*004c*/ 	.word	0x00000000
        /*0050*/ 	.short	0x0004
        /*0052*/ 	.short	0x0020
        /*0054*/ 	.byte	0x00, 0xf5, 0x21, 0x00


	//----- nvinfo : EIATTR_KPARAM_INFO
	.align		4
.L_260:
        /*0058*/ 	.byte	0x04, 0x17
        /*005a*/ 	.short	(.L_262 - .L_261)
.L_261:
        /*005c*/ 	.word	0x00000000
        /*0060*/ 	.short	0x0003
        /*0062*/ 	.short	0x0018
        /*0064*/ 	.byte	0x00, 0xf5, 0x21, 0x00


	//----- nvinfo : EIATTR_KPARAM_INFO
	.align		4
.L_262:
        /*0068*/ 	.byte	0x04, 0x17
        /*006a*/ 	.short	(.L_264 - .L_263)
.L_263:
        /*006c*/ 	.word	0x00000000
        /*0070*/ 	.short	0x0002
        /*0072*/ 	.short	0x0010
        /*0074*/ 	.byte	0x00, 0xf5, 0x21, 0x00


	//----- nvinfo : EIATTR_KPARAM_INFO
	.align		4
.L_264:
        /*0078*/ 	.byte	0x04, 0x17
        /*007a*/ 	.short	(.L_266 - .L_265)
.L_265:
        /*007c*/ 	.word	0x00000000
        /*0080*/ 	.short	0x0001
        /*0082*/ 	.short	0x0008
        /*0084*/ 	.byte	0x00, 0xf5, 0x21, 0x00


	//----- nvinfo : EIATTR_KPARAM_INFO
	.align		4
.L_266:
        /*0088*/ 	.byte	0x04, 0x17
        /*008a*/ 	.short	(.L_268 - .L_267)
.L_267:
        /*008c*/ 	.word	0x00000000
        /*0090*/ 	.short	0x0000
        /*0092*/ 	.short	0x0000
        /*0094*/ 	.byte	0x00, 0xf5, 0x21, 0x00


	//----- nvinfo : EIATTR_SPARSE_MMA_MASK
	.align		4
.L_268:
        /*0098*/ 	.byte	0x03, 0x50
        /*009a*/ 	.short	0x0000


	//----- nvinfo : EIATTR_MAXREG_COUNT
	.align		4
        /*009c*/ 	.byte	0x03, 0x1b
        /*009e*/ 	.short	0x00ff


	//----- nvinfo : EIATTR_MERCURY_ISA_VERSION
	.align		4
        /*00a0*/ 	.byte	0x03, 0x5f
        /*00a2*/ 	.short	0x0101


	//----- nvinfo : EIATTR_VRC_CTA_INIT_COUNT
	.align		4
        /*00a4*/ 	.byte	0x02, 0x4a
	.zero		1
	.zero		1


	//----- nvinfo : EIATTR_EXIT_INSTR_OFFSETS
	.align		4
        /*00a8*/ 	.byte	0x04, 0x1c
        /*00aa*/ 	.short	(.L_270 - .L_269)


	//   ....[0]....
.L_269:
        /*00ac*/ 	.word	0x00000090


	//   ....[1]....
        /*00b0*/ 	.word	0x000001e0


	//   ....[2]....
        /*00b4*/ 	.word	0x00001fb0


	//----- nvinfo : EIATTR_CBANK_PARAM_SIZE
	.align		4
.L_270:
        /*00b8*/ 	.byte	0x03, 0x19
        /*00ba*/ 	.short	0x0038


	//----- nvinfo : EIATTR_PARAM_CBANK
	.align		4
        /*00bc*/ 	.byte	0x04, 0x0a
        /*00be*/ 	.short	(.L_272 - .L_271)
	.align		4
.L_271:
        /*00c0*/ 	.word	index@(.nv.constant0.talu_gaffine_u4_matvec_f32)
        /*00c4*/ 	.short	0x0380
        /*00c6*/ 	.short	0x0038


	//----- nvinfo : EIATTR_SW_WAR
	.align		4
.L_272:
        /*00c8*/ 	.byte	0x04, 0x36
        /*00ca*/ 	.short	(.L_274 - .L_273)
.L_273:
        /*00cc*/ 	.word	0x00000008
.L_274:


//--------------------- .nv.info.talu_matvec_bf16_f32 --------------------------
	.section	.nv.info.talu_matvec_bf16_f32,"",@"SHT_CUDA_INFO"
	.sectionflags	@""
	.align	4


	//----- nvinfo : EIATTR_CUDA_API_VERSION
	.align		4
        /*0000*/ 	.byte	0x04, 0x37
        /*0002*/ 	.short	(.L_276 - .L_275)
.L_275:
        /*0004*/ 	.word	0x00000082


	//----- nvinfo : EIATTR_KPARAM_INFO
	.align		4
.L_276:
        /*0008*/ 	.byte	0x04, 0x17
        /*000a*/ 	.short	(.L_278 - .L_277)
.L_277:
        /*000c*/ 	.word	0x00000000
        /*0010*/ 	.short	0x0004
        /*0012*/ 	.short	0x001c
        /*0014*/ 	.byte	0x00, 0xf0, 0x11, 0x00


	//----- nvinfo : EIATTR_KPARAM_INFO
	.align		4
.L_278:
        /*0018*/ 	.byte	0x04, 0x17
        /*001a*/ 	.short	(.L_280 - .L_279)
.L_279:
        /*001c*/ 	.word	0x00000000
        /*0020*/ 	.short	0x0003
        /*0022*/ 	.short	0x0018
        /*0024*/ 	.byte	0x00, 0xf0, 0x11, 0x00


	//----- nvinfo : EIATTR_KPARAM_INFO
	.align		4
.L_280:
        /*0028*/ 	.byte	0x04, 0x17
        /*002a*/ 	.short	(.L_282 - .L_281)
.L_281:
        /*002c*/ 	.word	0x00000000
        /*0030*/ 	.short	0x0002
        /*0032*/ 	.short	0x0010
        /*0034*/ 	.byte	0x00, 0xf5, 0x21, 0x00


	//----- nvinfo : EIATTR_KPARAM_INFO
	.align		4
.L_282:
        /*0038*/ 	.byte	0x04, 0x17
        /*003a*/ 	.short	(.L_284 - .L_283)
.L_283:
        /*003c*/ 	.word	0x00000000
        /*0040*/ 	.short	0x0001
        /*0042*/ 	.short	0x0008
        /*0044*/ 	.byte	0x00, 0xf5, 0x21, 0x00


	//----- nvinfo : EIATTR_KPARAM_INFO
	.align		4
.L_284:
        /*0048*/ 	.byte	0x04, 0x17
        /*004a*/ 	.short	(.L_286 - .L_285)
.L_285:
        /*004c*/ 	.word	0x00000000
        /*0050*/ 	.short	0x0000
        /*0052*/ 	.short	0x0000
        /*0054*/ 	.byte	0x00, 0xf5, 0x21, 0x00


	//----- nvinfo : EIATTR_SPARSE_MMA_MASK
	.align		4
.L_286:
        /*0058*/ 	.byte	0x03, 0x50
        /*005a*/ 	.short	0x0000


	//----- nvinfo : EIATTR_MAXREG_COUNT
	.align		4
        /*005c*/ 	.byte	0x03, 0x1b
        /*005e*/ 	.short	0x00ff


	//----- nvinfo : EIATTR_NUM_BARRIERS
	.align		4
        /*0060*/ 	.byte	0x02, 0x4c
        /*0062*/ 	.byte	0x01
	.zero		1


	//----- nvinfo : EIATTR_MERCURY_ISA_VERSION
	.align		4
        /*0064*/ 	.byte	0x03, 0x5f
        /*0066*/ 	.short	0x0101


	//----- nvinfo : EIATTR_UNUSED_LOAD_BYTE_OFFSET
	.align		4
        /*0068*/ 	.byte	0x04, 0x44
        /*006a*/ 	.short	(.L_288 - .L_287)


	//   ....[0]....
.L_287:
        /*006c*/ 	.word	0x00000550
        /*0070*/ 	.word	0x00000fff


	//----- nvinfo : EIATTR_VRC_CTA_INIT_COUNT
	.align		4
.L_288:
        /*0074*/ 	.byte	0x02, 0x4a
	.zero		1
	.zero		1


	//----- nvinfo : EIATTR_EXIT_INSTR_OFFSETS
	.align		4
        /*0078*/ 	.byte	0x04, 0x1c
        /*007a*/ 	.short	(.L_290 - .L_289)


	//   ....[0]....
.L_289:
        /*007c*/ 	.word	0x00000660


	//   ....[1]....
        /*0080*/ 	.word	0x000006a0


	//   ....[2]....
        /*0084*/ 	.word	0x000006d0


	//   ....[3]....
        /*0088*/ 	.word	0x00000710


	//----- nvinfo : EIATTR_CRS_STACK_SIZE
	.align		4
.L_290:
        /*008c*/ 	.byte	0x04, 0x1e
        /*008e*/ 	.short	(.L_292 - .L_291)
.L_291:
        /*0090*/ 	.word	0x00000000


	//----- nvinfo : EIATTR_CBANK_PARAM_SIZE
	.align		4
.L_292:
        /*0094*/ 	.byte	0x03, 0x19
        /*0096*/ 	.short	0x0020


	//----- nvinfo : EIATTR_PARAM_CBANK
	.align		4
        /*0098*/ 	.byte	0x04, 0x0a
        /*009a*/ 	.short	(.L_294 - .L_293)
	.align		4
.L_293:
        /*009c*/ 	.word	index@(.nv.constant0.talu_matvec_bf16_f32)
        /*00a0*/ 	.short	0x0380
        /*00a2*/ 	.short	0x0020


	//----- nvinfo : EIATTR_SW_WAR
	.align		4
.L_294:
        /*00a4*/ 	.byte	0x04, 0x36
        /*00a6*/ 	.short	(.L_296 - .L_295)
.L_295:
        /*00a8*/ 	.word	0x00000008
.L_296:


//--------------------- .nv.info.talu_matvec_f16_f32 --------------------------
	.section	.nv.info.talu_matvec_f16_f32,"",@"SHT_CUDA_INFO"
	.sectionflags	@""
	.align	4


	//----- nvinfo : EIATTR_CUDA_API_VERSION
	.align		4
        /*0000*/ 	.byte	0x04, 0x37
        /*0002*/ 	.short	(.L_298 - .L_297)
.L_297:
        /*0004*/ 	.word	0x00000082


	//----- nvinfo : EIATTR_KPARAM_INFO
	.align		4
.L_298:
        /*0008*/ 	.byte	0x04, 0x17
        /*000a*/ 	.short	(.L_300 - .L_299)
.L_299:
        /*000c*/ 	.word	0x00000000
        /*0010*/ 	.short	0x0004
        /*0012*/ 	.short	0x001c
        /*0014*/ 	.byte	0x00, 0xf0, 0x11, 0x00


	//----- nvinfo : EIATTR_KPARAM_INFO
	.align		4
.L_300:
        /*0018*/ 	.byte	0x04, 0x17
        /*001a*/ 	.short	(.L_302 - .L_301)
.L_301:
        /*001c*/ 	.word	0x00000000
        /*0020*/ 	.short	0x0003
        /*0022*/ 	.short	0x0018
        /*0024*/ 	.byte	0x00, 0xf0, 0x11, 0x00


	//----- nvinfo : EIATTR_KPARAM_INFO
	.align		4
.L_302:
        /*0028*/ 	.byte	0x04, 0x17
        /*002a*/ 	.short	(.L_304 - .L_303)
.L_303:
        /*002c*/ 	.word	0x00000000
        /*0030*/ 	.short	0x0002
        /*0032*/ 	.short	0x0010
        /*0034*/ 	.byte	0x00, 0xf5, 0x21, 0x00


	//----- nvinfo : EIATTR_KPARAM_INFO
	.align		4
.L_304:
        /*0038*/ 	.byte	0x04, 0x17
        /*003a*/ 	.short	(.L_306 - .L_305)
.L_305:
        /*003c*/ 	.word	0x00000000
        /*0040*/ 	.short	0x0001
        /*0042*/ 	.short	0x0008
        /*0044*/ 	.byte	0x00, 0xf5, 0x21, 0x00


	//----- nvinfo : EIATTR_KPARAM_INFO
	.align		4
.L_306:
        /*0048*/ 	.byte	0x04, 0x17
        /*004a*/ 	.short	(.L_308 - .L_307)
.L_307:
        /*004c*/ 	.word	0x00000000
        /*0050*/ 	.short	0x0000
        /*0052*/ 	.short	0x0000
        /*0054*/ 	.byte	0x00, 0xf5, 0x21, 0x00


	//----- nvinfo : EIATTR_SPARSE_MMA_MASK
	.align		4
.L_308:
        /*0058*/ 	.byte	0x03, 0x50
        /*005a*/ 	.short	0x0000


	//----- nvinfo : EIATTR_MAXREG_COUNT
	.align		4
        /*005c*/ 	.byte	0x03, 0x1b
        /*005e*/ 	.short	0x00ff


	//----- nvinfo : EIATTR_NUM_BARRIERS
	.align		4
        /*0060*/ 	.byte	0x02, 0x4c
        /*0062*/ 	.byte	0x01
	.zero		1


	//----- nvinfo : EIATTR_MERCURY_ISA_VERSION
	.align		4
        /*0064*/ 	.byte	0x03, 0x5f
        /*0066*/ 	.short	0x0101


	//----- nvinfo : EIATTR_UNUSED_LOAD_BYTE_OFFSET
	.align		4
        /*0068*/ 	.byte	0x04, 0x44
        /*006a*/ 	.short	(.L_310 - .L_309)


	//   ....[0]....
.L_309:
        /*006c*/ 	.word	0x00000550
        /*0070*/ 	.word	0x00000fff


	//----- nvinfo : EIATTR_VRC_CTA_INIT_COUNT
	.align		4
.L_310:
        /*0074*/ 	.byte	0x02, 0x4a
	.zero		1
	.zero		1


	//----- nvinfo : EIATTR_EXIT_INSTR_OFFSETS
	.align		4
        /*0078*/ 	.byte	0x04, 0x1c
        /*007a*/ 	.short	(.L_312 - .L_311)


	//   ....[0]....
.L_311:
        /*007c*/ 	.word	0x00000660


	//   ....[1]....
        /*0080*/ 	.word	0x000006a0


	//   ....[2]....
        /*0084*/ 	.word	0x000006d0


	//   ....[3]....
        /*0088*/ 	.word	0x00000710


	//----- nvinfo : EIATTR_CRS_STACK_SIZE
	.align		4
.L_312:
        /*008c*/ 	.byte	0x04, 0x1e
        /*008e*/ 	.short	(.L_314 - .L_313)
.L_313:
        /*0090*/ 	.word	0x00000000


	//----- nvinfo : EIATTR_CBANK_PARAM_SIZE
	.align		4
.L_314:
        /*0094*/ 	.byte	0x03, 0x19
        /*0096*/ 	.short	0x0020


	//----- nvinfo : EIATTR_PARAM_CBANK
	.align		4
        /*0098*/ 	.byte	0x04, 0x0a
        /*009a*/ 	.short	(.L_316 - .L_315)
	.align		4
.L_315:
        /*009c*/ 	.word	index@(.nv.constant0.talu_matvec_f16_f32)
        /*00a0*/ 	.short	0x0380
        /*00a2*/ 	.short	0x0020


	//----- nvinfo : EIATTR_SW_WAR
	.align		4
.L_316:
        /*00a4*/ 	.byte	0x04, 0x36
        /*00a6*/ 	.short	(.L_318 - .L_317)
.L_317:
        /*00a8*/ 	.word	0x00000008
.L_318:


//--------------------- .nv.info.talu_argmax_f32  --------------------------
	.section	.nv.info.talu_argmax_f32,"",@"SHT_CUDA_INFO"
	.sectionflags	@""
	.align	4


	//----- nvinfo : EIATTR_CUDA_API_VERSION
	.align		4
        /*0000*/ 	.byte	0x04, 0x37
        /*0002*/ 	.short	(.L_320 - .L_319)
.L_319:
        /*0004*/ 	.word	0x00000082


	//----- nvinfo : EIATTR_KPARAM_INFO
	.align		4
.L_320:
        /*0008*/ 	.byte	0x04, 0x17
        /*000a*/ 	.short	(.L_322 - .L_321)
.L_321:
        /*000c*/ 	.word	0x00000000
        /*0010*/ 	.short	0x0002
        /*0012*/ 	.short	0x0010
        /*0014*/ 	.byte	0x00, 0xf5, 0x21, 0x00


	//----- nvinfo : EIATTR_KPARAM_INFO
	.align		4
.L_322:
        /*0018*/ 	.byte	0x04, 0x17
        /*001a*/ 	.short	(.L_324 - .L_323)
.L_323:
        /*001c*/ 	.word	0x00000000
        /*0020*/ 	.short	0x0001
        /*0022*/ 	.short	0x0008
        /*0024*/ 	.byte	0x00, 0xf0, 0x11, 0x00


	//----- nvinfo : EIATTR_KPARAM_INFO
	.align		4
.L_324:
        /*0028*/ 	.byte	0x04, 0x17
        /*002a*/ 	.short	(.L_326 - .L_325)
.L_325:
        /*002c*/ 	.word	0x00000000
        /*0030*/ 	.short	0x0000
        /*0032*/ 	.short	0x0000
        /*0034*/ 	.byte	0x00, 0xf5, 0x21, 0x00


	//----- nvinfo : EIATTR_SPARSE_MMA_MASK
	.align		4
.L_326:
        /*0038*/ 	.byte	0x03, 0x50
        /*003a*/ 	.short	0x0000


	//----- nvinfo : EIATTR_MAXREG_COUNT
	.align		4
        /*003c*/ 	.byte	0x03, 0x1b
        /*003e*/ 	.short	0x00ff


	//----- nvinfo : EIATTR_NUM_BARRIERS
	.align		4
        /*0040*/ 	.byte	0x02, 0x4c
        /*0042*/ 	.byte	0x01
	.zero		1


	//----- nvinfo : EIATTR_MERCURY_ISA_VERSION
	.align		4
        /*0044*/ 	.byte	0x03, 0x5f
        /*0046*/ 	.short	0x0101


	//----- nvinfo : EIATTR_VRC_CTA_INIT_COUNT
	.align		4
        /*0048*/ 	.byte	0x02, 0x4a
	.zero		1
	.zero		1


	//----- nvinfo : EIATTR_EXIT_INSTR_OFFSETS
	.align		4
        /*004c*/ 	.byte	0x04, 0x1c
        /*004e*/ 	.short	(.L_328 - .L_327)


	//   ....[0]....
.L_327:
        /*0050*/ 	.word	0x00000440


	//   ....[1]....
        /*0054*/ 	.word	0x000004b0


	//----- nvinfo : EIATTR_CRS_STACK_SIZE
	.align		4
.L_328:
        /*0058*/ 	.byte	0x04, 0x1e
        /*005a*/ 	.short	(.L_330 - .L_329)
.L_329:
        /*005c*/ 	.word	0x00000000


	//----- nvinfo : EIATTR_CBANK_PARAM_SIZE
	.align		4
.L_330:
        /*0060*/ 	.byte	0x03, 0x19
        /*0062*/ 	.short	0x0018


	//----- nvinfo : EIATTR_PARAM_CBANK
	.align		4
        /*0064*/ 	.byte	0x04, 0x0a
        /*0066*/ 	.short	(.L_332 - .L_331)
	.align		4
.L_331:
        /*0068*/ 	.word	index@(.nv.constant0.talu_argmax_f32)
        /*006c*/ 	.short	0x0380
        /*006e*/ 	.short	0x0018


	//----- nvinfo : EIATTR_SW_WAR
	.align		4
.L_332:
        /*0070*/ 	.byte	0x04, 0x36
        /*0072*/ 	.short	(.L_334 - .L_333)
.L_333:
        /*0074*/ 	.word	0x00000008
.L_334:


//--------------------- .nv.info.talu_silu_f32    --------------------------
	.section	.nv.info.talu_silu_f32,"",@"SHT_CUDA_INFO"
	.sectionflags	@""
	.align	4


	//----- nvinfo : EIATTR_CUDA_API_VERSION
	.align		4
        /*0000*/ 	.byte	0x04, 0x37
        /*0002*/ 	.short	(.L_336 - .L_335)
.L_335:
        /*0004*/ 	.word	0x00000082


	//----- nvinfo : EIATTR_KPARAM_INFO
	.align		4
.L_336:
        /*0008*/ 	.byte	0x04, 0x17
        /*000a*/ 	.short	(.L_338 - .L_337)
.L_337:
        /*000c*/ 	.word	0x00000000
        /*0010*/ 	.short	0x0002
        /*0012*/ 	.short	0x0010
        /*0014*/ 	.byte	0x00, 0xf0, 0x11, 0x00


	//----- nvinfo : EIATTR_KPARAM_INFO
	.align		4
.L_338:
        /*0018*/ 	.byte	0x04, 0x17
        /*001a*/ 	.short	(.L_340 - .L_339)
.L_339:
        /*001c*/ 	.word	0x00000000
        /*0020*/ 	.short	0x0001
        /*0022*/ 	.short	0x0008
        /*0024*/ 	.byte	0x00, 0xf5, 0x21, 0x00


	//----- nvinfo : EIATTR_KPARAM_INFO
	.align		4
.L_340:
        /*0028*/ 	.byte	0x04, 0x17
        /*002a*/ 	.short	(.L_342 - .L_341)
.L_341:
        /*002c*/ 	.word	0x00000000
        /*0030*/ 	.short	0x0000
        /*0032*/ 	.short	0x0000
        /*0034*/ 	.byte	0x00, 0xf5, 0x21, 0x00


	//----- nvinfo : EIATTR_SPARSE_MMA_MASK
	.align		4
.L_342:
        /*0038*/ 	.byte	0x03, 0x50
        /*003a*/ 	.short	0x0000


	//----- nvinfo : EIATTR_MAXREG_COUNT
	.align		4
        /*003c*/ 	.byte	0x03, 0x1b
        /*003e*/ 	.short	0x00ff


	//----- nvinfo : EIATTR_MERCURY_ISA_VERSION
	.align		4
        /*0040*/ 	.byte	0x03, 0x5f
        /*0042*/ 	.short	0x0101


	//----- nvinfo : EIATTR_VRC_CTA_INIT_COUNT
	.align		4
        /*0044*/ 	.byte	0x02, 0x4a
	.zero		1
	.zero		1


	//----- nvinfo : EIATTR_EXIT_INSTR_OFFSETS
	.align		4
        /*0048*/ 	.byte	0x04, 0x1c
        /*004a*/ 	.short	(.L_344 - .L_343)


	//   ....[0]....
.L_343:
        /*004c*/ 	.word	0x00000070


	//   ....[1]....
        /*0050*/ 	.word	0x00000260


	//----- nvinfo : EIATTR_CRS_STACK_SIZE
	.align		4
.L_344:
        /*0054*/ 	.byte	0x04, 0x1e
        /*0056*/ 	.short	(.L_346 - .L_345)
.L_345:
        /*0058*/ 	.word	0x00000000


	//----- nvinfo : EIATTR_CBANK_PARAM_SIZE
	.align		4
.L_346:
        /*005c*/ 	.byte	0x03, 0x19
        /*005e*/ 	.short	0x0014


	//----- nvinfo : EIATTR_PARAM_CBANK
	.align		4
        /*0060*/ 	.byte	0x04, 0x0a
        /*0062*/ 	.short	(.L_348 - .L_347)
	.align		4
.L_347:
        /*0064*/ 	.word	index@(.nv.constant0.talu_silu_f32)
        /*0068*/ 	.short	0x0380
        /*006a*/ 	.short	0x0014


	//----- nvinfo : EIATTR_SW_WAR
	.align		4
.L_348:
        /*006c*/ 	.byte	0x04, 0x36
        /*006e*/ 	.short	(.L_350 - .L_349)
.L_349:
        /*0070*/ 	.word	0x00000008
.L_350:


//--------------------- .nv.info.talu_attn_fused_heads_f16_kv --------------------------
	.section	.nv.info.talu_attn_fused_heads_f16_kv,"",@"SHT_CUDA_INFO"
	.sectionflags	@""
	.align	4


	//----- nvinfo : EIATTR_CUDA_API_VERSION
	.align		4
        /*0000*/ 	.byte	0x04, 0x37
        /*0002*/ 	.short	(.L_352 - .L_351)
.L_351:
        /*0004*/ 	.word	0x00000082


	//----- nvinfo : EIATTR_KPARAM_INFO
	.align		4
.L_352:
        /*0008*/ 	.byte	0x04, 0x17
        /*000a*/ 	.short	(.L_354 - .L_353)
.L_353:
        /*000c*/ 	.word	0x00000000
        /*0010*/ 	.short	0x0009
        /*0012*/ 	.short	0x0034
        /*0014*/ 	.byte	0x00, 0xf0, 0x11, 0x00


	//----- nvinfo : EIATTR_KPARAM_INFO
	.align		4
.L_354:
        /*0018*/ 	.byte	0x04, 0x17
        /*001a*/ 	.short	(.L_356 - .L_355)
.L_355:
        /*001c*/ 	.word	0x00000000
        /*0020*/ 	.short	0x0008
        /*0022*/ 	.short	0x0030
        /*0024*/ 	.byte	0x00, 0xf0, 0x11, 0x00


	//----- nvinfo : EIATTR_KPARAM_INFO
	.align		4
.L_356:
        /*0028*/ 	.byte	0x04, 0x17
        /*002a*/ 	.short	(.L_358 - .L_357)
.L_357:
        /*002c*/ 	.word	0x00000000
        /*0030*/ 	.short	0x0007
        /*0032*/ 	.short	0x002c
        /*0034*/ 	.byte	0x00, 0xf0, 0x11, 0x00


	//----- nvinfo : EIATTR_KPARAM_INFO
	.align		4
.L_358:
        /*0038*/ 	.byte	0x04, 0x17
        /*003a*/ 	.short	(.L_360 - .L_359)
.L_359:
        /*003c*/ 	.word	0x00000000
        /*0040*/ 	.short	0x0006
        /*0042*/ 	.short	0x0028
        /*0044*/ 	.byte	0x00, 0xf0, 0x11, 0x00


	//----- nvinfo : EIATTR_KPARAM_INFO
	.align		4
.L_360:
        /*0048*/ 	.byte	0x04, 0x17
        /*004a*/ 	.short	(.L_362 - .L_361)
.L_361:
        /*004c*/ 	.word	0x00000000
        /*0050*/ 	.short	0x0005
        /*0052*/ 	.short	0x0024
        /*0054*/ 	.byte	0x00, 0xf0, 0x11, 0x00


	//----- nvinfo : EIATTR_KPARAM_INFO
	.align		4
.L_362:
        /*0058*/ 	.byte	0x04, 0x17
        /*005a*/ 	.short	(.L_364 - .L_363)
.L_363:
        /*005c*/ 	.word	0x00000000
        /*0060*/ 	.short	0x0004
        /*0062*/ 	.short	0x0020
        /*0064*/ 	.byte	0x00, 0xf0, 0x11, 0x00


	//----- nvinfo : EIATTR_KPARAM_INFO
	.align		4
.L_364:
        /*0068*/ 	.byte	0x04, 0x17
        /*006a*/ 	.short	(.L_366 - .L_365)
.L_365:
        /*006c*/ 	.word	0x00000000
        /*0070*/ 	.short	0x0003
        /*0072*/ 	.short	0x0018
        /*0074*/ 	.byte	0x00, 0xf5, 0x21, 0x00


	//----- nvinfo : EIATTR_KPARAM_INFO
	.align		4
.L_366:
        /*0078*/ 	.byte	0x04, 0x17
        /*007a*/ 	.short	(.L_368 - .L_367)
.L_367:
        /*007c*/ 	.word	0x00000000
        /*0080*/ 	.short	0x0002
        /*0082*/ 	.short	0x0010
        /*0084*/ 	.byte	0x00, 0xf5, 0x21, 0x00


	//----- nvinfo : EIATTR_KPARAM_INFO
	.align		4
.L_368:
        /*0088*/ 	.byte	0x04, 0x17
        /*008a*/ 	.short	(.L_370 - .L_369)
.L_369:
        /*008c*/ 	.word	0x00000000
        /*0090*/ 	.short	0x0001
        /*0092*/ 	.short	0x0008
        /*0094*/ 	.byte	0x00, 0xf5, 0x21, 0x00


	//----- nvinfo : EIATTR_KPARAM_INFO
	.align		4
.L_370:
        /*0098*/ 	.byte	0x04, 0x17
        /*009a*/ 	.short	(.L_372 - .L_371)
.L_371:
        /*009c*/ 	.word	0x00000000
        /*00a0*/ 	.short	0x0000
        /*00a2*/ 	.short	0x0000
        /*00a4*/ 	.byte	0x00, 0xf5, 0x21, 0x00


	//----- nvinfo : EIATTR_SPARSE_MMA_MASK
	.align		4
.L_372:
        /*00a8*/ 	.byte	0x03, 0x50
        /*00aa*/ 	.short	0x0000


	//----- nvinfo : EIATTR_MAXREG_COUNT
	.align		4
        /*00ac*/ 	.byte	0x03, 0x1b
        /*00ae*/ 	.short	0x00ff


	//----- nvinfo : EIATTR_MERCURY_ISA_VERSION
	.align		4
        /*00b0*/ 	.byte	0x03, 0x5f
        /*00b2*/ 	.short	0x0101


	//----- nvinfo : EIATTR_COOP_GROUP_MASK_REGIDS
	.align		4
        /*00b4*/ 	.byte	0x04, 0x29
        /*00b6*/ 	.short	(.L_374 - .L_373)


	//   ....[0]....
.L_373:
        /*00b8*/ 	.word	0xffffffff


	//   ....[1]....
        /*00bc*/ 	.word	0xffffffff


	//   ....[2]....
        /*00c0*/ 	.word	0xffffffff


	//   ....[3]....
        /*00c4*/ 	.word	0xffffffff


	//   ....[4]....
        /*00c8*/ 	.word	0xffffffff


	//   ....[5]....
        /*00cc*/ 	.word	0xffffffff


	//   ....[6]....
        /*00d0*/ 	.word	0xffffffff


	//   ....[7]....
        /*00d4*/ 	.word	0xffffffff


	//   ....[8]....
        /*00d8*/ 	.word	0xffffffff


	//   ....[9]....
        /*00dc*/ 	.word	0xffffffff


	//   ....[10]....
        /*00e0*/ 	.word	0xffffffff


	//   ....[11]....
        /*00e4*/ 	.word	0xffffffff


	//   ....[12]....
        /*00e8*/ 	.word	0xffffffff


	//   ....[13]....
        /*00ec*/ 	.word	0xffffffff


	//   ....[14]....
        /*00f0*/ 	.word	0xffffffff


	//----- nvinfo : EIATTR_COOP_GROUP_INSTR_OFFSETS
	.align		4
.L_374:
        /*00f4*/ 	.byte	0x04, 0x28
        /*00f6*/ 	.short	(.L_376 - .L_375)


	//   ....[0]....
.L_375:
        /*00f8*/ 	.word	0x000009a0


	//   ....[1]....
        /*00fc*/ 	.word	0x000009e0


	//   ....[2]....
        /*0100*/ 	.word	0x00000a00


	//   ....[3]....
        /*0104*/ 	.word	0x00000a20


	//   ....[4]....
        /*0108*/ 	.word	0x00000a40


	//   ....[5]....
        /*010c*/ 	.word	0x00000a60


	//   ....[6]....
        /*0110*/ 	.word	0x00001800


	//   ....[7]....
        /*0114*/ 	.word	0x00001880


	//   ....[8]....
        /*0118*/ 	.word	0x000018a0


	//   ....[9]....
        /*011c*/ 	.word	0x000018c0


	//   ....[10]....
        /*0120*/ 	.word	0x000018e0


	//   ....[11]....
        /*0124*/ 	.word	0x00001900


	//   ....[12]....
        /*0128*/ 	.word	0x00001b10


	//   ....[13]....
        /*012c*/ 	.word	0x00001b20


	//   ....[14]....
        /*0130*/ 	.word	0x000024c0


	//----- nvinfo : EIATTR_VRC_CTA_INIT_COUNT
	.align		4
.L_376:
        /*0134*/ 	.byte	0x02, 0x4a
	.zero		1
	.zero		1


	//----- nvinfo : EIATTR_EXIT_INSTR_OFFSETS
	.align		4
        /*0138*/ 	.byte	0x04, 0x1c
        /*013a*/ 	.short	(.L_378 - .L_377)


	//   ....[0]....
.L_377:
        /*013c*/ 	.word	0x00000090


	//   ....[1]....
        /*0140*/ 	.word	0x00000180


	//   ....[2]....
        /*0144*/ 	.word	0x000025a0


	//   ....[3]....
        /*0148*/ 	.word	0x00002660


	//   ....[4]....
        /*014c*/ 	.word	0x000026e0


	//   ....[5]....
        /*0150*/ 	.word	0x00002740


	//   ....[6]....
        /*0154*/ 	.word	0x000027a0


	//   ....[7]....
        /*0158*/ 	.word	0x00002800


	//   ....[8]....
        /*015c*/ 	.word	0x00002860


	//   ....[9]....
        /*0160*/ 	.word	0x000028c0


	//   ....[10]....
        /*0164*/ 	.word	0x00002920


	//   ....[11]....
        /*0168*/ 	.word	0x00002980


	//   ....[12]....
        /*016c*/ 	.word	0x000029e0


	//   ....[13]....
        /*0170*/ 	.word	0x00002a40


	//   ....[14]....
        /*0174*/ 	.word	0x00002aa0


	//   ....[15]....
        /*0178*/ 	.word	0x00002b00


	//   ....[16]....
        /*017c*/ 	.word	0x00002b60


	//   ....[17]....
        /*0180*/ 	.word	0x00002bc0


	//   ....[18]....
        /*0184*/ 	.word	0x00002bf0


	//   ....[19]....
        /*0188*/ 	.word	0x00002c20


	//----- nvinfo : EIATTR_CRS_STACK_SIZE
	.align		4
.L_378:
        /*018c*/ 	.byte	0x04, 0x1e
        /*018e*/ 	.short	(.L_380 - .L_379)
.L_379:
        /*0190*/ 	.word	0x00000000


	//----- nvinfo : EIATTR_CBANK_PARAM_SIZE
	.align		4
.L_380:
        /*0194*/ 	.byte	0x03, 0x19
        /*0196*/ 	.short	0x0038


	//----- nvinfo : EIATTR_PARAM_CBANK
	.align		4
        /*0198*/ 	.byte	0x04, 0x0a
        /*019a*/ 	.short	(.L_382 - .L_381)
	.align		4
.L_381:
        /*019c*/ 	.word	index@(.nv.constant0.talu_attn_fused_heads_f16_kv)
        /*01a0*/ 	.short	0x0380
        /*01a2*/ 	.short	0x0038


	//----- nvinfo : EIATTR_SW_WAR
	.align		4
.L_382:
        /*01a4*/ 	.byte	0x04, 0x36
        /*01a6*/ 	.short	(.L_384 - .L_383)
.L_383:
        /*01a8*/ 	.word	0x00000008
.L_384:


//--------------------- .nv.info.talu_attn_weighted_sum_heads_f16_kv --------------------------
	.section	.nv.info.talu_attn_weighted_sum_heads_f16_kv,"",@"SHT_CUDA_INFO"
	.sectionflags	@""
	.align	4


	//----- nvinfo : EIATTR_CUDA_API_VERSION
	.align		4
        /*0000*/ 	.byte	0x04, 0x37
        /*0002*/ 	.short	(.L_386 - .L_385)
.L_385:
        /*0004*/ 	.word	0x00000082


	//----- nvinfo : EIATTR_KPARAM_INFO
	.align		4
.L_386:
        /*0008*/ 	.byte	0x04, 0x17
        /*000a*/ 	.short	(.L_388 - .L_387)
.L_387:
        /*000c*/ 	.word	0x00000000
        /*0010*/ 	.short	0x0007
        /*0012*/ 	.short	0x0028
        /*0014*/ 	.byte	0x00, 0xf0, 0x11, 0x00


	//----- nvinfo : EIATTR_KPARAM_INFO
	.align		4
.L_388:
        /*0018*/ 	.byte	0x04, 0x17
        /*001a*/ 	.short	(.L_390 - .L_389)
.L_389:
        /*001c*/ 	.word	0x00000000
        /*0020*/ 	.short	0x0006
        /*0022*/ 	.short	0x0024
        /*0024*/ 	.byte	0x00, 0xf0, 0x11, 0x00


	//----- nvinfo : EIATTR_KPARAM_INFO
	.align		4
.L_390:
        /*0028*/ 	.byte	0x04, 0x17
        /*002a*/ 	.short	(.L_392 - .L_391)
.L_391:
        /*002c*/ 	.word	0x00000000
        /*0030*/ 	.short	0x0005
        /*0032*/ 	.short	0x0020
        /*0034*/ 	.byte	0x00, 0xf0, 0x11, 0x00


	//----- nvinfo : EIATTR_KPARAM_INFO
	.align		4
.L_392:
        /*0038*/ 	.byte	0x04, 0x17
        /*003a*/ 	.short	(.L_394 - .L_393)
.L_393:
        /*003c*/ 	.word	0x00000000
        /*0040*/ 	.short	0x0004
        /*0042*/ 	.short	0x001c
        /*0044*/ 	.byte	0x00, 0xf0, 0x11, 0x00


	//----- nvinfo : EIATTR_KPARAM_INFO
	.align		4
.L_394:
        /*0048*/ 	.byte	0x04, 0x17
        /*004a*/ 	.short	(.L_396 - .L_395)
.L_395:
        /*004c*/ 	.word	0x00000000
        /*0050*/ 	.short	0x0003
        /*0052*/ 	.short	0x0018
        /*0054*/ 	.byte	0x00, 0xf0, 0x11, 0x00


	//----- nvinfo : EIATTR_KPARAM_INFO
	.align		4
.L_396:
        /*0058*/ 	.byte	0x04, 0x17
        /*005a*/ 	.short	(.L_398 - .L_397)
.L_397:
        /*005c*/ 	.word	0x00000000
        /*0060*/ 	.short	0x0002
        /*0062*/ 	.short	0x0010
        /*0064*/ 	.byte	0x00, 0xf5, 0x21, 0x00


	//----- nvinfo : EIATTR_KPARAM_INFO
	.align		4
.L_398:
        /*0068*/ 	.byte	0x04, 0x17
        /*006a*/ 	.short	(.L_400 - .L_399)
.L_399:
        /*006c*/ 	.word	0x00000000
        /*0070*/ 	.short	0x0001
        /*0072*/ 	.short	0x0008
        /*0074*/ 	.byte	0x00, 0xf5, 0x21, 0x00


	//----- nvinfo : EIATTR_KPARAM_INFO
	.align		4
.L_400:
        /*0078*/ 	.byte	0x04, 0x17
        /*007a*/ 	.short	(.L_402 - .L_401)
.L_401:
        /*007c*/ 	.word	0x00000000
        /*0080*/ 	.short	0x0000
        /*0082*/ 	.short	0x0000
        /*0084*/ 	.byte	0x00, 0xf5, 0x21, 0x00


	//----- nvinfo : EIATTR_SPARSE_MMA_MASK
	.align		4
.L_402:
        /*0088*/ 	.byte	0x03, 0x50
        /*008a*/ 	.short	0x0000


	//----- nvinfo : EIATTR_MAXREG_COUNT
	.align		4
        /*008c*/ 	.byte	0x03, 0x1b
        /*008e*/ 	.short	0x00ff


	//----- nvinfo : EIATTR_MERCURY_ISA_VERSION
	.align		4
        /*0090*/ 	.byte	0x03, 0x5f
        /*0092*/ 	.short	0x0101


	//----- nvinfo : EIATTR_VRC_CTA_INIT_COUNT
	.align		4
        /*0094*/ 	.byte	0x02, 0x4a
	.zero		1
	.zero		1


	//----- nvinfo : EIATTR_EXIT_INSTR_OFFSETS
	.align		4
        /*0098*/ 	.byte	0x04, 0x1c
        /*009a*/ 	.short	(.L_404 - .L_403)


	//   ....[0]....
.L_403:
        /*009c*/ 	.word	0x000000c0


	//   ....[1]....
        /*00a0*/ 	.word	0x00000d00


	//----- nvinfo : EIATTR_CBANK_PARAM_SIZE
	.align		4
.L_404:
        /*00a4*/ 	.byte	0x03, 0x19
        /*00a6*/ 	.short	0x002c


	//----- nvinfo : EIATTR_PARAM_CBANK
	.align		4
        /*00a8*/ 	.byte	0x04, 0x0a
        /*00aa*/ 	.short	(.L_406 - .L_405)
	.align		4
.L_405:
        /*00ac*/ 	.word	index@(.nv.constant0.talu_attn_weighted_sum_heads_f16_kv)
        /*00b0*/ 	.short	0x0380
        /*00b2*/ 	.short	0x002c


	//----- nvinfo : EIATTR_SW_WAR
	.align		4
.L_406:
        /*00b4*/ 	.byte	0x04, 0x36
        /*00b6*/ 	.short	(.L_408 - .L_407)
.L_407:
        /*00b8*/ 	.word	0x00000008
.L_408:


//--------------------- .nv.info.talu_attn_weighted_sum_f16_kv --------------------------
	.section	.nv.info.talu_attn_weighted_sum_f16_kv,"",@"SHT_CUDA_INFO"
	.sectionflags	@""
	.align	4


	//----- nvinfo : EIATTR_CUDA_API_VERSION
	.align		4
        /*0000*/ 	.byte	0x04, 0x37
        /*0002*/ 	.short	(.L_410 - .L_409)
.L_409:
        /*0004*/ 	.word	0x00000082


	//----- nvinfo : EIATTR_KPARAM_INFO
	.align		4
.L_410:
        /*0008*/ 	.byte	0x04, 0x17
        /*000a*/ 	.short	(.L_412 - .L_411)
.L_411:
        /*000c*/ 	.word	0x00000000
        /*0010*/ 	.short	0x0006
        /*0012*/ 	.short	0x0024
        /*0014*/ 	.byte	0x00, 0xf0, 0x11, 0x00


	//----- nvinfo : EIATTR_KPARAM_INFO
	.align		4
.L_412:
        /*0018*/ 	.byte	0x04, 0x17
        /*001a*/ 	.short	(.L_414 - .L_413)
.L_413:
        /*001c*/ 	.word	0x00000000
        /*0020*/ 	.short	0x0005
        /*0022*/ 	.short	0x0020
        /*0024*/ 	.byte	0x00, 0xf0, 0x11, 0x00


	//----- nvinfo : EIATTR_KPARAM_INFO
	.align		4
.L_414:
        /*0028*/ 	.byte	0x04, 0x17
        /*002a*/ 	.short	(.L_416 - .L_415)
.L_415:
        /*002c*/ 	.word	0x00000000
        /*0030*/ 	.short	0x0004
        /*0032*/ 	.short	0x001c
        /*0034*/ 	.byte	0x00, 0xf0, 0x11, 0x00


	//----- nvinfo : EIATTR_KPARAM_INFO
	.align		4
.L_416:
        /*0038*/ 	.byte	0x04, 0x17
        /*003a*/ 	.short	(.L_418 - .L_417)
.L_417:
        /*003c*/ 	.word	0x00000000
        /*0040*/ 	.short	0x0003
        /*0042*/ 	.short	0x0018
        /*0044*/ 	.byte	0x00, 0xf0, 0x11, 0x00


	//----- nvinfo : EIATTR_KPARAM_INFO
	.align		4
.L_418:
        /*0048*/ 	.byte	0x04, 0x17
        /*004a*/ 	.short	(.L_420 - .L_419)
.L_419:
        /*004c*/ 	.word	0x00000000
        /*0050*/ 	.short	0x0002
        /*0052*/ 	.short	0x0010
        /*0054*/ 	.byte	0x00, 0xf5, 0x21, 0x00


	//----- nvinfo : EIATTR_KPARAM_INFO
	.align		4
.L_420:
        /*0058*/ 	.byte	0x04, 0x17
        /*005a*/ 	.short	(.L_422 - .L_421)
.L_421:
        /*005c*/ 	.word	0x00000000
        /*0060*/ 	.short	0x0001
        /*0062*/ 	.short	0x0008
        /*0064*/ 	.byte	0x00, 0xf5, 0x21, 0x00


	//----- nvinfo : EIATTR_KPARAM_INFO
	.align		4
.L_422:
        /*0068*/ 	.byte	0x04, 0x17
        /*006a*/ 	.short	(.L_424 - .L_423)
.L_423:
        /*006c*/ 	.word	0x00000000
        /*0070*/ 	.short	0x0000
        /*0072*/ 	.short	0x0000
        /*0074*/ 	.byte	0x00, 0xf5, 0x21, 0x00


	//----- nvinfo : EIATTR_SPARSE_MMA_MASK
	.align		4
.L_424:
        /*0078*/ 	.byte	0x03, 0x50
        /*007a*/ 	.short	0x0000


	//----- nvinfo : EIATTR_MAXREG_COUNT
	.align		4
        /*007c*/ 	.byte	0x03, 0x1b
        /*007e*/ 	.short	0x00ff


	//----- nvinfo : EIATTR_MERCURY_ISA_VERSION
	.align		4
        /*0080*/ 	.byte	0x03, 0x5f
        /*0082*/ 	.short	0x0101


	//----- nvinfo : EIATTR_VRC_CTA_INIT_COUNT
	.align		4
        /*0084*/ 	.byte	0x02, 0x4a
	.zero		1
	.zero		1


	//----- nvinfo : EIATTR_EXIT_INSTR_OFFSETS
	.align		4
        /*0088*/ 	.byte	0x04, 0x1c
        /*008a*/ 	.short	(.L_426 - .L_425)


	//   ....[0]....
.L_425:
        /*008c*/ 	.word	0x00000070


	//   ....[1]....
        /*0090*/ 	.word	0x00000a10


	//----- nvinfo : EIATTR_CBANK_PARAM_SIZE
	.align		4
.L_426:
        /*0094*/ 	.byte	0x03, 0x19
        /*0096*/ 	.short	0x0028


	//----- nvinfo : EIATTR_PARAM_CBANK
	.align		4
        /*0098*/ 	.byte	0x04, 0x0a
        /*009a*/ 	.short	(.L_428 - .L_427)
	.align		4
.L_427:
        /*009c*/ 	.word	index@(.nv.constant0.talu_attn_weighted_sum_f16_kv)
        /*00a0*/ 	.short	0x0380
        /*00a2*/ 	.short	0x0028


	//----- nvinfo : EIATTR_SW_WAR
	.align		4
.L_428:
        /*00a4*/ 	.byte	0x04, 0x36
        /*00a6*/ 	.short	(.L_430 - .L_429)
.L_429:
        /*00a8*/ 	.word	0x00000008
.L_430:


//--------------------- .nv.info.talu_attn_weighted_sum_f32 --------------------------
	.section	.nv.info.talu_attn_weighted_sum_f32,"",@"SHT_CUDA_INFO"
	.sectionflags	@""
	.align	4


	//----- nvinfo : EIATTR_CUDA_API_VERSION
	.align		4
        /*0000*/ 	.byte	0x04, 0x37
        /*0002*/ 	.short	(.L_432 - .L_431)
.L_431:
        /*0004*/ 	.word	0x00000082


	//----- nvinfo : EIATTR_KPARAM_INFO
	.align		4
.L_432:
        /*0008*/ 	.byte	0x04, 0x17
        /*000a*/ 	.short	(.L_434 - .L_433)
.L_433:
        /*000c*/ 	.word	0x00000000
        /*0010*/ 	.short	0x0006
        /*0012*/ 	.short	0x0024
        /*0014*/ 	.byte	0x00, 0xf0, 0x11, 0x00


	//----- nvinfo : EIATTR_KPARAM_INFO
	.align		4
.L_434:
        /*0018*/ 	.byte	0x04, 0x17
        /*001a*/ 	.short	(.L_436 - .L_435)
.L_435:
        /*001c*/ 	.word	0x00000000
        /*0020*/ 	.short	0x0005
        /*0022*/ 	.short	0x0020
        /*0024*/ 	.byte	0x00, 0xf0, 0x11, 0x00


	//----- nvinfo : EIATTR_KPARAM_INFO
	.align		4
.L_436:
        /*0028*/ 	.byte	0x04, 0x17
        /*002a*/ 	.short	(.L_438 - .L_437)
.L_437:
        /*002c*/ 	.word	0x00000000
        /*0030*/ 	.short	0x0004
        /*0032*/ 	.short	0x001c
        /*0034*/ 	.byte	0x00, 0xf0, 0x11, 0x00


	//----- nvinfo : EIATTR_KPARAM_INFO
	.align		4
.L_438:
        /*0038*/ 	.byte	0x04, 0x17
        /*003a*/ 	.short	(.L_440 - .L_439)
.L_439:
        /*003c*/ 	.word	0x00000000
        /*0040*/ 	.short	0x0003
        /*0042*/ 	.short	0x0018
        /*0044*/ 	.byte	0x00, 0xf0, 0x11, 0x00


	//----- nvinfo : EIATTR_KPARAM_INFO
	.align		4
.L_440:
        /*0048*/ 	.byte	0x04, 0x17
        /*004a*/ 	.short	(.L_442 - .L_441)
.L_441:
        /*004c*/ 	.word	0x00000000
        /*0050*/ 	.short	0x0002
        /*0052*/ 	.short	0x0010
        /*0054*/ 	.byte	0x00, 0xf5, 0x21, 0x00


	//----- nvinfo : EIATTR_KPARAM_INFO
	.align		4
.L_442:
        /*0058*/ 	.byte	0x04, 0x17
        /*005a*/ 	.short	(.L_444 - .L_443)
.L_443:
        /*005c*/ 	.word	0x00000000
        /*0060*/ 	.short	0x0001
        /*0062*/ 	.short	0x0008
        /*0064*/ 	.byte	0x00, 0xf5, 0x21, 0x00


	//----- nvinfo : EIATTR_KPARAM_INFO
	.align		4
.L_444:
        /*0068*/ 	.byte	0x04, 0x17
        /*006a*/ 	.short	(.L_446 - .L_445)
.L_445:
        /*006c*/ 	.word	0x00000000
        /*0070*/ 	.short	0x0000
        /*0072*/ 	.short	0x0000
        /*0074*/ 	.byte	0x00, 0xf5, 0x21, 0x00


	//----- nvinfo : EIATTR_SPARSE_MMA_MASK
	.align		4
.L_446:
        /*0078*/ 	.byte	0x03, 0x50
        /*007a*/ 	.short	0x0000


	//----- nvinfo : EIATTR_MAXREG_COUNT
	.align		4
        /*007c*/ 	.byte	0x03, 0x1b
        /*007e*/ 	.short	0x00ff


	//----- nvinfo : EIATTR_MERCURY_ISA_VERSION
	.align		4
        /*0080*/ 	.byte	0x03, 0x5f
        /*0082*/ 	.short	0x0101


	//----- nvinfo : EIATTR_VRC_CTA_INIT_COUNT
	.align		4
        /*0084*/ 	.byte	0x02, 0x4a
	.zero		1
	.zero		1


	//----- nvinfo : EIATTR_EXIT_INSTR_OFFSETS
	.align		4
        /*0088*/ 	.byte	0x04, 0x1c
        /*008a*/ 	.short	(.L_448 - .L_447)


	//   ....[0]....
.L_447:
        /*008c*/ 	.word	0x00000070


	//   ....[1]....
        /*0090*/ 	.word	0x00000910


	//----- nvinfo : EIATTR_CBANK_PARAM_SIZE
	.align		4
.L_448:
        /*0094*/ 	.byte	0x03, 0x19
        /*0096*/ 	.short	0x0028


	//----- nvinfo : EIATTR_PARAM_CBANK
	.align		4
        /*0098*/ 	.byte	0x04, 0x0a
        /*009a*/ 	.short	(.L_450 - .L_449)
	.align		4
.L_449:
        /*009c*/ 	.word	index@(.nv.constant0.talu_attn_weighted_sum_f32)
        /*00a0*/ 	.short	0x0380
        /*00a2*/ 	.short	0x0028


	//----- nvinfo : EIATTR_SW_WAR
	.align		4
.L_450:
        /*00a4*/ 	.byte	0x04, 0x36
        /*00a6*/ 	.short	(.L_452 - .L_451)
.L_451:
        /*00a8*/ 	.word	0x00000008
.L_452:


//--------------------- .nv.info.talu_softmax_rows_f32 --------------------------
	.section	.nv.info.talu_softmax_rows_f32,"",@"SHT_CUDA_INFO"
	.sectionflags	@""
	.align	4


	//----- nvinfo : EIATTR_CUDA_API_VERSION
	.align		4
        /*0000*/ 	.byte	0x04, 0x37
        /*0002*/ 	.short	(.L_454 - .L_453)
.L_453:
        /*0004*/ 	.word	0x00000082


	//----- nvinfo : EIATTR_KPARAM_INFO
	.align		4
.L_454:
        /*0008*/ 	.byte	0x04, 0x17
        /*000a*/ 	.short	(.L_456 - .L_455)
.L_455:
        /*000c*/ 	.word	0x00000000
        /*0010*/ 	.short	0x0003
        /*0012*/ 	.short	0x0014
        /*0014*/ 	.byte	0x00, 0xf0, 0x11, 0x00


	//----- nvinfo : EIATTR_KPARAM_INFO
	.align		4
.L_456:
        /*0018*/ 	.byte	0x04, 0x17
        /*001a*/ 	.short	(.L_458 - .L_457)
.L_457:
        /*001c*/ 	.word	0x00000000
        /*0020*/ 	.short	0x0002
        /*0022*/ 	.short	0x0010
        /*0024*/ 	.byte	0x00, 0xf0, 0x11, 0x00


	//----- nvinfo : EIATTR_KPARAM_INFO
	.align		4
.L_458:
        /*0028*/ 	.byte	0x04, 0x17
        /*002a*/ 	.short	(.L_460 - .L_459)
.L_459:
        /*002c*/ 	.word	0x00000000
        /*0030*/ 	.short	0x0001
        /*0032*/ 	.short	0x0008
        /*0034*/ 	.byte	0x00, 0xf5, 0x21, 0x00


	//----- nvinfo : EIATTR_KPARAM_INFO
	.align		4
.L_460:
        /*0038*/ 	.byte	0x04, 0x17
        /*003a*/ 	.short	(.L_462 - .L_461)
.L_461:
        /*003c*/ 	.word	0x00000000
        /*0040*/ 	.short	0x0000
        /*0042*/ 	.short	0x0000
        /*0044*/ 	.byte	0x00, 0xf5, 0x21, 0x00


	//----- nvinfo : EIATTR_SPARSE_MMA_MASK
	.align		4
.L_462:
        /*0048*/ 	.byte	0x03, 0x50
        /*004a*/ 	.short	0x0000


	//----- nvinfo : EIATTR_MAXREG_COUNT
	.align		4
        /*004c*/ 	.byte	0x03, 0x1b
        /*004e*/ 	.short	0x00ff


	//----- nvinfo : EIATTR_NUM_BARRIERS
	.align		4
        /*0050*/ 	.byte	0x02, 0x4c
        /*0052*/ 	.byte	0x01
	.zero		1


	//----- nvinfo : EIATTR_MERCURY_ISA_VERSION
	.align		4
        /*0054*/ 	.byte	0x03, 0x5f
        /*0056*/ 	.short	0x0101


	//----- nvinfo : EIATTR_VRC_CTA_INIT_COUNT
	.align		4
        /*0058*/ 	.byte	0x02, 0x4a
	.zero		1
	.zero		1


	//----- nvinfo : EIATTR_EXIT_INSTR_OFFSETS
	.align		4
        /*005c*/ 	.byte	0x04, 0x1c
        /*005e*/ 	.short	(.L_464 - .L_463)


	//   ....[0]....
.L_463:
        /*0060*/ 	.word	0x00000050


	//   ....[1]....
        /*0064*/ 	.word	0x00000610


	//   ....[2]....
        /*0068*/ 	.word	0x000008a0


	//----- nvinfo : EIATTR_CRS_STACK_SIZE
	.align		4
.L_464:
        /*006c*/ 	.byte	0x04, 0x1e
        /*006e*/ 	.short	(.L_466 - .L_465)
.L_465:
        /*0070*/ 	.word	0x00000000


	//----- nvinfo : EIATTR_CBANK_PARAM_SIZE
	.align		4
.L_466:
        /*0074*/ 	.byte	0x03, 0x19
        /*0076*/ 	.short	0x0018


	//----- nvinfo : EIATTR_PARAM_CBANK
	.align		4
        /*0078*/ 	.byte	0x04, 0x0a
        /*007a*/ 	.short	(.L_468 - .L_467)
	.align		4
.L_467:
        /*007c*/ 	.word	index@(.nv.constant0.talu_softmax_rows_f32)
        /*0080*/ 	.short	0x0380
        /*0082*/ 	.short	0x0018


	//----- nvinfo : EIATTR_SW_WAR
	.align		4
.L_468:
        /*0084*/ 	.byte	0x04, 0x36
        /*0086*/ 	.short	(.L_470 - .L_469)
.L_469:
        /*0088*/ 	.word	0x00000008
.L_470:


//--------------------- .nv.info.talu_softmax_f32 --------------------------
	.section	.nv.info.talu_softmax_f32,"",@"SHT_CUDA_INFO"
	.sectionflags	@""
	.align	4


	//----- nvinfo : EIATTR_CUDA_API_VERSION
	.align		4
        /*0000*/ 	.byte	0x04, 0x37
        /*0002*/ 	.short	(.L_472 - .L_471)
.L_471:
        /*0004*/ 	.word	0x00000082


	//----- nvinfo : EIATTR_KPARAM_INFO
	.align		4
.L_472:
        /*0008*/ 	.byte	0x04, 0x17
        /*000a*/ 	.short	(.L_474 - .L_473)
.L_473:
        /*000c*/ 	.word	0x00000000
        /*0010*/ 	.short	0x0002
        /*0012*/ 	.short	0x0010
        /*0014*/ 	.byte	0x00, 0xf0, 0x11, 0x00


	//----- nvinfo : EIATTR_KPARAM_INFO
	.align		4
.L_474:
        /*0018*/ 	.byte	0x04, 0x17
        /*001a*/ 	.short	(.L_476 - .L_475)
.L_475:
        /*001c*/ 	.word	0x00000000
        /*0020*/ 	.short	0x0001
        /*0022*/ 	.short	0x0008
        /*0024*/ 	.byte	0x00, 0xf5, 0x21, 0x00


	//----- nvinfo : EIATTR_KPARAM_INFO
	.align		4
.L_476:
        /*0028*/ 	.byte	0x04, 0x17
        /*002a*/ 	.short	(.L_478 - .L_477)
.L_477:
        /*002c*/ 	.word	0x00000000
        /*0030*/ 	.short	0x0000
        /*0032*/ 	.short	0x0000
        /*0034*/ 	.byte	0x00, 0xf5, 0x21, 0x00


	//----- nvinfo : EIATTR_SPARSE_MMA_MASK
	.align		4
.L_478:
        /*0038*/ 	.byte	0x03, 0x50
        /*003a*/ 	.short	0x0000


	//----- nvinfo : EIATTR_MAXREG_COUNT
	.align		4
        /*003c*/ 	.byte	0x03, 0x1b
        /*003e*/ 	.short	0x00ff


	//----- nvinfo : EIATTR_MERCURY_ISA_VERSION
	.align		4
        /*0040*/ 	.byte	0x03, 0x5f
        /*0042*/ 	.short	0x0101


	//----- nvinfo : EIATTR_VRC_CTA_INIT_COUNT
	.align		4
        /*0044*/ 	.byte	0x02, 0x4a
	.zero		1
	.zero		1


	//----- nvinfo : EIATTR_EXIT_INSTR_OFFSETS
	.align		4
        /*0048*/ 	.byte	0x04, 0x1c
        /*004a*/ 	.short	(.L_480 - .L_479)


	//   ....[0]....
.L_479:
        /*004c*/ 	.word	0x00000060


	//   ....[1]....
        /*0050*/ 	.word	0x00001e30


	//   ....[2]....
        /*0054*/ 	.word	0x00002200


	//   ....[3]....
        /*0058*/ 	.word	0x00002440


	//   ....[4]....
        /*005c*/ 	.word	0x00002570


	//----- nvinfo : EIATTR_CRS_STACK_SIZE
	.align		4
.L_480:
        /*0060*/ 	.byte	0x04, 0x1e
        /*0062*/ 	.short	(.L_482 - .L_481)
.L_481:
        /*0064*/ 	.word	0x00000000


	//----- nvinfo : EIATTR_CBANK_PARAM_SIZE
	.align		4
.L_482:
        /*0068*/ 	.byte	0x03, 0x19
        /*006a*/ 	.short	0x0014


	//----- nvinfo : EIATTR_PARAM_CBANK
	.align		4
        /*006c*/ 	.byte	0x04, 0x0a
        /*006e*/ 	.short	(.L_484 - .L_483)
	.align		4
.L_483:
        /*0070*/ 	.word	index@(.nv.constant0.talu_softmax_f32)
        /*0074*/ 	.short	0x0380
        /*0076*/ 	.short	0x0014


	//----- nvinfo : EIATTR_SW_WAR
	.align		4
.L_484:
        /*0078*/ 	.byte	0x04, 0x36
        /*007a*/ 	.short	(.L_486 - .L_485)
.L_485:
        /*007c*/ 	.word	0x00000008
.L_486:


//--------------------- .nv.info.talu_attn_scores_heads_f16_kv --------------------------
	.section	.nv.info.talu_attn_scores_heads_f16_kv,"",@"SHT_CUDA_INFO"
	.sectionflags	@""
	.align	4


	//----- nvinfo : EIATTR_CUDA_API_VERSION
	.align		4
        /*0000*/ 	.byte	0x04, 0x37
        /*0002*/ 	.short	(.L_488 - .L_487)
.L_487:
        /*0004*/ 	.word	0x00000082


	//----- nvinfo : EIATTR_KPARAM_INFO
	.align		4
.L_488:
        /*0008*/ 	.byte	0x04, 0x17
        /*000a*/ 	.short	(.L_490 - .L_489)
.L_489:
        /*000c*/ 	.word	0x00000000
        /*0010*/ 	.short	0x0008
        /*0012*/ 	.short	0x002c
        /*0014*/ 	.byte	0x00, 0xf0, 0x11, 0x00


	//----- nvinfo : EIATTR_KPARAM_INFO
	.align		4
.L_490:
        /*0018*/ 	.byte	0x04, 0x17
        /*001a*/ 	.short	(.L_492 - .L_491)
.L_491:
        /*001c*/ 	.word	0x00000000
        /*0020*/ 	.short	0x0007
        /*0022*/ 	.short	0x0028
        /*0024*/ 	.byte	0x00, 0xf0, 0x11, 0x00


	//----- nvinfo : EIATTR_KPARAM_INFO
	.align		4
.L_492:
        /*0028*/ 	.byte	0x04, 0x17
        /*002a*/ 	.short	(.L_494 - .L_493)
.L_493:
        /*002c*/ 	.word	0x00000000
        /*0030*/ 	.short	0x0006
        /*0032*/ 	.short	0x0024
        /*0034*/ 	.byte	0x00, 0xf0, 0x11, 0x00


	//----- nvinfo : EIATTR_KPARAM_INFO
	.align		4
.L_494:
        /*0038*/ 	.byte	0x04, 0x17
        /*003a*/ 	.short	(.L_496 - .L_495)
.L_495:
        /*003c*/ 	.word	0x00000000
        /*0040*/ 	.short	0x0005
        /*0042*/ 	.short	0x0020
        /*0044*/ 	.byte	0x00, 0xf0, 0x11, 0x00


	//----- nvinfo : EIATTR_KPARAM_INFO
	.align		4
.L_496:
        /*0048*/ 	.byte	0x04, 0x17
        /*004a*/ 	.short	(.L_498 - .L_497)
.L_497:
        /*004c*/ 	.word	0x00000000
        /*0050*/ 	.short	0x0004
        /*0052*/ 	.short	0x001c
        /*0054*/ 	.byte	0x00, 0xf0, 0x11, 0x00


	//----- nvinfo : EIATTR_KPARAM_INFO
	.align		4
.L_498:
        /*0058*/ 	.byte	0x04, 0x17
        /*005a*/ 	.short	(.L_500 - .L_499)
.L_499:
        /*005c*/ 	.word	0x00000000
        /*0060*/ 	.short	0x0003
        /*0062*/ 	.short	0x0018
        /*0064*/ 	.byte	0x00, 0xf0, 0x11, 0x00


	//----- nvinfo : EIATTR_KPARAM_INFO
	.align		4
.L_500:
        /*0068*/ 	.byte	0x04, 0x17
        /*006a*/ 	.short	(.L_502 - .L_501)
.L_501:
        /*006c*/ 	.word	0x00000000
        /*0070*/ 	.short	0x0002
        /*0072*/ 	.short	0x0010
        /*0074*/ 	.byte	0x00, 0xf5, 0x21, 0x00


	//----- nvinfo : EIATTR_KPARAM_INFO
	.align		4
.L_502:
        /*0078*/ 	.byte	0x04, 0x17
        /*007a*/ 	.short	(.L_504 - .L_503)
.L_503:
        /*007c*/ 	.word	0x00000000
        /*0080*/ 	.short	0x0001
        /*0082*/ 	.short	0x0008
        /*0084*/ 	.byte	0x00, 0xf5, 0x21, 0x00


	//----- nvinfo : EIATTR_KPARAM_INFO
	.align		4
.L_504:
        /*0088*/ 	.byte	0x04, 0x17
        /*008a*/ 	.short	(.L_506 - .L_505)
.L_505:
        /*008c*/ 	.word	0x00000000
        /*0090*/ 	.short	0x0000
        /*0092*/ 	.short	0x0000
        /*0094*/ 	.byte	0x00, 0xf5, 0x21, 0x00


	//----- nvinfo : EIATTR_SPARSE_MMA_MASK
	.align		4
.L_506:
        /*0098*/ 	.byte	0x03, 0x50
        /*009a*/ 	.short	0x0000


	//----- nvinfo : EIATTR_MAXREG_COUNT
	.align		4
        /*009c*/ 	.byte	0x03, 0x1b
        /*009e*/ 	.short	0x00ff


	//----- nvinfo : EIATTR_MERCURY_ISA_VERSION
	.align		4
        /*00a0*/ 	.byte	0x03, 0x5f
        /*00a2*/ 	.short	0x0101


	//----- nvinfo : EIATTR_VRC_CTA_INIT_COUNT
	.align		4
        /*00a4*/ 	.byte	0x02, 0x4a
	.zero		1
	.zero		1


	//----- nvinfo : EIATTR_EXIT_INSTR_OFFSETS
	.align		4
        /*00a8*/ 	.byte	0x04, 0x1c
        /*00aa*/ 	.short	(.L_508 - .L_507)


	//   ....[0]....
.L_507:
        /*00ac*/ 	.word	0x000000b0


	//   ....[1]....
        /*00b0*/ 	.word	0x00000bb0


	//----- nvinfo : EIATTR_CBANK_PARAM_SIZE
	.align		4
.L_508:
        /*00b4*/ 	.byte	0x03, 0x19
        /*00b6*/ 	.short	0x0030


	//----- nvinfo : EIATTR_PARAM_CBANK
	.align		4
        /*00b8*/ 	.byte	0x04, 0x0a
        /*00ba*/ 	.short	(.L_510 - .L_509)
	.align		4
.L_509:
        /*00bc*/ 	.word	index@(.nv.constant0.talu_attn_scores_heads_f16_kv)
        /*00c0*/ 	.short	0x0380
        /*00c2*/ 	.short	0x0030


	//----- nvinfo : EIATTR_SW_WAR
	.align		4
.L_510:
        /*00c4*/ 	.byte	0x04, 0x36
        /*00c6*/ 	.short	(.L_512 - .L_511)
.L_511:
        /*00c8*/ 	.word	0x00000008
.L_512:


//--------------------- .nv.info.talu_attn_scores_f16_kv --------------------------
	.section	.nv.info.talu_attn_scores_f16_kv,"",@"SHT_CUDA_INFO"
	.sectionflags	@""
	.align	4


	//----- nvinfo : EIATTR_CUDA_API_VERSION
	.align		4
        /*0000*/ 	.byte	0x04, 0x37
        /*0002*/ 	.short	(.L_514 - .L_513)
.L_513:
        /*0004*/ 	.word	0x00000082


	//----- nvinfo : EIATTR_KPARAM_INFO
	.align		4
.L_514:
        /*0008*/ 	.byte	0x04, 0x17
        /*000a*/ 	.short	(.L_516 - .L_515)
.L_515:
        /*000c*/ 	.word	0x00000000
        /*0010*/ 	.short	0x0007
        /*0012*/ 	.short	0x0028
        /*0014*/ 	.byte	0x00, 0xf0, 0x11, 0x00


	//----- nvinfo : EIATTR_KPARAM_INFO
	.align		4
.L_516:
        /*0018*/ 	.byte	0x04, 0x17
        /*001a*/ 	.short	(.L_518 - .L_517)
.L_517:
        /*001c*/ 	.word	0x00000000
        /*0020*/ 	.short	0x0006
        /*0022*/ 	.short	0x0024
        /*0024*/ 	.byte	0x00, 0xf0, 0x11, 0x00


	//----- nvinfo : EIATTR_KPARAM_INFO
	.align		4
.L_518:
        /*0028*/ 	.byte	0x04, 0x17
        /*002a*/ 	.short	(.L_520 - .L_519)
.L_519:
        /*002c*/ 	.word	0x00000000
        /*0030*/ 	.short	0x0005
        /*0032*/ 	.short	0x0020
        /*0034*/ 	.byte	0x00, 0xf0, 0x11, 0x00


	//----- nvinfo : EIATTR_KPARAM_INFO
	.align		4
.L_520:
        /*0038*/ 	.byte	0x04, 0x17
        /*003a*/ 	.short	(.L_522 - .L_521)
.L_521:
        /*003c*/ 	.word	0x00000000
        /*0040*/ 	.short	0x0004
        /*0042*/ 	.short	0x001c
        /*0044*/ 	.byte	0x00, 0xf0, 0x11, 0x00


	//----- nvinfo : EIATTR_KPARAM_INFO
	.align		4
.L_522:
        /*0048*/ 	.byte	0x04, 0x17
        /*004a*/ 	.short	(.L_524 - .L_523)
.L_523:
        /*004c*/ 	.word	0x00000000
        /*0050*/ 	.short	0x0003
        /*0052*/ 	.short	0x0018
        /*0054*/ 	.byte	0x00, 0xf0, 0x11, 0x00


	//----- nvinfo : EIATTR_KPARAM_INFO
	.align		4
.L_524:
        /*0058*/ 	.byte	0x04, 0x17
        /*005a*/ 	.short	(.L_526 - .L_525)
.L_525:
        /*005c*/ 	.word	0x00000000
        /*0060*/ 	.short	0x0002
        /*0062*/ 	.short	0x0010
        /*0064*/ 	.byte	0x00, 0xf5, 0x21, 0x00


	//----- nvinfo : EIATTR_KPARAM_INFO
	.align		4
.L_526:
        /*0068*/ 	.byte	0x04, 0x17
        /*006a*/ 	.short	(.L_528 - .L_527)
.L_527:
        /*006c*/ 	.word	0x00000000
        /*0070*/ 	.short	0x0001
        /*0072*/ 	.short	0x0008
        /*0074*/ 	.byte	0x00, 0xf5, 0x21, 0x00


	//----- nvinfo : EIATTR_KPARAM_INFO
	.align		4
.L_528:
        /*0078*/ 	.byte	0x04, 0x17
        /*007a*/ 	.short	(.L_530 - .L_529)
.L_529:
        /*007c*/ 	.word	0x00000000
        /*0080*/ 	.short	0x0000
        /*0082*/ 	.short	0x0000
        /*0084*/ 	.byte	0x00, 0xf5, 0x21, 0x00


	//----- nvinfo : EIATTR_SPARSE_MMA_MASK
	.align		4
.L_530:
        /*0088*/ 	.byte	0x03, 0x50
        /*008a*/ 	.short	0x0000


	//----- nvinfo : EIATTR_MAXREG_COUNT
	.align		4
        /*008c*/ 	.byte	0x03, 0x1b
        /*008e*/ 	.short	0x00ff


	//----- nvinfo : EIATTR_MERCURY_ISA_VERSION
	.align		4
        /*0090*/ 	.byte	0x03, 0x5f
        /*0092*/ 	.short	0x0101


	//----- nvinfo : EIATTR_VRC_CTA_INIT_COUNT
	.align		4
        /*0094*/ 	.byte	0x02, 0x4a
	.zero		1
	.zero		1


	//----- nvinfo : EIATTR_EXIT_INSTR_OFFSETS
	.align		4
        /*0098*/ 	.byte	0x04, 0x1c
        /*009a*/ 	.short	(.L_532 - .L_531)


	//   ....[0]....
.L_531:
        /*009c*/ 	.word	0x00000070


	//   ....[1]....
        /*00a0*/ 	.word	0x00000d80


	//----- nvinfo : EIATTR_CBANK_PARAM_SIZE
	.align		4
.L_532:
        /*00a4*/ 	.byte	0x03, 0x19
        /*00a6*/ 	.short	0x002c


	//----- nvinfo : EIATTR_PARAM_CBANK
	.align		4
        /*00a8*/ 	.byte	0x04, 0x0a
        /*00aa*/ 	.short	(.L_534 - .L_533)
	.align		4
.L_533:
        /*00ac*/ 	.word	index@(.nv.constant0.talu_attn_scores_f16_kv)
        /*00b0*/ 	.short	0x0380
        /*00b2*/ 	.short	0x002c


	//----- nvinfo : EIATTR_SW_WAR
	.align		4
.L_534:
        /*00b4*/ 	.byte	0x04, 0x36
        /*00b6*/ 	.short	(.L_536 - .L_535)
.L_535:
        /*00b8*/ 	.word	0x00000008
.L_536:


//--------------------- .nv.info.talu_attn_scores_f32 --------------------------
	.section	.nv.info.talu_attn_scores_f32,"",@"SHT_CUDA_INFO"
	.sectionflags	@""
	.align	4


	//----- nvinfo : EIATTR_CUDA_API_VERSION
	.align		4
        /*0000*/ 	.byte	0x04, 0x37
        /*0002*/ 	.short	(.L_538 - .L_537)
.L_537:
        /*0004*/ 	.word	0x00000082


	//----- nvinfo : EIATTR_KPARAM_INFO
	.align		4
.L_538:
        /*0008*/ 	.byte	0x04, 0x17
        /*000a*/ 	.short	(.L_540 - .L_539)
.L_539:
        /*000c*/ 	.word	0x00000000
        /*0010*/ 	.short	0x0007
        /*0012*/ 	.short	0x0028
        /*0014*/ 	.byte	0x00, 0xf0, 0x11, 0x00


	//----- nvinfo : EIATTR_KPARAM_INFO
	.align		4
.L_540:
        /*0018*/ 	.byte	0x04, 0x17
        /*001a*/ 	.short	(.L_542 - .L_541)
.L_541:
        /*001c*/ 	.word	0x00000000
        /*0020*/ 	.short	0x0006
        /*0022*/ 	.short	0x0024
        /*0024*/ 	.byte	0x00, 0xf0, 0x11, 0x00


	//----- nvinfo : EIATTR_KPARAM_INFO
	.align		4
.L_542:
        /*0028*/ 	.byte	0x04, 0x17
        /*002a*/ 	.short	(.L_544 - .L_543)
.L_543:
        /*002c*/ 	.word	0x00000000
        /*0030*/ 	.short	0x0005
        /*0032*/ 	.short	0x0020
        /*0034*/ 	.byte	0x00, 0xf0, 0x11, 0x00


	//----- nvinfo : EIATTR_KPARAM_INFO
	.align		4
.L_544:
        /*0038*/ 	.byte	0x04, 0x17
        /*003a*/ 	.short	(.L_546 - .L_545)
.L_545:
        /*003c*/ 	.word	0x00000000
        /*0040*/ 	.short	0x0004
        /*0042*/ 	.short	0x001c
        /*0044*/ 	.byte	0x00, 0xf0, 0x11, 0x00


	//----- nvinfo : EIATTR_KPARAM_INFO
	.align		4
.L_546:
        /*0048*/ 	.byte	0x04, 0x17
        /*004a*/ 	.short	(.L_548 - .L_547)
.L_547:
        /*004c*/ 	.word	0x00000000
        /*0050*/ 	.short	0x0003
        /*0052*/ 	.short	0x0018
        /*0054*/ 	.byte	0x00, 0xf0, 0x11, 0x00


	//----- nvinfo : EIATTR_KPARAM_INFO
	.align		4
.L_548:
        /*0058*/ 	.byte	0x04, 0x17
        /*005a*/ 	.short	(.L_550 - .L_549)
.L_549:
        /*005c*/ 	.word	0x00000000
        /*0060*/ 	.short	0x0002
        /*0062*/ 	.short	0x0010
        /*0064*/ 	.byte	0x00, 0xf5, 0x21, 0x00


	//----- nvinfo : EIATTR_KPARAM_INFO
	.align		4
.L_550:
        /*0068*/ 	.byte	0x04, 0x17
        /*006a*/ 	.short	(.L_552 - .L_551)
.L_551:
        /*006c*/ 	.word	0x00000000
        /*0070*/ 	.short	0x0001
        /*0072*/ 	.short	0x0008
        /*0074*/ 	.byte	0x00, 0xf5, 0x21, 0x00


	//----- nvinfo : EIATTR_KPARAM_INFO
	.align		4
.L_552:
        /*0078*/ 	.byte	0x04, 0x17
        /*007a*/ 	.short	(.L_554 - .L_553)
.L_553:
        /*007c*/ 	.word	0x00000000
        /*0080*/ 	.short	0x0000
        /*0082*/ 	.short	0x0000
        /*0084*/ 	.byte	0x00, 0xf5, 0x21, 0x00


	//----- nvinfo : EIATTR_SPARSE_MMA_MASK
	.align		4
.L_554:
        /*0088*/ 	.byte	0x03, 0x50
        /*008a*/ 	.short	0x0000


	//----- nvinfo : EIATTR_MAXREG_COUNT
	.align		4
        /*008c*/ 	.byte	0x03, 0x1b
        /*008e*/ 	.short	0x00ff


	//----- nvinfo : EIATTR_MERCURY_ISA_VERSION
	.align		4
        /*0090*/ 	.byte	0x03, 0x5f
        /*0092*/ 	.short	0x0101


	//----- nvinfo : EIATTR_VRC_CTA_INIT_COUNT
	.align		4
        /*0094*/ 	.byte	0x02, 0x4a
	.zero		1
	.zero		1


	//----- nvinfo : EIATTR_EXIT_INSTR_OFFSETS
	.align		4
        /*0098*/ 	.byte	0x04, 0x1c
        /*009a*/ 	.short	(.L_556 - .L_555)


	//   ....[0]....
.L_555:
        /*009c*/ 	.word	0x00000070


	//   ....[1]....
        /*00a0*/ 	.word	0x00000ba0


	//----- nvinfo : EIATTR_CBANK_PARAM_SIZE
	.align		4
.L_556:
        /*00a4*/ 	.byte	0x03, 0x19
        /*00a6*/ 	.short	0x002c


	//----- nvinfo : EIATTR_PARAM_CBANK
	.align		4
        /*00a8*/ 	.byte	0x04, 0x0a
        /*00aa*/ 	.short	(.L_558 - .L_557)
	.align		4
.L_557:
        /*00ac*/ 	.word	index@(.nv.constant0.talu_attn_scores_f32)
        /*00b0*/ 	.short	0x0380
        /*00b2*/ 	.short	0x002c


	//----- nvinfo : EIATTR_SW_WAR
	.align		4
.L_558:
        /*00b4*/ 	.byte	0x04, 0x36
        /*00b6*/ 	.short	(.L_560 - .L_559)
.L_559:
        /*00b8*/ 	.word	0x00000008
.L_560:


//--------------------- .nv.info.talu_rope_f32    --------------------------
	.section	.nv.info.talu_rope_f32,"",@"SHT_CUDA_INFO"
	.sectionflags	@""
	.align	4


	//----- nvinfo : EIATTR_CUDA_API_VERSION
	.align		4
        /*0000*/ 	.byte	0x04, 0x37
        /*0002*/ 	.short	(.L_562 - .L_561)
.L_561:
        /*0004*/ 	.word	0x00000082


	//----- nvinfo : EIATTR_KPARAM_INFO
	.align		4
.L_562:
        /*0008*/ 	.byte	0x04, 0x17
        /*000a*/ 	.short	(.L_564 - .L_563)
.L_563:
        /*000c*/ 	.word	0x00000000
        /*0010*/ 	.short	0x0005
        /*0012*/ 	.short	0x0018
        /*0014*/ 	.byte	0x00, 0xf0, 0x11, 0x00


	//----- nvinfo : EIATTR_KPARAM_INFO
	.align		4
.L_564:
        /*0018*/ 	.byte	0x04, 0x17
        /*001a*/ 	.short	(.L_566 - .L_565)
.L_565:
        /*001c*/ 	.word	0x00000000
        /*0020*/ 	.short	0x0004
        /*0022*/ 	.short	0x0014
        /*0024*/ 	.byte	0x00, 0xf0, 0x11, 0x00


	//----- nvinfo : EIATTR_KPARAM_INFO
	.align		4
.L_566:
        /*0028*/ 	.byte	0x04, 0x17
        /*002a*/ 	.short	(.L_568 - .L_567)
.L_567:
        /*002c*/ 	.word	0x00000000
        /*0030*/ 	.short	0x0003
        /*0032*/ 	.short	0x0010
        /*0034*/ 	.byte	0x00, 0xf0, 0x11, 0x00


	//----- nvinfo : EIATTR_KPARAM_INFO
	.align		4
.L_568:
        /*0038*/ 	.byte	0x04, 0x17
        /*003a*/ 	.short	(.L_570 - .L_569)
.L_569:
        /*003c*/ 	.word	0x00000000
        /*0040*/ 	.short	0x0002
        /*0042*/ 	.short	0x000c
        /*0044*/ 	.byte	0x00, 0xf0, 0x11, 0x00


	//----- nvinfo : EIATTR_KPARAM_INFO
	.align		4
.L_570:
        /*0048*/ 	.byte	0x04, 0x17
        /*004a*/ 	.short	(.L_572 - .L_571)
.L_571:
        /*004c*/ 	.word	0x00000000
        /*0050*/ 	.short	0x0001
        /*0052*/ 	.short	0x0008
        /*0054*/ 	.byte	0x00, 0xf0, 0x11, 0x00


	//----- nvinfo : EIATTR_KPARAM_INFO
	.align		4
.L_572:
        /*0058*/ 	.byte	0x04, 0x17
        /*005a*/ 	.short	(.L_574 - .L_573)
.L_573:
        /*005c*/ 	.word	0x00000000
        /*0060*/ 	.short	0x0000
        /*0062*/ 	.short	0x0000
        /*0064*/ 	.byte	0x00, 0xf5, 0x21, 0x00


	//----- nvinfo : EIATTR_SPARSE_MMA_MASK
	.align		4
.L_574:
        /*0068*/ 	.byte	0x03, 0x50
        /*006a*/ 	.short	0x0000


	//----- nvinfo : EIATTR_MAXREG_COUNT
	.align		4
        /*006c*/ 	.byte	0x03, 0x1b
        /*006e*/ 	.short	0x00ff


	//----- nvinfo : EIATTR_MERCURY_ISA_VERSION
	.align		4
        /*0070*/ 	.byte	0x03, 0x5f
        /*0072*/ 	.short	0x0101


	//----- nvinfo : EIATTR_VRC_CTA_INIT_COUNT
	.align		4
        /*0074*/ 	.byte	0x02, 0x4a
	.zero		1
	.zero		1


	//----- nvinfo : EIATTR_EXIT_INSTR_OFFSETS
	.align		4
        /*0078*/ 	.byte	0x04, 0x1c
        /*007a*/ 	.short	(.L_576 - .L_575)


	//   ....[0]....
.L_575:
        /*007c*/ 	.word	0x000000b0


	//   ....[1]....
        /*0080*/ 	.word	0x000013e0


	//----- nvinfo : EIATTR_CRS_STACK_SIZE
	.align		4
.L_576:
        /*0084*/ 	.byte	0x04, 0x1e
        /*0086*/ 	.short	(.L_578 - .L_577)
.L_577:
        /*0088*/ 	.word	0x00000000


	//----- nvinfo : EIATTR_CBANK_PARAM_SIZE
	.align		4
.L_578:
        /*008c*/ 	.byte	0x03, 0x19
        /*008e*/ 	.short	0x001c


	//----- nvinfo : EIATTR_PARAM_CBANK
	.align		4
        /*0090*/ 	.byte	0x04, 0x0a
        /*0092*/ 	.short	(.L_580 - .L_579)
	.align		4
.L_579:
        /*0094*/ 	.word	index@(.nv.constant0.talu_rope_f32)
        /*0098*/ 	.short	0x0380
        /*009a*/ 	.short	0x001c


	//----- nvinfo : EIATTR_SW_WAR
	.align		4
.L_580:
        /*009c*/ 	.byte	0x04, 0x36
        /*009e*/ 	.short	(.L_582 - .L_581)
.L_581:
        /*00a0*/ 	.word	0x00000008
.L_582:


//--------------------- .nv.info.talu_rmsnorm_f32 --------------------------
	.section	.nv.info.talu_rmsnorm_f32,"",@"SHT_CUDA_INFO"
	.sectionflags	@""
	.align	4


	//----- nvinfo : EIATTR_CUDA_API_VERSION
	.align		4
        /*0000*/ 	.byte	0x04, 0x37
        /*0002*/ 	.short	(.L_584 - .L_583)
.L_583:
        /*0004*/ 	.word	0x00000082


	//----- nvinfo : EIATTR_KPARAM_INFO
	.align		4
.L_584:
        /*0008*/ 	.byte	0x04, 0x17
        /*000a*/ 	.short	(.L_586 - .L_585)
.L_585:
        /*000c*/ 	.word	0x00000000
        /*0010*/ 	.short	0x0006
        /*0012*/ 	.short	0x0024
        /*0014*/ 	.byte	0x00, 0xf0, 0x11, 0x00


	//----- nvinfo : EIATTR_KPARAM_INFO
	.align		4
.L_586:
        /*0018*/ 	.byte	0x04, 0x17
        /*001a*/ 	.short	(.L_588 - .L_587)
.L_587:
        /*001c*/ 	.word	0x00000000
        /*0020*/ 	.short	0x0005
        /*0022*/ 	.short	0x0020
        /*0024*/ 	.byte	0x00, 0xf0, 0x11, 0x00


	//----- nvinfo : EIATTR_KPARAM_INFO
	.align		4
.L_588:
        /*0028*/ 	.byte	0x04, 0x17
        /*002a*/ 	.short	(.L_590 - .L_589)
.L_589:
        /*002c*/ 	.word	0x00000000
        /*0030*/ 	.short	0x0004
        /*0032*/ 	.short	0x001c
        /*0034*/ 	.byte	0x00, 0xf0, 0x11, 0x00


	//----- nvinfo : EIATTR_KPARAM_INFO
	.align		4
.L_590:
        /*0038*/ 	.byte	0x04, 0x17
        /*003a*/ 	.short	(.L_592 - .L_591)
.L_591:
        /*003c*/ 	.word	0x00000000
        /*0040*/ 	.short	0x0003
        /*0042*/ 	.short	0x0018
        /*0044*/ 	.byte	0x00, 0xf0, 0x11, 0x00


	//----- nvinfo : EIATTR_KPARAM_INFO
	.align		4
.L_592:
        /*0048*/ 	.byte	0x04, 0x17
        /*004a*/ 	.short	(.L_594 - .L_593)
.L_593:
        /*004c*/ 	.word	0x00000000
        /*0050*/ 	.short	0x0002
        /*0052*/ 	.short	0x0010
        /*0054*/ 	.byte	0x00, 0xf5, 0x21, 0x00


	//----- nvinfo : EIATTR_KPARAM_INFO
	.align		4
.L_594:
        /*0058*/ 	.byte	0x04, 0x17
        /*005a*/ 	.short	(.L_596 - .L_595)
.L_595:
        /*005c*/ 	.word	0x00000000
        /*0060*/ 	.short	0x0001
        /*0062*/ 	.short	0x0008
        /*0064*/ 	.byte	0x00, 0xf5, 0x21, 0x00


	//----- nvinfo : EIATTR_KPARAM_INFO
	.align		4
.L_596:
        /*0068*/ 	.byte	0x04, 0x17
        /*006a*/ 	.short	(.L_598 - .L_597)
.L_597:
        /*006c*/ 	.word	0x00000000
        /*0070*/ 	.short	0x0000
        /*0072*/ 	.short	0x0000
        /*0074*/ 	.byte	0x00, 0xf5, 0x21, 0x00


	//----- nvinfo : EIATTR_SPARSE_MMA_MASK
	.align		4
.L_598:
        /*0078*/ 	.byte	0x03, 0x50
        /*007a*/ 	.short	0x0000


	//----- nvinfo : EIATTR_MAXREG_COUNT
	.align		4
        /*007c*/ 	.byte	0x03, 0x1b
        /*007e*/ 	.short	0x00ff


	//----- nvinfo : EIATTR_NUM_BARRIERS
	.align		4
        /*0080*/ 	.byte	0x02, 0x4c
        /*0082*/ 	.byte	0x01
	.zero		1


	//----- nvinfo : EIATTR_MERCURY_ISA_VERSION
	.align		4
        /*0084*/ 	.byte	0x03, 0x5f
        /*0086*/ 	.short	0x0101


	//----- nvinfo : EIATTR_VRC_CTA_INIT_COUNT
	.align		4
        /*0088*/ 	.byte	0x02, 0x4a
	.zero		1
	.zero		1


	//----- nvinfo : EIATTR_EXIT_INSTR_OFFSETS
	.align		4
        /*008c*/ 	.byte	0x04, 0x1c
        /*008e*/ 	.short	(.L_600 - .L_599)


	//   ....[0]....
.L_599:
        /*0090*/ 	.word	0x00000040


	//   ....[1]....
        /*0094*/ 	.word	0x00000bf0


	//   ....[2]....
        /*0098*/ 	.word	0x00000d60


	//----- nvinfo : EIATTR_CRS_STACK_SIZE
	.align		4
.L_600:
        /*009c*/ 	.byte	0x04, 0x1e
        /*009e*/ 	.short	(.L_602 - .L_601)
.L_601:
        /*00a0*/ 	.word	0x00000000


	//----- nvinfo : EIATTR_CBANK_PARAM_SIZE
	.align		4
.L_602:
        /*00a4*/ 	.byte	0x03, 0x19
        /*00a6*/ 	.short	0x0028


	//----- nvinfo : EIATTR_PARAM_CBANK
	.align		4
        /*00a8*/ 	.byte	0x04, 0x0a
        /*00aa*/ 	.short	(.L_604 - .L_603)
	.align		4
.L_603:
        /*00ac*/ 	.word	index@(.nv.constant0.talu_rmsnorm_f32)
        /*00b0*/ 	.short	0x0380
        /*00b2*/ 	.short	0x0028


	//----- nvinfo : EIATTR_SW_WAR
	.align		4
.L_604:
        /*00b4*/ 	.byte	0x04, 0x36
        /*00b6*/ 	.short	(.L_606 - .L_605)
.L_605:
        /*00b8*/ 	.word	0x00000008
.L_606:


//--------------------- .nv.info.talu_cast_f32_to_f16 --------------------------
	.section	.nv.info.talu_cast_f32_to_f16,"",@"SHT_CUDA_INFO"
	.sectionflags	@""
	.align	4


	//----- nvinfo : EIATTR_CUDA_API_VERSION
	.align		4
        /*0000*/ 	.byte	0x04, 0x37
        /*0002*/ 	.short	(.L_608 - .L_607)
.L_607:
        /*0004*/ 	.word	0x00000082


	//----- nvinfo : EIATTR_KPARAM_INFO
	.align		4
.L_608:
        /*0008*/ 	.byte	0x04, 0x17
        /*000a*/ 	.short	(.L_610 - .L_609)
.L_609:
        /*000c*/ 	.word	0x00000000
        /*0010*/ 	.short	0x0002
        /*0012*/ 	.short	0x0010
        /*0014*/ 	.byte	0x00, 0xf0, 0x11, 0x00


	//----- nvinfo : EIATTR_KPARAM_INFO
	.align		4
.L_610:
        /*0018*/ 	.byte	0x04, 0x17
        /*001a*/ 	.short	(.L_612 - .L_611)
.L_611:
        /*001c*/ 	.word	0x00000000
        /*0020*/ 	.short	0x0001
        /*0022*/ 	.short	0x0008
        /*0024*/ 	.byte	0x00, 0xf5, 0x21, 0x00


	//----- nvinfo : EIATTR_KPARAM_INFO
	.align		4
.L_612:
        /*0028*/ 	.byte	0x04, 0x17
        /*002a*/ 	.short	(.L_614 - .L_613)
.L_613:
        /*002c*/ 	.word	0x00000000
        /*0030*/ 	.short	0x0000
        /*0032*/ 	.short	0x0000
        /*0034*/ 	.byte	0x00, 0xf5, 0x21, 0x00


	//----- nvinfo : EIATTR_SPARSE_MMA_MASK
	.align		4
.L_614:
        /*0038*/ 	.byte	0x03, 0x50
        /*003a*/ 	.short	0x0000


	//----- nvinfo : EIATTR_MAXREG_COUNT
	.align		4
        /*003c*/ 	.byte	0x03, 0x1b
        /*003e*/ 	.short	0x00ff


	//----- nvinfo : EIATTR_MERCURY_ISA_VERSION
	.align		4
        /*0040*/ 	.byte	0x03, 0x5f
        /*0042*/ 	.short	0x0101


	//----- nvinfo : EIATTR_VRC_CTA_INIT_COUNT
	.align		4
        /*0044*/ 	.byte	0x02, 0x4a
	.zero		1
	.zero		1


	//----- nvinfo : EIATTR_EXIT_INSTR_OFFSETS
	.align		4
        /*0048*/ 	.byte	0x04, 0x1c
        /*004a*/ 	.short	(.L_616 - .L_615)


	//   ....[0]....
.L_615:
        /*004c*/ 	.word	0x00000070


	//   ....[1]....
        /*0050*/ 	.word	0x00000100


	//----- nvinfo : EIATTR_CBANK_PARAM_SIZE
	.align		4
.L_616:
        /*0054*/ 	.byte	0x03, 0x19
        /*0056*/ 	.short	0x0014


	//----- nvinfo : EIATTR_PARAM_CBANK
	.align		4
        /*0058*/ 	.byte	0x04, 0x0a
        /*005a*/ 	.short	(.L_618 - .L_617)
	.align		4
.L_617:
        /*005c*/ 	.word	index@(.nv.constant0.talu_cast_f32_to_f16)
        /*0060*/ 	.short	0x0380
        /*0062*/ 	.short	0x0014


	//----- nvinfo : EIATTR_SW_WAR
	.align		4
.L_618:
        /*0064*/ 	.byte	0x04, 0x36
        /*0066*/ 	.short	(.L_620 - .L_619)
.L_619:
        /*0068*/ 	.word	0x00000008
.L_620:


//--------------------- .nv.info.talu_copy_u16    --------------------------
	.section	.nv.info.talu_copy_u16,"",@"SHT_CUDA_INFO"
	.sectionflags	@""
	.align	4


	//----- nvinfo : EIATTR_CUDA_API_VERSION
	.align		4
        /*0000*/ 	.byte	0x04, 0x37
        /*0002*/ 	.short	(.L_622 - .L_621)
.L_621:
        /*0004*/ 	.word	0x00000082


	//----- nvinfo : EIATTR_KPARAM_INFO
	.align		4
.L_622:
        /*0008*/ 	.byte	0x04, 0x17
        /*000a*/ 	.short	(.L_624 - .L_623)
.L_623:
        /*000c*/ 	.word	0x00000000
        /*0010*/ 	.short	0x0002
        /*0012*/ 	.short	0x0010
        /*0014*/ 	.byte	0x00, 0xf0, 0x11, 0x00


	//----- nvinfo : EIATTR_KPARAM_INFO
	.align		4
.L_624:
        /*0018*/ 	.byte	0x04, 0x17
        /*001a*/ 	.short	(.L_626 - .L_625)
.L_625:
        /*001c*/ 	.word	0x00000000
        /*0020*/ 	.short	0x0001
        /*0022*/ 	.short	0x0008
        /*0024*/ 	.byte	0x00, 0xf5, 0x21, 0x00


	//----- nvinfo : EIATTR_KPARAM_INFO
	.align		4
.L_626:
        /*0028*/ 	.byte	0x04, 0x17
        /*002a*/ 	.short	(.L_628 - .L_627)
.L_627:
        /*002c*/ 	.word	0x00000000
        /*0030*/ 	.short	0x0000
        /*0032*/ 	.short	0x0000
        /*0034*/ 	.byte	0x00, 0xf5, 0x21, 0x00


	//----- nvinfo : EIATTR_SPARSE_MMA_MASK
	.align		4
.L_628:
        /*0038*/ 	.byte	0x03, 0x50
        /*003a*/ 	.short	0x0000


	//----- nvinfo : EIATTR_MAXREG_COUNT
	.align		4
        /*003c*/ 	.byte	0x03, 0x1b
        /*003e*/ 	.short	0x00ff


	//----- nvinfo : EIATTR_MERCURY_ISA_VERSION
	.align		4
        /*0040*/ 	.byte	0x03, 0x5f
        /*0042*/ 	.short	0x0101


	//----- nvinfo : EIATTR_VRC_CTA_INIT_COUNT
	.align		4
        /*0044*/ 	.byte	0x02, 0x4a
	.zero		1
	.zero		1


	//----- nvinfo : EIATTR_EXIT_INSTR_OFFSETS
	.align		4
        /*0048*/ 	.byte	0x04, 0x1c
        /*004a*/ 	.short	(.L_630 - .L_629)


	//   ....[0]....
.L_629:
        /*004c*/ 	.word	0x00000070


	//   ....[1]....
        /*0050*/ 	.word	0x000000f0


	//----- nvinfo : EIATTR_CBANK_PARAM_SIZE
	.align		4
.L_630:
        /*0054*/ 	.byte	0x03, 0x19
        /*0056*/ 	.short	0x0014


	//----- nvinfo : EIATTR_PARAM_CBANK
	.align		4
        /*0058*/ 	.byte	0x04, 0x0a
        /*005a*/ 	.short	(.L_632 - .L_631)
	.align		4
.L_631:
        /*005c*/ 	.word	index@(.nv.constant0.talu_copy_u16)
        /*0060*/ 	.short	0x0380
        /*0062*/ 	.short	0x0014


	//----- nvinfo : EIATTR_SW_WAR
	.align		4
.L_632:
        /*0064*/ 	.byte	0x04, 0x36
        /*0066*/ 	.short	(.L_634 - .L_633)
.L_633:
        /*0068*/ 	.word	0x00000008
.L_634:


//--------------------- .nv.info.talu_copy_f32    --------------------------
	.section	.nv.info.talu_copy_f32,"",@"SHT_CUDA_INFO"
	.sectionflags	@""
	.align	4


	//----- nvinfo : EIATTR_CUDA_API_VERSION
	.align		4
        /*0000*/ 	.byte	0x04, 0x37
        /*0002*/ 	.short	(.L_636 - .L_635)
.L_635:
        /*0004*/ 	.word	0x00000082


	//----- nvinfo : EIATTR_KPARAM_INFO
	.align		4
.L_636:
        /*0008*/ 	.byte	0x04, 0x17
        /*000a*/ 	.short	(.L_638 - .L_637)
.L_637:
        /*000c*/ 	.word	0x00000000
        /*0010*/ 	.short	0x0002
        /*0012*/ 	.short	0x0010
        /*0014*/ 	.byte	0x00, 0xf0, 0x11, 0x00


	//----- nvinfo : EIATTR_KPARAM_INFO
	.align		4
.L_638:
        /*0018*/ 	.byte	0x04, 0x17
        /*001a*/ 	.short	(.L_640 - .L_639)
.L_639:
        /*001c*/ 	.word	0x00000000
        /*0020*/ 	.short	0x0001
        /*0022*/ 	.short	0x0008
        /*0024*/ 	.byte	0x00, 0xf5, 0x21, 0x00


	//----- nvinfo : EIATTR_KPARAM_INFO
	.align		4
.L_640:
        /*0028*/ 	.byte	0x04, 0x17
        /*002a*/ 	.short	(.L_642 - .L_641)
.L_641:
        /*002c*/ 	.word	0x00000000
        /*0030*/ 	.short	0x0000
        /*0032*/ 	.short	0x0000
        /*0034*/ 	.byte	0x00, 0xf5, 0x21, 0x00


	//----- nvinfo : EIATTR_SPARSE_MMA_MASK
	.align		4
.L_642:
        /*0038*/ 	.byte	0x03, 0x50
        /*003a*/ 	.short	0x0000


	//----- nvinfo : EIATTR_MAXREG_COUNT
	.align		4
        /*003c*/ 	.byte	0x03, 0x1b
        /*003e*/ 	.short	0x00ff


	//----- nvinfo : EIATTR_MERCURY_ISA_VERSION
	.align		4
        /*0040*/ 	.byte	0x03, 0x5f
        /*0042*/ 	.short	0x0101


	//----- nvinfo : EIATTR_VRC_CTA_INIT_COUNT
	.align		4
        /*0044*/ 	.byte	0x02, 0x4a
	.zero		1
	.zero		1


	//----- nvinfo : EIATTR_EXIT_INSTR_OFFSETS
	.align		4
        /*0048*/ 	.byte	0x04, 0x1c
        /*004a*/ 	.short	(.L_644 - .L_643)


	//   ....[0]....
.L_643:
        /*004c*/ 	.word	0x00000070


	//   ....[1]....
        /*0050*/ 	.word	0x000000f0


	//----- nvinfo : EIATTR_CBANK_PARAM_SIZE
	.align		4
.L_644:
        /*0054*/ 	.byte	0x03, 0x19
        /*0056*/ 	.short	0x0014


	//----- nvinfo : EIATTR_PARAM_CBANK
	.align		4
        /*0058*/ 	.byte	0x04, 0x0a
        /*005a*/ 	.short	(.L_646 - .L_645)
	.align		4
.L_645:
        /*005c*/ 	.word	index@(.nv.constant0.talu_copy_f32)
        /*0060*/ 	.short	0x0380
        /*0062*/ 	.short	0x0014


	//----- nvinfo : EIATTR_SW_WAR
	.align		4
.L_646:
        /*0064*/ 	.byte	0x04, 0x36
        /*0066*/ 	.short	(.L_648 - .L_647)
.L_647:
        /*0068*/ 	.word	0x00000008
.L_648:


//--------------------- .nv.info.talu_mul_f32     --------------------------
	.section	.nv.info.talu_mul_f32,"",@"SHT_CUDA_INFO"
	.sectionflags	@""
	.align	4


	//----- nvinfo : EIATTR_CUDA_API_VERSION
	.align		4
        /*0000*/ 	.byte	0x04, 0x37
        /*0002*/ 	.short	(.L_650 - .L_649)
.L_649:
        /*0004*/ 	.word	0x00000082


	//----- nvinfo : EIATTR_KPARAM_INFO
	.align		4
.L_650:
        /*0008*/ 	.byte	0x04, 0x17
        /*000a*/ 	.short	(.L_652 - .L_651)
.L_651:
        /*000c*/ 	.word	0x00000000
        /*0010*/ 	.short	0x0003
        /*0012*/ 	.short	0x0018
        /*0014*/ 	.byte	0x00, 0xf0, 0x11, 0x00


	//----- nvinfo : EIATTR_KPARAM_INFO
	.align		4
.L_652:
        /*0018*/ 	.byte	0x04, 0x17
        /*001a*/ 	.short	(.L_654 - .L_653)
.L_653:
        /*001c*/ 	.word	0x00000000
        /*0020*/ 	.short	0x0002
        /*0022*/ 	.short	0x0010
        /*0024*/ 	.byte	0x00, 0xf5, 0x21, 0x00


	//----- nvinfo : EIATTR_KPARAM_INFO
	.align		4
.L_654:
        /*0028*/ 	.byte	0x04, 0x17
        /*002a*/ 	.short	(.L_656 - .L_655)
.L_655:
        /*002c*/ 	.word	0x00000000
        /*0030*/ 	.short	0x0001
        /*0032*/ 	.short	0x0008
        /*0034*/ 	.byte	0x00, 0xf5, 0x21, 0x00


	//----- nvinfo : EIATTR_KPARAM_INFO
	.align		4
.L_656:
        /*0038*/ 	.byte	0x04, 0x17
        /*003a*/ 	.short	(.L_658 - .L_657)
.L_657:
        /*003c*/ 	.word	0x00000000
        /*0040*/ 	.short	0x0000
        /*0042*/ 	.short	0x0000
        /*0044*/ 	.byte	0x00, 0xf5, 0x21, 0x00


	//----- nvinfo : EIATTR_SPARSE_MMA_MASK
	.align		4
.L_658:
        /*0048*/ 	.byte	0x03, 0x50
        /*004a*/ 	.short	0x0000


	//----- nvinfo : EIATTR_MAXREG_COUNT
	.align		4
        /*004c*/ 	.byte	0x03, 0x1b
        /*004e*/ 	.short	0x00ff


	//----- nvinfo : EIATTR_MERCURY_ISA_VERSION
	.align		4
        /*0050*/ 	.byte	0x03, 0x5f
        /*0052*/ 	.short	0x0101


	//----- nvinfo : EIATTR_VRC_CTA_INIT_COUNT
	.align		4
        /*0054*/ 	.byte	0x02, 0x4a
	.zero		1
	.zero		1


	//----- nvinfo : EIATTR_EXIT_INSTR_OFFSETS
	.align		4
        /*0058*/ 	.byte	0x04, 0x1c
        /*005a*/ 	.short	(.L_660 - .L_659)


	//   ....[0]....
.L_659:
        /*005c*/ 	.word	0x00000070


	//   ....[1]....
        /*0060*/ 	.word	0x00000130


	//----- nvinfo : EIATTR_CBANK_PARAM_SIZE
	.align		4
.L_660:
        /*0064*/ 	.byte	0x03, 0x19
        /*0066*/ 	.short	0x001c


	//----- nvinfo : EIATTR_PARAM_CBANK
	.align		4
        /*0068*/ 	.byte	0x04, 0x0a
        /*006a*/ 	.short	(.L_662 - .L_661)
	.align		4
.L_661:
        /*006c*/ 	.word	index@(.nv.constant0.talu_mul_f32)
        /*0070*/ 	.short	0x0380
        /*0072*/ 	.short	0x001c


	//----- nvinfo : EIATTR_SW_WAR
	.align		4
.L_662:
        /*0074*/ 	.byte	0x04, 0x36
        /*0076*/ 	.short	(.L_664 - .L_663)
.L_663:
        /*0078*/ 	.word	0x00000008
.L_664:


//--------------------- .nv.info.talu_vector_add_f32 --------------------------
	.section	.nv.info.talu_vector_add_f32,"",@"SHT_CUDA_INFO"
	.sectionflags	@""
	.align	4


	//----- nvinfo : EIATTR_CUDA_API_VERSION
	.align		4
        /*0000*/ 	.byte	0x04, 0x37
        /*0002*/ 	.short	(.L_666 - .L_665)
.L_665:
        /*0004*/ 	.word	0x00000082


	//----- nvinfo : EIATTR_KPARAM_INFO
	.align		4
.L_666:
        /*0008*/ 	.byte	0x04, 0x17
        /*000a*/ 	.short	(.L_668 - .L_667)
.L_667:
        /*000c*/ 	.word	0x00000000
        /*0010*/ 	.short	0x0003
        /*0012*/ 	.short	0x0018
        /*0014*/ 	.byte	0x00, 0xf0, 0x11, 0x00


	//----- nvinfo : EIATTR_KPARAM_INFO
	.align		4
.L_668:
        /*0018*/ 	.byte	0x04, 0x17
        /*001a*/ 	.short	(.L_670 - .L_669)
.L_669:
        /*001c*/ 	.word	0x00000000
        /*0020*/ 	.short	0x0002
        /*0022*/ 	.short	0x0010
        /*0024*/ 	.byte	0x00, 0xf5, 0x21, 0x00


	//----- nvinfo : EIATTR_KPARAM_INFO
	.align		4
.L_670:
        /*0028*/ 	.byte	0x04, 0x17
        /*002a*/ 	.short	(.L_672 - .L_671)
.L_671:
        /*002c*/ 	.word	0x00000000
        /*0030*/ 	.short	0x0001
        /*0032*/ 	.short	0x0008
        /*0034*/ 	.byte	0x00, 0xf5, 0x21, 0x00


	//----- nvinfo : EIATTR_KPARAM_INFO
	.align		4
.L_672:
        /*0038*/ 	.byte	0x04, 0x17
        /*003a*/ 	.short	(.L_674 - .L_673)
.L_673:
        /*003c*/ 	.word	0x00000000
        /*0040*/ 	.short	0x0000
        /*0042*/ 	.short	0x0000
        /*0044*/ 	.byte	0x00, 0xf5, 0x21, 0x00


	//----- nvinfo : EIATTR_SPARSE_MMA_MASK
	.align		4
.L_674:
        /*0048*/ 	.byte	0x03, 0x50
        /*004a*/ 	.short	0x0000


	//----- nvinfo : EIATTR_MAXREG_COUNT
	.align		4
        /*004c*/ 	.byte	0x03, 0x1b
        /*004e*/ 	.short	0x00ff


	//----- nvinfo : EIATTR_MERCURY_ISA_VERSION
	.align		4
        /*0050*/ 	.byte	0x03, 0x5f
        /*0052*/ 	.short	0x0101


	//----- nvinfo : EIATTR_VRC_CTA_INIT_COUNT
	.align		4
        /*0054*/ 	.byte	0x02, 0x4a
	.zero		1
	.zero		1


	//----- nvinfo : EIATTR_EXIT_INSTR_OFFSETS
	.align		4
        /*0058*/ 	.byte	0x04, 0x1c
        /*005a*/ 	.short	(.L_676 - .L_675)


	//   ....[0]....
.L_675:
        /*005c*/ 	.word	0x00000070


	//   ....[1]....
        /*0060*/ 	.word	0x00000130


	//----- nvinfo : EIATTR_CBANK_PARAM_SIZE
	.align		4
.L_676:
        /*0064*/ 	.byte	0x03, 0x19
        /*0066*/ 	.short	0x001c


	//----- nvinfo : EIATTR_PARAM_CBANK
	.align		4
        /*0068*/ 	.byte	0x04, 0x0a
        /*006a*/ 	.short	(.L_678 - .L_677)
	.align		4
.L_677:
        /*006c*/ 	.word	index@(.nv.constant0.talu_vector_add_f32)
        /*0070*/ 	.short	0x0380
        /*0072*/ 	.short	0x001c


	//----- nvinfo : EIATTR_SW_WAR
	.align		4
.L_678:
        /*0074*/ 	.byte	0x04, 0x36
        /*0076*/ 	.short	(.L_680 - .L_679)
.L_679:
        /*0078*/ 	.word	0x00000008
.L_680:


//--------------------- .nv.callgraph             --------------------------
	.section	.nv.callgraph,"",@"SHT_CUDA_CALLGRAPH"
	.align	4
	.sectionentsize	8
	.align		4
        /*0000*/ 	.word	0x00000000
	.align		4
        /*0004*/ 	.word	0xffffffff
	.align		4
        /*0008*/ 	.word	0x00000000
	.align		4
        /*000c*/ 	.word	0xfffffffe
	.align		4
        /*0010*/ 	.word	0x00000000
	.align		4
        /*0014*/ 	.word	0xfffffffd
	.align		4
        /*0018*/ 	.word	0x00000000
	.align		4
        /*001c*/ 	.word	0xfffffffc


//--------------------- .nv.constant4             --------------------------
	.section	.nv.constant4,"a",@progbits
	.align	8
	.align		8
.nv.constant4:
        /*0000*/ 	.dword	__cudart_i2opi_f


//--------------------- .text.talu_gaffine_u4_matvec_gate_up_f32 --------------------------
	.section	.text.talu_gaffine_u4_matvec_gate_up_f32,"ax",@progbits
	.align	128
        .global         talu_gaffine_u4_matvec_gate_up_f32
        .type           talu_gaffine_u4_matvec_gate_up_f32,@function
        .size           talu_gaffine_u4_matvec_gate_up_f32,(.L_x_284 - talu_gaffine_u4_matvec_gate_up_f32)
        .other          talu_gaffine_u4_matvec_gate_up_f32,@"STO_CUDA_ENTRY STV_DEFAULT"
talu_gaffine_u4_matvec_gate_up_f32:
.text.talu_gaffine_u4_matvec_gate_up_f32:
[----:B------:R-:W-:Y:S08]  /*0000*/  LDC R1, c[0x0][0x37c] ;  /* 0x0000df00ff017b82 */ /* 0x000ff00000000800 */
[----:B------:R-:W0:Y:S02]  /*0010*/  LDC R2, c[0x0][0x3e4] ;  /* 0x0000f900ff027b82 */ /* 0x000e240000000800 */
[----:B0-----:R-:W-:-:S04]  /*0020*/  LOP3.LUT P0, RZ, R2, 0x7, RZ, 0xc0, !PT ;  /* 0x0000000702ff7812 */ /* 0x001fc8000780c0ff */
[----:B------:R-:W-:-:S13]  /*0030*/  ISETP.EQ.OR P0, PT, R2, RZ, P0 ;  /* 0x000000ff0200720c */ /* 0x000fda0000702670 */
[----:B------:R-:W-:Y:S05]  /*0040*/  @P0 EXIT ;  /* 0x000000000000094d */ /* 0x000fea0003800000 */
[----:B------:R-:W0:Y:S01]  /*0050*/  S2R R0, SR_TID.X ;  /* 0x0000000000007919 */ /* 0x000e220000002100 */
[----:B------:R-:W0:Y:S01]  /*0060*/  S2UR UR5, SR_CTAID.X ;  /* 0x00000000000579c3 */ /* 0x000e220000002500 */
[----:B------:R-:W1:Y:S01]  /*0070*/  LDCU UR4, c[0x0][0x3d8] ;  /* 0x00007b00ff0477ac */ /* 0x000e620008000800 */
[----:B------:R-:W1:Y:S06]  /*0080*/  LDCU UR7, c[0x0][0x3a8] ;  /* 0x00007500ff0777ac */ /* 0x000e6c0008000800 */
[----:B------:R-:W0:Y:S01]  /*0090*/  LDC R3, c[0x0][0x360] ;  /* 0x0000d800ff037b82 */ /* 0x000e220000000800 */
[----:B-1----:R-:W-:Y:S01]  /*00a0*/  UIADD3 UR4, UPT, UPT, UR4, UR7, URZ ;  /* 0x0000000704047290 */ /* 0x002fe2000fffe0ff */
[----:B0-----:R-:W-:-:S05]  /*00b0*/  IMAD R3, R3, UR5, R0 ;  /* 0x0000000503037c24 */ /* 0x001fca000f8e0200 */
[----:B------:R-:W-:-:S13]  /*00c0*/  ISETP.GE.U32.AND P0, PT, R3, UR4, PT ;  /* 0x0000000403007c0c */ /* 0x000fda000bf06070 */
[----:B------:R-:W-:Y:S05]  /*00d0*/  @P0 EXIT ;  /* 0x000000000000094d */ /* 0x000fea0003800000 */
[----:B------:R-:W-:Y:S01]  /*00e0*/  ISETP.GE.U32.AND P0, PT, R3, UR7, PT ;  /* 0x0000000703007c0c */ /* 0x000fe2000bf06070 */
[----:B------:R-:W0:-:S12]  /*00f0*/  LDCU.64 UR8, c[0x0][0x358] ;  /* 0x00006b00ff0877ac */ /* 0x000e180008000a00 */
[----:B------:R-:W-:Y:S05]  /*0100*/  @P0 BRA `(.L_x_0) ;  /* 0x0000001c00c00947 */ /* 0x000fea0003800000 */
[----:B------:R-:W1:Y:S02]  /*0110*/  LDC R7, c[0x0][0x3ac] ;  /* 0x0000eb00ff077b82 */ /* 0x000e640000000800 */
[----:B-1----:R-:W-:-:S13]  /*0120*/  ISETP.NE.AND P0, PT, R7, RZ, PT ;  /* 0x000000ff0700720c */ /* 0x002fda0003f05270 */
[----:B0-----:R-:W-:Y:S05]  /*0130*/  @!P0 EXIT ;  /* 0x000000000000894d */ /* 0x001fea0003800000 */
[----:B------:R-:W0:Y:S01]  /*0140*/  I2F.U32.RP R0, R7 ;  /* 0x0000000700007306 */ /* 0x000e220000209000 */
[----:B------:R-:W-:-:S07]  /*0150*/  ISETP.NE.U32.AND P1, PT, R7, RZ, PT ;  /* 0x000000ff0700720c */ /* 0x000fce0003f25070 */
[----:B0-----:R-:W0:Y:S02]  /*0160*/  MUFU.RCP R0, R0 ;  /* 0x0000000000007308 */ /* 0x001e240000001000 */
[----:B0-----:R-:W-:Y:S02]  /*0170*/  IADD3 R4, PT, PT, R0, 0xffffffe, RZ ;  /* 0x0ffffffe00047810 */ /* 0x001fe40007ffe0ff */
[----:B------:R-:W-:-:S04]  /*0180*/  LOP3.LUT R0, RZ, R7, RZ, 0x33, !PT ;  /* 0x00000007ff007212 */ /* 0x000fc800078e33ff */
[----:B------:R0:W1:Y:S02]  /*0190*/  F2I.FTZ.U32.TRUNC.NTZ R5, R4 ;  /* 0x0000000400057305 */ /* 0x000064000021f000 */
[----:B0-----:R-:W-:Y:S02]  /*01a0*/  HFMA2 R4, -RZ, RZ, 0, 0 ;  /* 0x00000000ff047431 */ /* 0x001fe400000001ff */
[----:B-1----:R-:W-:-:S04]  /*01b0*/  IMAD.MOV R6, RZ, RZ, -R5 ;  /* 0x000000ffff067224 */ /* 0x002fc800078e0a05 */
[----:B------:R-:W-:-:S04]  /*01c0*/  IMAD R9, R6, R7, RZ ;  /* 0x0000000706097224 */ /* 0x000fc800078e02ff */
[----:B------:R-:W-:-:S06]  /*01d0*/  IMAD.HI.U32 R5, R5, R9, R4 ;  /* 0x0000000905057227 */ /* 0x000fcc00078e0004 */
[----:B------:R-:W-:-:S04]  /*01e0*/  IMAD.HI.U32 R5, R5, R2, RZ ;  /* 0x0000000205057227 */ /* 0x000fc800078e00ff */
[----:B------:R-:W-:-:S04]  /*01f0*/  IMAD.MOV R6, RZ, RZ, -R5 ;  /* 0x000000ffff067224 */ /* 0x000fc800078e0a05 */
[----:B------:R-:W-:-:S05]  /*0200*/  IMAD R6, R7, R6, R2 ;  /* 0x0000000607067224 */ /* 0x000fca00078e0202 */
[----:B------:R-:W-:-:S13]  /*0210*/  ISETP.GE.U32.AND P0, PT, R6, R7, PT ;  /* 0x000000070600720c */ /* 0x000fda0003f06070 */
[----:B------:R-:W-:-:S04]  /*0220*/  @P0 IADD3 R6, PT, PT, R6, -R7, RZ ;  /* 0x8000000706060210 */ /* 0x000fc80007ffe0ff */
[----:B------:R-:W-:-:S13]  /*0230*/  ISETP.GE.U32.AND P2, PT, R6, R7, PT ;  /* 0x000000070600720c */ /* 0x000fda0003f46070 */
[----:B------:R-:W-:-:S05]  /*0240*/  @P2 IMAD.IADD R6, R6, 0x1, -R7 ;  /* 0x0000000106062824 */ /* 0x000fca00078e0a07 */
[----:B------:R-:W-:-:S04]  /*0250*/  SEL R6, R0, R6, !P1 ;  /* 0x0000000600067207 */ /* 0x000fc80004800000 */
[----:B------:R-:W-:-:S13]  /*0260*/  LOP3.LUT P3, RZ, R6, 0x7, R7, 0xf8, !PT ;  /* 0x0000000706ff7812 */ /* 0x000fda000786f807 */
[----:B------:R-:W-:Y:S05]  /*0270*/  @P3 EXIT ;  /* 0x000000000000394d */ /* 0x000fea0003800000 */
[----:B------:R-:W-:Y:S02]  /*0280*/  @P0 IADD3 R5, PT, PT, R5, 0x1, RZ ;  /* 0x0000000105050810 */ /* 0x000fe40007ffe0ff */
[----:B------:R-:W-:Y:S02]  /*0290*/  ISETP.GT.U32.AND P0, PT, R7, 0x7, PT ;  /* 0x000000070700780c */ /* 0x000fe40003f04070 */
[----:B------:R-:W-:Y:S01]  /*02a0*/  MOV R26, RZ ;  /* 0x000000ff001a7202 */ /* 0x000fe20000000f00 */
[----:B------:R-:W-:Y:S01]  /*02b0*/  @P2 VIADD R5, R5, 0x1 ;  /* 0x0000000105052836 */ /* 0x000fe20000000000 */
[----:B------:R-:W-:-:S04]  /*02c0*/  ISETP.GT.U32.OR P0, PT, R7, R2, !P0 ;  /* 0x000000020700720c */ /* 0x000fc80004704470 */
[----:B------:R-:W-:-:S09]  /*02d0*/  SEL R0, R0, R5, !P1 ;  /* 0x0000000500007207 */ /* 0x000fd20004800000 */
[----:B------:R-:W-:Y:S05]  /*02e0*/  @P0 BRA `(.L_x_1) ;  /* 0x0000001c00380947 */ /* 0x000fea0003800000 */
[----:B------:R-:W0:Y:S01]  /*02f0*/  LDCU UR4, c[0x0][0x3b0] ;  /* 0x00007600ff0477ac */ /* 0x000e220008000800 */
[----:B------:R-:W-:Y:S01]  /*0300*/  SHF.R.U32.HI R2, RZ, 0x3, R2 ;  /* 0x00000003ff027819 */ /* 0x000fe20000011602 */
[----:B------:R-:W-:Y:S01]  /*0310*/  IMAD.MOV.U32 R26, RZ, RZ, RZ ;  /* 0x000000ffff1a7224 */ /* 0x000fe200078e00ff */
[----:B------:R-:W-:-:S03]  /*0320*/  SHF.R.U32.HI R4, RZ, 0x3, R7 ;  /* 0x00000003ff047819 */ /* 0x000fc60000011607 */
[----:B------:R-:W-:Y:S01]  /*0330*/  IMAD R5, R3, R2, RZ ;  /* 0x0000000203057224 */ /* 0x000fe200078e02ff */
[----:B0-----:R-:W-:-:S09]  /*0340*/  UISETP.NE.AND UP0, UPT, UR4, URZ, UPT ;  /* 0x000000ff0400728c */ /* 0x001fd2000bf05270 */
[----:B------:R-:W-:Y:S05]  /*0350*/  BRA.U !UP0, `(.L_x_2) ;  /* 0x0000000d08947547 */ /* 0x000fea000b800000 */
[----:B------:R-:W-:-:S05]  /*0360*/  UMOV UR4, URZ ;  /* 0x000000ff00047c82 */ /* 0x000fca0008000000 */
.L_x_6:
[----:B------:R-:W0:Y:S01]  /*0370*/  LDC.64 R10, c[0x0][0x390] ;  /* 0x0000e400ff0a7b82 */ /* 0x000e220000000a00 */
[----:B------:R-:W-:Y:S01]  /*0380*/  IMAD R7, R3, R0, UR4 ;  /* 0x0000000403077e24 */ /* 0x000fe2000f8e0200 */
[----:B------:R-:W1:Y:S06]  /*0390*/  LDCU UR5, c[0x0][0x3ac] ;  /* 0x00007580ff0577ac */ /* 0x000e6c0008000800 */
[----:B------:R-:W2:Y:S01]  /*03a0*/  LDC.64 R12, c[0x0][0x398] ;  /* 0x0000e600ff0c7b82 */ /* 0x000ea20000000a00 */
[----:B0-----:R-:W-:-:S04]  /*03b0*/  IMAD.WIDE.U32 R10, R7, 0x2, R10 ;  /* 0x00000002070a7825 */ /* 0x001fc800078e000a */
[----:B--2---:R-:W-:Y:S02]  /*03c0*/  IMAD.WIDE.U32 R12, R7, 0x2, R12 ;  /* 0x00000002070c7825 */ /* 0x004fe400078e000c */
[----:B------:R-:W2:Y:S04]  /*03d0*/  LDG.E.U16 R7, desc[UR8][R10.64] ;  /* 0x000000080a077981 */ /* 0x000ea8000c1e1500 */
[----:B------:R-:W3:Y:S01]  /*03e0*/  LDG.E.U16 R8, desc[UR8][R12.64] ;  /* 0x000000080c087981 */ /* 0x000ee2000c1e1500 */
[----:B------:R-:W-:Y:S01]  /*03f0*/  ISETP.NE.AND P0, PT, R4, 0x1, PT ;  /* 0x000000010400780c */ /* 0x000fe20003f05270 */
[----:B-1----:R-:W-:Y:S01]  /*0400*/  ULOP3.LUT UP0, URZ, UR5, 0x8, URZ, 0xc0, !UPT ;  /* 0x0000000805ff7892 */ /* 0x002fe2000f80c0ff */
[----:B------:R-:W-:Y:S01]  /*0410*/  HFMA2 R6, -RZ, RZ, 0, 0 ;  /* 0x00000000ff067431 */ /* 0x000fe200000001ff */
[----:B------:R-:W-:Y:S01]  /*0420*/  UIMAD UR5, UR4, UR5, URZ ;  /* 0x00000005040572a4 */ /* 0x000fe2000f8e02ff */
[----:B--2---:R-:W-:Y:S01]  /*0430*/  IMAD.U32 R7, R7, 0x10000, RZ ;  /* 0x0001000007077824 */ /* 0x004fe200078e00ff */
[----:B---3--:R-:W-:-:S08]  /*0440*/  SHF.L.U32 R8, R8, 0x10, RZ ;  /* 0x0000001008087819 */ /* 0x008fd000000006ff */
[----:B------:R-:W-:Y:S05]  /*0450*/  @!P0 BRA `(.L_x_3) ;  /* 0x0000000800308947 */ /* 0x000fea0003800000 */
[----:B------:R-:W0:Y:S01]  /*0460*/  LDC.64 R12, c[0x0][0x380] ;  /* 0x0000e000ff0c7b82 */ /* 0x000e220000000a00 */
[----:B------:R-:W-:Y:S01]  /*0470*/  UIADD3 UR6, UPT, UPT, UR5, 0x7, URZ ;  /* 0x0000000705067890 */ /* 0x000fe2000fffe0ff */
[C---:B------:R-:W-:Y:S01]  /*0480*/  LOP3.LUT R6, R4.reuse, 0x1ffffffe, RZ, 0xc0, !PT ;  /* 0x1ffffffe04067812 */ /* 0x040fe200078ec0ff */
[----:B------:R-:W-:-:S04]  /*0490*/  IMAD R2, R4, UR4, R5 ;  /* 0x0000000404027c24 */ /* 0x000fc8000f8e0205 */
[----:B------:R-:W-:Y:S01]  /*04a0*/  IMAD.MOV R9, RZ, RZ, -R6 ;  /* 0x000000ffff097224 */ /* 0x000fe200078e0a06 */
[----:B------:R-:W1:Y:S01]  /*04b0*/  LDC.64 R14, c[0x0][0x388] ;  /* 0x0000e200ff0e7b82 */ /* 0x000e620000000a00 */
[----:B------:R-:W-:-:S07]  /*04c0*/  MOV R10, UR6 ;  /* 0x00000006000a7c02 */ /* 0x000fce0008000f00 */
.L_x_4:
[----:B-1----:R-:W-:-:S05]  /*04d0*/  IMAD.WIDE.U32 R16, R2, 0x4, R14 ;  /* 0x0000000402107825 */ /* 0x002fca00078e000e */
[----:B------:R1:W2:Y:S01]  /*04e0*/  LDG.E R29, desc[UR8][R16.64] ;  /* 0x00000008101d7981 */ /* 0x0002a2000c1e1900 */
[C---:B------:R-:W-:Y:S01]  /*04f0*/  VIADD R19, R10.reuse, 0xfffffff9 ;  /* 0xfffffff90a137836 */ /* 0x040fe20000000000 */
[----:B------:R-:W-:-:S03]  /*0500*/  IADD3 R25, PT, PT, R10, -0x6, RZ ;  /* 0xfffffffa0a197810 */ /* 0x000fc60007ffe0ff */
[----:B0-----:R-:W-:-:S05]  /*0510*/  IMAD.WIDE.U32 R18, R19, 0x4, R12 ;  /* 0x0000000413127825 */ /* 0x001fca00078e000c */
[----:B------:R0:W3:Y:S01]  /*0520*/  LDG.E R27, desc[UR8][R18.64] ;  /* 0x00000008121b7981 */ /* 0x0000e2000c1e1900 */
[----:B------:R-:W-:-:S04]  /*0530*/  IMAD.WIDE.U32 R24, R25, 0x4, R12 ;  /* 0x0000000419187825 */ /* 0x000fc800078e000c */
[C---:B------:R-:W-:Y:S01]  /*0540*/  VIADD R23, R10.reuse, 0xfffffffb ;  /* 0xfffffffb0a177836 */ /* 0x040fe20000000000 */
[----:B------:R4:W5:Y:S01]  /*0550*/  LDG.E R28, desc[UR8][R24.64] ;  /* 0x00000008181c7981 */ /* 0x000962000c1e1900 */
[----:B------:R-:W-:Y:S02]  /*0560*/  IADD3 R21, PT, PT, R10, -0x4, RZ ;  /* 0xfffffffc0a157810 */ /* 0x000fe40007ffe0ff */
[----:B------:R-:W-:-:S05]  /*0570*/  IMAD.WIDE.U32 R22, R23, 0x4, R12 ;  /* 0x0000000417167825 */ /* 0x000fca00078e000c */
[----:B------:R4:W5:Y:S01]  /*0580*/  LDG.E R11, desc[UR8][R22.64] ;  /* 0x00000008160b7981 */ /* 0x000962000c1e1900 */
[----:B-1----:R-:W-:-:S06]  /*0590*/  IMAD.WIDE.U32 R16, R21, 0x4, R12 ;  /* 0x0000000415107825 */ /* 0x002fcc00078e000c */
[----:B------:R-:W5:Y:S01]  /*05a0*/  LDG.E R16, desc[UR8][R16.64] ;  /* 0x0000000810107981 */ /* 0x000f62000c1e1900 */
[----:B------:R-:W-:-:S04]  /*05b0*/  VIADD R21, R10, 0xfffffffd ;  /* 0xfffffffd0a157836 */ /* 0x000fc80000000000 */
[----:B0-----:R-:W-:Y:S01]  /*05c0*/  IMAD.WIDE.U32 R18, R21, 0x4, R12 ;  /* 0x0000000415127825 */ /* 0x001fe200078e000c */
[----:B------:R-:W-:-:S04]  /*05d0*/  IADD3 R21, PT, PT, R10, -0x2, RZ ;  /* 0xfffffffe0a157810 */ /* 0x000fc80007ffe0ff */
[----:B------:R2:W5:Y:S01]  /*05e0*/  LDG.E R17, desc[UR8][R18.64] ;  /* 0x0000000812117981 */ /* 0x000562000c1e1900 */
[----:B------:R-:W-:-:S04]  /*05f0*/  IMAD.WIDE.U32 R20, R21, 0x4, R12 ;  /* 0x0000000415147825 */ /* 0x000fc800078e000c */
[----:B----4-:R-:W-:Y:S02]  /*0600*/  VIADD R25, R10, 0xffffffff ;  /* 0xffffffff0a197836 */ /* 0x010fe40000000000 */
[----:B------:R-:W4:Y:S02]  /*0610*/  LDG.E R20, desc[UR8][R20.64] ;  /* 0x0000000814147981 */ /* 0x000f24000c1e1900 */
[----:B------:R-:W-:-:S04]  /*0620*/  IMAD.WIDE.U32 R22, R25, 0x4, R12 ;  /* 0x0000000419167825 */ /* 0x000fc800078e000c */
[----:B------:R-:W-:Y:S01]  /*0630*/  IMAD.WIDE.U32 R24, R10, 0x4, R12 ;  /* 0x000000040a187825 */ /* 0x000fe200078e000c */
[----:B------:R0:W4:Y:S05]  /*0640*/  LDG.E R21, desc[UR8][R22.64] ;  /* 0x0000000816157981 */ /* 0x00012a000c1e1900 */
[----:B------:R1:W4:Y:S01]  /*0650*/  LDG.E R24, desc[UR8][R24.64] ;  /* 0x0000000818187981 */ /* 0x000322000c1e1900 */
[----:B--2---:R-:W-:-:S04]  /*0660*/  LOP3.LUT R18, R29, 0xf, RZ, 0xc0, !PT ;  /* 0x0000000f1d127812 */ /* 0x004fc800078ec0ff */
[----:B------:R-:W-:-:S05]  /*0670*/  I2FP.F32.U32 R18, R18 ;  /* 0x0000001200127245 */ /* 0x000fca0000201000 */
[----:B------:R-:W-:Y:S01]  /*0680*/  FFMA R19, R7, R18, R8 ;  /* 0x0000001207137223 */ /* 0x000fe20000000008 */
[----:B------:R-:W-:-:S03]  /*0690*/  SHF.R.U32.HI R18, RZ, 0x4, R29 ;  /* 0x00000004ff127819 */ /* 0x000fc6000001161d */
[----:B---3--:R-:W-:Y:S01]  /*06a0*/  FFMA R19, R19, R27, R26 ;  /* 0x0000001b13137223 */ /* 0x008fe2000000001a */
[----:B------:R-:W-:Y:S02]  /*06b0*/  LOP3.LUT R18, R18, 0xf, RZ, 0xc0, !PT ;  /* 0x0000000f12127812 */ /* 0x000fe400078ec0ff */
[----:B------:R-:W-:Y:S02]  /*06c0*/  SHF.R.U32.HI R26, RZ, 0x8, R29 ;  /* 0x00000008ff1a7819 */ /* 0x000fe4000001161d */
[----:B------:R-:W-:Y:S02]  /*06d0*/  I2FP.F32.U32 R18, R18 ;  /* 0x0000001200127245 */ /* 0x000fe40000201000 */
[----:B------:R-:W-:-:S03]  /*06e0*/  LOP3.LUT R26, R26, 0xf, RZ, 0xc0, !PT ;  /* 0x0000000f1a1a7812 */ /* 0x000fc600078ec0ff */
[----:B------:R-:W-:Y:S01]  /*06f0*/  FFMA R18, R7, R18, R8 ;  /* 0x0000001207127223 */ /* 0x000fe20000000008 */
[----:B------:R-:W-:-:S03]  /*0700*/  I2FP.F32.U32 R26, R26 ;  /* 0x0000001a001a7245 */ /* 0x000fc60000201000 */
[----:B-----5:R-:W-:Y:S01]  /*0710*/  FFMA R18, R18, R28, R19 ;  /* 0x0000001c12127223 */ /* 0x020fe20000000013 */
[----:B------:R-:W-:Y:S01]  /*0720*/  SHF.R.U32.HI R19, RZ, 0xc, R29 ;  /* 0x0000000cff137819 */ /* 0x000fe2000001161d */
[----:B0-----:R-:W-:-:S03]  /*0730*/  FFMA R23, R7, R26, R8 ;  /* 0x0000001a07177223 */ /* 0x001fc60000000008 */
[----:B------:R-:W-:Y:S01]  /*0740*/  LOP3.LUT R22, R19, 0xf, RZ, 0xc0, !PT ;  /* 0x0000000f13167812 */ /* 0x000fe200078ec0ff */
[----:B------:R-:W-:Y:S01]  /*0750*/  FFMA R23, R23, R11, R18 ;  /* 0x0000000b17177223 */ /* 0x000fe20000000012 */
[----:B------:R-:W-:Y:S02]  /*0760*/  IADD3 R19, PT, PT, R2, 0x1, RZ ;  /* 0x0000000102137810 */ /* 0x000fe40007ffe0ff */
[----:B------:R-:W-:-:S03]  /*0770*/  I2FP.F32.U32 R22, R22 ;  /* 0x0000001600167245 */ /* 0x000fc60000201000 */
[----:B------:R-:W-:Y:S01]  /*0780*/  IMAD.WIDE.U32 R18, R19, 0x4, R14 ;  /* 0x0000000413127825 */ /* 0x000fe200078e000e */
[----:B-1----:R-:W-:-:S03]  /*0790*/  SHF.R.U32.HI R25, RZ, 0x10, R29 ;  /* 0x00000010ff197819 */ /* 0x002fc6000001161d */
[----:B------:R-:W-:Y:S01]  /*07a0*/  FFMA R22, R7, R22, R8 ;  /* 0x0000001607167223 */ /* 0x000fe20000000008 */
[----:B------:R0:W2:Y:S03]  /*07b0*/  LDG.E R11, desc[UR8][R18.64] ;  /* 0x00000008120b7981 */ /* 0x0000a6000c1e1900 */
[----:B------:R-:W-:Y:S01]  /*07c0*/  FFMA R16, R22, R16, R23 ;  /* 0x0000001016107223 */ /* 0x000fe20000000017 */
[----:B------:R-:W-:Y:S01]  /*07d0*/  LOP3.LUT R25, R25, 0xf, RZ, 0xc0, !PT ;  /* 0x0000000f19197812 */ /* 0x000fe200078ec0ff */
[----:B------:R-:W-:Y:S01]  /*07e0*/  VIADD R23, R10, 0x1 ;  /* 0x000000010a177836 */ /* 0x000fe20000000000 */
[----:B------:R-:W-:Y:S02]  /*07f0*/  SHF.R.U32.HI R26, RZ, 0x14, R29 ;  /* 0x00000014ff1a7819 */ /* 0x000fe4000001161d */
[----:B------:R-:W-:Y:S01]  /*0800*/  I2FP.F32.U32 R25, R25 ;  /* 0x0000001900197245 */ /* 0x000fe20000201000 */
[----:B------:R-:W-:Y:S01]  /*0810*/  IMAD.WIDE.U32 R22, R23, 0x4, R12 ;  /* 0x0000000417167825 */ /* 0x000fe200078e000c */
[----:B------:R-:W-:-:S03]  /*0820*/  LOP3.LUT R26, R26, 0xf, RZ, 0xc0, !PT ;  /* 0x0000000f1a1a7812 */ /* 0x000fc600078ec0ff */
[----:B------:R-:W-:Y:S02]  /*0830*/  FFMA R25, R7, R25, R8 ;  /* 0x0000001907197223 */ /* 0x000fe40000000008 */
[----:B------:R-:W3:Y:S01]  /*0840*/  LDG.E R22, desc[UR8][R22.64] ;  /* 0x0000000816167981 */ /* 0x000ee2000c1e1900 */
[----:B------:R-:W-:Y:S01]  /*0850*/  I2FP.F32.U32 R26, R26 ;  /* 0x0000001a001a7245 */ /* 0x000fe20000201000 */
[----:B------:R-:W-:Y:S01]  /*0860*/  FFMA R17, R25, R17, R16 ;  /* 0x0000001119117223 */ /* 0x000fe20000000010 */
[----:B0-----:R-:W-:Y:S02]  /*0870*/  IADD3 R19, PT, PT, R10, 0x2, RZ ;  /* 0x000000020a137810 */ /* 0x001fe40007ffe0ff */
[----:B------:R-:W-:Y:S01]  /*0880*/  SHF.R.U32.HI R16, RZ, 0x18, R29 ;  /* 0x00000018ff107819 */ /* 0x000fe2000001161d */
[----:B------:R-:W-:Y:S02]  /*0890*/  FFMA R26, R7, R26, R8 ;  /* 0x0000001a071a7223 */ /* 0x000fe40000000008 */
[----:B------:R-:W-:Y:S01]  /*08a0*/  IMAD.WIDE.U32 R18, R19, 0x4, R12 ;  /* 0x0000000413127825 */ /* 0x000fe200078e000c */
[----:B------:R-:W-:-:S03]  /*08b0*/  LOP3.LUT R25, R16, 0xf, RZ, 0xc0, !PT ;  /* 0x0000000f10197812 */ /* 0x000fc600078ec0ff */
[----:B----4-:R-:W-:Y:S01]  /*08c0*/  FFMA R20, R26, R20, R17 ;  /* 0x000000141a147223 */ /* 0x010fe20000000011 */
[C---:B------:R-:W-:Y:S01]  /*08d0*/  VIADD R17, R10.reuse, 0x3 ;  /* 0x000000030a117836 */ /* 0x040fe20000000000 */
[----:B------:R-:W-:Y:S01]  /*08e0*/  I2FP.F32.U32 R25, R25 ;  /* 0x0000001900197245 */ /* 0x000fe20000201000 */
[----:B------:R0:W4:Y:S01]  /*08f0*/  LDG.E R23, desc[UR8][R18.64] ;  /* 0x0000000812177981 */ /* 0x000122000c1e1900 */
[----:B------:R-:W-:Y:S01]  /*0900*/  IADD3 R28, PT, PT, R10, 0x4, RZ ;  /* 0x000000040a1c7810 */ /* 0x000fe20007ffe0ff */
[----:B------:R-:W-:Y:S01]  /*0910*/  IMAD.WIDE.U32 R16, R17, 0x4, R12 ;  /* 0x0000000411107825 */ /* 0x000fe200078e000c */
[----:B------:R-:W-:-:S03]  /*0920*/  SHF.R.U32.HI R29, RZ, 0x1c, R29 ;  /* 0x0000001cff1d7819 */ /* 0x000fc6000001161d */
[----:B------:R-:W-:Y:S01]  /*0930*/  FFMA R25, R7, R25, R8 ;  /* 0x0000001907197223 */ /* 0x000fe20000000008 */
[----:B------:R-:W-:-:S03]  /*0940*/  I2FP.F32.U32 R29, R29 ;  /* 0x0000001d001d7245 */ /* 0x000fc60000201000 */
[----:B------:R-:W-:Y:S01]  /*0950*/  FFMA R27, R25, R21, R20 ;  /* 0x00000015191b7223 */ /* 0x000fe20000000014 */
[----:B------:R-:W-:Y:S01]  /*0960*/  IMAD.WIDE.U32 R20, R28, 0x4, R12 ;  /* 0x000000041c147825 */ /* 0x000fe200078e000c */
[----:B------:R1:W5:Y:S03]  /*0970*/  LDG.E R26, desc[UR8][R16.64] ;  /* 0x00000008101a7981 */ /* 0x000366000c1e1900 */
[C---:B------:R-:W-:Y:S02]  /*0980*/  VIADD R25, R10.reuse, 0x5 ;  /* 0x000000050a197836 */ /* 0x040fe40000000000 */
[----:B------:R-:W-:Y:S01]  /*0990*/  FFMA R28, R7, R29, R8 ;  /* 0x0000001d071c7223 */ /* 0x000fe20000000008 */
[----:B------:R-:W-:Y:S01]  /*09a0*/  IADD3 R29, PT, PT, R10, 0x6, RZ ;  /* 0x000000060a1d7810 */ /* 0x000fe20007ffe0ff */
[----:B------:R2:W5:Y:S01]  /*09b0*/  LDG.E R20, desc[UR8][R20.64] ;  /* 0x0000000814147981 */ /* 0x000562000c1e1900 */
[----:B0-----:R-:W-:-:S04]  /*09c0*/  IMAD.WIDE.U32 R18, R25, 0x4, R12 ;  /* 0x0000000419127825 */ /* 0x001fc800078e000c */
[----:B------:R-:W-:Y:S01]  /*09d0*/  FFMA R27, R28, R24, R27 ;  /* 0x000000181c1b7223 */ /* 0x000fe2000000001b */
[--C-:B------:R-:W-:Y:S01]  /*09e0*/  IMAD.WIDE.U32 R28, R29, 0x4, R12.reuse ;  /* 0x000000041d1c7825 */ /* 0x100fe200078e000c */
[----:B------:R0:W5:Y:S03]  /*09f0*/  LDG.E R18, desc[UR8][R18.64] ;  /* 0x0000000812127981 */ /* 0x000166000c1e1900 */
[C---:B------:R-:W-:Y:S01]  /*0a00*/  VIADD R25, R10.reuse, 0x7 ;  /* 0x000000070a197836 */ /* 0x040fe20000000000 */
[----:B-1----:R-:W-:Y:S01]  /*0a10*/  IADD3 R17, PT, PT, R10, 0x8, RZ ;  /* 0x000000080a117810 */ /* 0x002fe20007ffe0ff */
[----:B------:R-:W5:Y:S02]  /*0a20*/  LDG.E R28, desc[UR8][R28.64] ;  /* 0x000000081c1c7981 */ /* 0x000f64000c1e1900 */
[----:B------:R-:W-:-:S04]  /*0a30*/  IMAD.WIDE.U32 R24, R25, 0x4, R12 ;  /* 0x0000000419187825 */ /* 0x000fc800078e000c */
[----:B------:R-:W-:Y:S02]  /*0a40*/  IMAD.WIDE.U32 R16, R17, 0x4, R12 ;  /* 0x0000000411107825 */ /* 0x000fe400078e000c */
[----:B------:R-:W5:Y:S04]  /*0a50*/  LDG.E R24, desc[UR8][R24.64] ;  /* 0x0000000818187981 */ /* 0x000f68000c1e1900 */
[----:B------:R1:W5:Y:S01]  /*0a60*/  LDG.E R16, desc[UR8][R16.64] ;  /* 0x0000000810107981 */ /* 0x000362000c1e1900 */
[----:B------:R-:W-:Y:S01]  /*0a70*/  VIADD R9, R9, 0x2 ;  /* 0x0000000209097836 */ /* 0x000fe20000000000 */
[----:B------:R-:W-:Y:S01]  /*0a80*/  IADD3 R10, PT, PT, R10, 0x10, RZ ;  /* 0x000000100a0a7810 */ /* 0x000fe20007ffe0ff */
[----:B------:R-:W-:-:S03]  /*0a90*/  VIADD R2, R2, 0x2 ;  /* 0x0000000202027836 */ /* 0x000fc60000000000 */
[----:B------:R-:W-:Y:S02]  /*0aa0*/  ISETP.NE.AND P0, PT, R9, RZ, PT ;  /* 0x000000ff0900720c */ /* 0x000fe40003f05270 */
[----:B--2---:R-:W-:Y:S02]  /*0ab0*/  LOP3.LUT R21, R11, 0xf, RZ, 0xc0, !PT ;  /* 0x0000000f0b157812 */ /* 0x004fe400078ec0ff */
[--C-:B0-----:R-:W-:Y:S02]  /*0ac0*/  SHF.R.U32.HI R19, RZ, 0x4, R11.reuse ;  /* 0x00000004ff137819 */ /* 0x101fe4000001160b */
[----:B------:R-:W-:Y:S02]  /*0ad0*/  I2FP.F32.U32 R21, R21 ;  /* 0x0000001500157245 */ /* 0x000fe40000201000 */
[----:B------:R-:W-:Y:S02]  /*0ae0*/  LOP3.LUT R19, R19, 0xf, RZ, 0xc0, !PT ;  /* 0x0000000f13137812 */ /* 0x000fe400078ec0ff */
[----:B-1----:R-:W-:Y:S01]  /*0af0*/  SHF.R.U32.HI R17, RZ, 0xc, R11 ;  /* 0x0000000cff117819 */ /* 0x002fe2000001160b */
[----:B------:R-:W-:Y:S01]  /*0b00*/  FFMA R21, R7, R21, R8 ;  /* 0x0000001507157223 */ /* 0x000fe20000000008 */
[----:B------:R-:W-:-:S02]  /*0b10*/  I2FP.F32.U32 R19, R19 ;  /* 0x0000001300137245 */ /* 0x000fc40000201000 */
[----:B------:R-:W-:Y:S01]  /*0b20*/  LOP3.LUT R17, R17, 0xf, RZ, 0xc0, !PT ;  /* 0x0000000f11117812 */ /* 0x000fe200078ec0ff */
[----:B---3--:R-:W-:Y:S01]  /*0b30*/  FFMA R22, R21, R22, R27 ;  /* 0x0000001615167223 */ /* 0x008fe2000000001b */
[----:B------:R-:W-:Y:S01]  /*0b40*/  SHF.R.U32.HI R21, RZ, 0x8, R11 ;  /* 0x00000008ff157819 */ /* 0x000fe2000001160b */
[----:B------:R-:W-:Y:S01]  /*0b50*/  FFMA R19, R7, R19, R8 ;  /* 0x0000001307137223 */ /* 0x000fe20000000008 */
[----:B------:R-:W-:Y:S02]  /*0b60*/  I2FP.F32.U32 R17, R17 ;  /* 0x0000001100117245 */ /* 0x000fe40000201000 */
[----:B------:R-:W-:-:S04]  /*0b70*/  LOP3.LUT R21, R21, 0xf, RZ, 0xc0, !PT ;  /* 0x0000000f15157812 */ /* 0x000fc800078ec0ff */
[----:B------:R-:W-:Y:S01]  /*0b80*/  I2FP.F32.U32 R21, R21 ;  /* 0x0000001500157245 */ /* 0x000fe20000201000 */
[----:B----4-:R-:W-:-:S04]  /*0b90*/  FFMA R19, R19, R23, R22 ;  /* 0x0000001713137223 */ /* 0x010fc80000000016 */
[--C-:B------:R-:W-:Y:S01]  /*0ba0*/  FFMA R22, R7, R21, R8.reuse ;  /* 0x0000001507167223 */ /* 0x100fe20000000008 */
[--C-:B------:R-:W-:Y:S02]  /*0bb0*/  SHF.R.U32.HI R21, RZ, 0x10, R11.reuse ;  /* 0x00000010ff157819 */ /* 0x100fe4000001160b */
[----:B------:R-:W-:Y:S02]  /*0bc0*/  SHF.R.U32.HI R23, RZ, 0x14, R11 ;  /* 0x00000014ff177819 */ /* 0x000fe4000001160b */
[----:B------:R-:W-:Y:S02]  /*0bd0*/  LOP3.LUT R21, R21, 0xf, RZ, 0xc0, !PT ;  /* 0x0000000f15157812 */ /* 0x000fe400078ec0ff */
[----:B------:R-:W-:Y:S01]  /*0be0*/  LOP3.LUT R23, R23, 0xf, RZ, 0xc0, !PT ;  /* 0x0000000f17177812 */ /* 0x000fe200078ec0ff */
[----:B-----5:R-:W-:Y:S01]  /*0bf0*/  FFMA R19, R22, R26, R19 ;  /* 0x0000001a16137223 */ /* 0x020fe20000000013 */
[----:B------:R-:W-:Y:S01]  /*0c00*/  FFMA R22, R7, R17, R8 ;  /* 0x0000001107167223 */ /* 0x000fe20000000008 */
[----:B------:R-:W-:-:S02]  /*0c10*/  I2FP.F32.U32 R21, R21 ;  /* 0x0000001500157245 */ /* 0x000fc40000201000 */
[----:B------:R-:W-:Y:S01]  /*0c20*/  SHF.R.U32.HI R17, RZ, 0x18, R11 ;  /* 0x00000018ff117819 */ /* 0x000fe2000001160b */
[----:B------:R-:W-:Y:S01]  /*0c30*/  FFMA R19, R22, R20, R19 ;  /* 0x0000001416137223 */ /* 0x000fe20000000013 */
[----:B------:R-:W-:Y:S01]  /*0c40*/  I2FP.F32.U32 R23, R23 ;  /* 0x0000001700177245 */ /* 0x000fe20000201000 */
[--C-:B------:R-:W-:Y:S01]  /*0c50*/  FFMA R20, R7, R21, R8.reuse ;  /* 0x0000001507147223 */ /* 0x100fe20000000008 */
[----:B------:R-:W-:Y:S02]  /*0c60*/  LOP3.LUT R17, R17, 0xf, RZ, 0xc0, !PT ;  /* 0x0000000f11117812 */ /* 0x000fe400078ec0ff */
[----:B------:R-:W-:Y:S01]  /*0c70*/  SHF.R.U32.HI R11, RZ, 0x1c, R11 ;  /* 0x0000001cff0b7819 */ /* 0x000fe2000001160b */
[----:B------:R-:W-:Y:S01]  /*0c80*/  FFMA R19, R20, R18, R19 ;  /* 0x0000001214137223 */ /* 0x000fe20000000013 */
[----:B------:R-:W-:Y:S01]  /*0c90*/  FFMA R18, R7, R23, R8 ;  /* 0x0000001707127223 */ /* 0x000fe20000000008 */
[----:B------:R-:W-:Y:S02]  /*0ca0*/  I2FP.F32.U32 R17, R17 ;  /* 0x0000001100117245 */ /* 0x000fe40000201000 */
[----:B------:R-:W-:Y:S01]  /*0cb0*/  I2FP.F32.U32 R11, R11 ;  /* 0x0000000b000b7245 */ /* 0x000fe20000201000 */
[----:B------:R-:W-:-:S02]  /*0cc0*/  FFMA R19, R18, R28, R19 ;  /* 0x0000001c12137223 */ /* 0x000fc40000000013 */
[C-C-:B------:R-:W-:Y:S02]  /*0cd0*/  FFMA R18, R7.reuse, R17, R8.reuse ;  /* 0x0000001107127223 */ /* 0x140fe40000000008 */
[----:B------:R-:W-:Y:S02]  /*0ce0*/  FFMA R26, R7, R11, R8 ;  /* 0x0000000b071a7223 */ /* 0x000fe40000000008 */
[----:B------:R-:W-:-:S04]  /*0cf0*/  FFMA R19, R18, R24, R19 ;  /* 0x0000001812137223 */ /* 0x000fc80000000013 */
[----:B------:R-:W-:Y:S01]  /*0d00*/  FFMA R26, R26, R16, R19 ;  /* 0x000000101a1a7223 */ /* 0x000fe20000000013 */
[----:B------:R-:W-:Y:S06]  /*0d10*/  @P0 BRA `(.L_x_4) ;  /* 0xfffffff400ec0947 */ /* 0x000fec000383ffff */
.L_x_3:
[----:B------:R-:W-:Y:S05]  /*0d20*/  BRA.U !UP0, `(.L_x_5) ;  /* 0x0000000508107547 */ /* 0x000fea000b800000 */
[----:B------:R-:W0:Y:S01]  /*0d30*/  LDC.64 R14, c[0x0][0x388] ;  /* 0x0000e200ff0e7b82 */ /* 0x000e220000000a00 */
[----:B------:R-:W-:-:S05]  /*0d40*/  IMAD R9, R4, UR4, R5 ;  /* 0x0000000404097c24 */ /* 0x000fca000f8e0205 */
[----:B------:R-:W-:Y:S02]  /*0d50*/  IADD3 R9, PT, PT, R9, R6, RZ ;  /* 0x0000000609097210 */ /* 0x000fe40007ffe0ff */
[----:B------:R-:W1:Y:S01]  /*0d60*/  LDC.64 R10, c[0x0][0x380] ;  /* 0x0000e000ff0a7b82 */ /* 0x000e620000000a00 */
[----:B------:R-:W-:Y:S02]  /*0d70*/  LEA R13, R6, UR5, 0x3 ;  /* 0x00000005060d7c11 */ /* 0x000fe4000f8e18ff */
[----:B0-----:R-:W-:-:S05]  /*0d80*/  IMAD.WIDE.U32 R14, R9, 0x4, R14 ;  /* 0x00000004090e7825 */ /* 0x001fca00078e000e */
[----:B------:R0:W2:Y:S01]  /*0d90*/  LDG.E R2, desc[UR8][R14.64] ;  /* 0x000000080e027981 */ /* 0x0000a2000c1e1900 */
[C---:B------:R-:W-:Y:S02]  /*0da0*/  VIADD R25, R13.reuse, 0x1 ;  /* 0x000000010d197836 */ /* 0x040fe40000000000 */
[C---:B-1----:R-:W-:Y:S01]  /*0db0*/  IMAD.WIDE.U32 R22, R13.reuse, 0x4, R10 ;  /* 0x000000040d167825 */ /* 0x042fe200078e000a */
[----:B------:R-:W-:-:S03]  /*0dc0*/  IADD3 R29, PT, PT, R13, 0x2, RZ ;  /* 0x000000020d1d7810 */ /* 0x000fc60007ffe0ff */
[--C-:B------:R-:W-:Y:S01]  /*0dd0*/  IMAD.WIDE.U32 R24, R25, 0x4, R10.reuse ;  /* 0x0000000419187825 */ /* 0x100fe200078e000a */
[----:B------:R1:W3:Y:S03]  /*0de0*/  LDG.E R9, desc[UR8][R22.64] ;  /* 0x0000000816097981 */ /* 0x0002e6000c1e1900 */
[----:B------:R-:W-:Y:S01]  /*0df0*/  IMAD.WIDE.U32 R28, R29, 0x4, R10 ;  /* 0x000000041d1c7825 */ /* 0x000fe200078e000a */
[----:B------:R4:W5:Y:S03]  /*0e00*/  LDG.E R6, desc[UR8][R24.64] ;  /* 0x0000000818067981 */ /* 0x000966000c1e1900 */
[C---:B------:R-:W-:Y:S01]  /*0e10*/  VIADD R21, R13.reuse, 0x3 ;  /* 0x000000030d157836 */ /* 0x040fe20000000000 */
[----:B------:R-:W5:Y:S01]  /*0e20*/  LDG.E R18, desc[UR8][R28.64] ;  /* 0x000000081c127981 */ /* 0x000f62000c1e1900 */
[----:B------:R-:W-:-:S02]  /*0e30*/  IADD3 R17, PT, PT, R13, 0x4, RZ ;  /* 0x000000040d117810 */ /* 0x000fc40007ffe0ff */
[----:B------:R-:W-:-:S04]  /*0e40*/  IMAD.WIDE.U32 R20, R21, 0x4, R10 ;  /* 0x0000000415147825 */ /* 0x000fc800078e000a */
[--C-:B------:R-:W-:Y:S01]  /*0e50*/  IMAD.WIDE.U32 R16, R17, 0x4, R10.reuse ;  /* 0x0000000411107825 */ /* 0x100fe200078e000a */
[----:B------:R2:W5:Y:S03]  /*0e60*/  LDG.E R19, desc[UR8][R20.64] ;  /* 0x0000000814137981 */ /* 0x000566000c1e1900 */
[C---:B0-----:R-:W-:Y:S01]  /*0e70*/  VIADD R15, R13.reuse, 0x5 ;  /* 0x000000050d0f7836 */ /* 0x041fe20000000000 */
[----:B-1----:R-:W-:Y:S01]  /*0e80*/  IADD3 R23, PT, PT, R13, 0x6, RZ ;  /* 0x000000060d177810 */ /* 0x002fe20007ffe0ff */
[----:B------:R0:W5:Y:S02]  /*0e90*/  LDG.E R16, desc[UR8][R16.64] ;  /* 0x0000000810107981 */ /* 0x000164000c1e1900 */
[----:B------:R-:W-:-:S04]  /*0ea0*/  IMAD.WIDE.U32 R14, R15, 0x4, R10 ;  /* 0x000000040f0e7825 */ /* 0x000fc800078e000a */
[----:B----4-:R-:W-:Y:S02]  /*0eb0*/  VIADD R25, R13, 0x7 ;  /* 0x000000070d197836 */ /* 0x010fe40000000000 */
[--C-:B------:R-:W-:Y:S01]  /*0ec0*/  IMAD.WIDE.U32 R12, R23, 0x4, R10.reuse ;  /* 0x00000004170c7825 */ /* 0x100fe200078e000a */
[----:B------:R1:W4:Y:S03]  /*0ed0*/  LDG.E R14, desc[UR8][R14.64] ;  /* 0x000000080e0e7981 */ /* 0x000326000c1e1900 */
[----:B------:R-:W-:Y:S02]  /*0ee0*/  IMAD.WIDE.U32 R10, R25, 0x4, R10 ;  /* 0x00000004190a7825 */ /* 0x000fe400078e000a */
[----:B------:R3:W4:Y:S04]  /*0ef0*/  LDG.E R12, desc[UR8][R12.64] ;  /* 0x000000080c0c7981 */ /* 0x000728000c1e1900 */
[----:B------:R5:W4:Y:S01]  /*0f00*/  LDG.E R10, desc[UR8][R10.64] ;  /* 0x000000080a0a7981 */ /* 0x000b22000c1e1900 */
[----:B--2---:R-:W-:-:S02]  /*0f10*/  LOP3.LUT R20, R2, 0xf, RZ, 0xc0, !PT ;  /* 0x0000000f02147812 */ /* 0x004fc400078ec0ff */
[--C-:B------:R-:W-:Y:S02]  /*0f20*/  SHF.R.U32.HI R21, RZ, 0x4, R2.reuse ;  /* 0x00000004ff157819 */ /* 0x100fe40000011602 */
[----:B------:R-:W-:Y:S02]  /*0f30*/  I2FP.F32.U32 R20, R20 ;  /* 0x0000001400147245 */ /* 0x000fe40000201000 */
[----:B------:R-:W-:Y:S02]  /*0f40*/  LOP3.LUT R21, R21, 0xf, RZ, 0xc0, !PT ;  /* 0x0000000f15157812 */ /* 0x000fe400078ec0ff */
[----:B0-----:R-:W-:Y:S01]  /*0f50*/  SHF.R.U32.HI R17, RZ, 0x8, R2 ;  /* 0x00000008ff117819 */ /* 0x001fe20000011602 */
[----:B-1----:R-:W-:Y:S01]  /*0f60*/  FFMA R15, R7, R20, R8 ;  /* 0x00000014070f7223 */ /* 0x002fe20000000008 */
[----:B------:R-:W-:Y:S02]  /*0f70*/  I2FP.F32.U32 R21, R21 ;  /* 0x0000001500157245 */ /* 0x000fe40000201000 */
[----:B------:R-:W-:Y:S01]  /*0f80*/  LOP3.LUT R17, R17, 0xf, RZ, 0xc0, !PT ;  /* 0x0000000f11117812 */ /* 0x000fe200078ec0ff */
[----:B---3--:R-:W-:Y:S01]  /*0f90*/  FFMA R9, R15, R9, R26 ;  /* 0x000000090f097223 */ /* 0x008fe2000000001a */
[----:B------:R-:W-:Y:S01]  /*0fa0*/  SHF.R.U32.HI R13, RZ, 0xc, R2 ;  /* 0x0000000cff0d7819 */ /* 0x000fe20000011602 */
[----:B------:R-:W-:Y:S01]  /*0fb0*/  FFMA R20, R7, R21, R8 ;  /* 0x0000001507147223 */ /* 0x000fe20000000008 */
[----:B------:R-:W-:-:S02]  /*0fc0*/  I2FP.F32.U32 R17, R17 ;  /* 0x0000001100117245 */ /* 0x000fc40000201000 */
[----:B------:R-:W-:Y:S01]  /*0fd0*/  LOP3.LUT R13, R13, 0xf, RZ, 0xc0, !PT ;  /* 0x0000000f0d0d7812 */ /* 0x000fe200078ec0ff */
[----:B-----5:R-:W-:Y:S01]  /*0fe0*/  FFMA R9, R20, R6, R9 ;  /* 0x0000000614097223 */ /* 0x020fe20000000009 */
[----:B------:R-:W-:Y:S01]  /*0ff0*/  SHF.R.U32.HI R11, RZ, 0x10, R2 ;  /* 0x00000010ff0b7819 */ /* 0x000fe20000011602 */
[----:B------:R-:W-:Y:S01]  /*1000*/  FFMA R6, R7, R17, R8 ;  /* 0x0000001107067223 */ /* 0x000fe20000000008 */
[----:B------:R-:W-:Y:S02]  /*1010*/  I2FP.F32.U32 R13, R13 ;  /* 0x0000000d000d7245 */ /* 0x000fe40000201000 */
[----:B------:R-:W-:Y:S01]  /*1020*/  LOP3.LUT R11, R11, 0xf, RZ, 0xc0, !PT ;  /* 0x0000000f0b0b7812 */ /* 0x000fe200078ec0ff */
[----:B------:R-:W-:Y:S01]  /*1030*/  FFMA R6, R6, R18, R9 ;  /* 0x0000001206067223 */ /* 0x000fe20000000009 */
[----:B------:R-:W-:Y:S01]  /*1040*/  SHF.R.U32.HI R9, RZ, 0x14, R2 ;  /* 0x00000014ff097819 */ /* 0x000fe20000011602 */
[----:B------:R-:W-:Y:S01]  /*1050*/  FFMA R13, R7, R13, R8 ;  /* 0x0000000d070d7223 */ /* 0x000fe20000000008 */
[----:B------:R-:W-:-:S02]  /*1060*/  I2FP.F32.U32 R11, R11 ;  /* 0x0000000b000b7245 */ /* 0x000fc40000201000 */
[----:B------:R-:W-:Y:S01]  /*1070*/  LOP3.LUT R9, R9, 0xf, RZ, 0xc0, !PT ;  /* 0x0000000f09097812 */ /* 0x000fe200078ec0ff */
[----:B------:R-:W-:Y:S01]  /*1080*/  FFMA R13, R13, R19, R6 ;  /* 0x000000130d0d7223 */ /* 0x000fe20000000006 */
        /* <DEDUP_REMOVED lines=8> */
[----:B------:R-:W-:Y:S01]  /*1110*/  I2FP.F32.U32 R9, R6 ;  /* 0x0000000600097245 */ /* 0x000fe20000201000 */
[----:B----4-:R-:W-:Y:S02]  /*1120*/  FFMA R13, R2, R14, R13 ;  /* 0x0000000e020d7223 */ /* 0x010fe4000000000d */
[C-C-:B------:R-:W-:Y:S02]  /*1130*/  FFMA R2, R7.reuse, R15, R8.reuse ;  /* 0x0000000f07027223 */ /* 0x140fe40000000008 */
[----:B------:R-:W-:Y:S02]  /*1140*/  FFMA R8, R7, R9, R8 ;  /* 0x0000000907087223 */ /* 0x000fe40000000008 */
[----:B------:R-:W-:-:S04]  /*1150*/  FFMA R13, R2, R12, R13 ;  /* 0x0000000c020d7223 */ /* 0x000fc8000000000d */
[----:B------:R-:W-:-:S07]  /*1160*/  FFMA R26, R8, R10, R13 ;  /* 0x0000000a081a7223 */ /* 0x000fce000000000d */
.L_x_5:
[----:B------:R-:W-:-:S06]  /*1170*/  UIADD3 UR4, UPT, UPT, UR4, 0x1, URZ ;  /* 0x0000000104047890 */ /* 0x000fcc000fffe0ff */
[----:B------:R-:W-:-:S13]  /*1180*/  ISETP.LE.U32.AND P0, PT, R0, UR4, PT ;  /* 0x0000000400007c0c */ /* 0x000fda000bf03070 */
[----:B------:R-:W-:Y:S05]  /*1190*/  @!P0 BRA `(.L_x_6) ;  /* 0xfffffff000748947 */ /* 0x000fea000383ffff */
[----:B------:R-:W-:Y:S05]  /*11a0*/  BRA `(.L_x_1) ;  /* 0x0000000c00887947 */ /* 0x000fea0003800000 */
.L_x_2:
[----:B------:R-:W-:-:S05]  /*11b0*/  UMOV UR4, URZ ;  /* 0x000000ff00047c82 */ /* 0x000fca0008000000 */
.L_x_10:
[----:B------:R-:W0:Y:S01]  /*11c0*/  LDC.64 R10, c[0x0][0x390] ;  /* 0x0000e400ff0a7b82 */ /* 0x000e220000000a00 */
[----:B------:R-:W-:Y:S01]  /*11d0*/  IMAD R7, R3, R0, UR4 ;  /* 0x0000000403077e24 */ /* 0x000fe2000f8e0200 */
[----:B------:R-:W1:Y:S06]  /*11e0*/  LDCU UR6, c[0x0][0x3ac] ;  /* 0x00007580ff0677ac */ /* 0x000e6c0008000800 */
[----:B------:R-:W2:Y:S01]  /*11f0*/  LDC.64 R12, c[0x0][0x398] ;  /* 0x0000e600ff0c7b82 */ /* 0x000ea20000000a00 */
[----:B0-----:R-:W-:-:S05]  /*1200*/  IMAD.WIDE.U32 R10, R7, 0x2, R10 ;  /* 0x00000002070a7825 */ /* 0x001fca00078e000a */
[----:B------:R-:W3:Y:S01]  /*1210*/  LDG.E.U16 R6, desc[UR8][R10.64] ;  /* 0x000000080a067981 */ /* 0x000ee2000c1e1500 */
[----:B--2---:R-:W-:-:S05]  /*1220*/  IMAD.WIDE.U32 R12, R7, 0x2, R12 ;  /* 0x00000002070c7825 */ /* 0x004fca00078e000c */
[----:B------:R-:W2:Y:S01]  /*1230*/  LDG.E.U16 R9, desc[UR8][R12.64] ;  /* 0x000000080c097981 */ /* 0x000ea2000c1e1500 */
[C---:B------:R-:W-:Y:S01]  /*1240*/  ISETP.NE.AND P0, PT, R4.reuse, 0x1, PT ;  /* 0x000000010400780c */ /* 0x040fe20003f05270 */
[----:B-1----:R-:W-:Y:S02]  /*1250*/  UIMAD UR5, UR4, UR6, URZ ;  /* 0x00000006040572a4 */ /* 0x002fe4000f8e02ff */
[----:B------:R-:W-:Y:S01]  /*1260*/  IMAD R7, R4, UR4, R5 ;  /* 0x0000000404077c24 */ /* 0x000fe2000f8e0205 */
[----:B------:R-:W-:Y:S01]  /*1270*/  UIADD3 UR4, UPT, UPT, UR4, 0x1, URZ ;  /* 0x0000000104047890 */ /* 0x000fe2000fffe0ff */
[----:B------:R-:W-:-:S05]  /*1280*/  HFMA2 R8, -RZ, RZ, 0, 0 ;  /* 0x00000000ff087431 */ /* 0x000fca00000001ff */
[----:B------:R-:W-:Y:S01]  /*1290*/  ISETP.LE.U32.AND P1, PT, R0, UR4, PT ;  /* 0x0000000400007c0c */ /* 0x000fe2000bf23070 */
[----:B---3--:R-:W-:Y:S02]  /*12a0*/  HADD2.F32 R6, -RZ, R6.H0_H0 ;  /* 0x20000006ff067230 */ /* 0x008fe40000004100 */
[----:B--2---:R-:W-:Y:S01]  /*12b0*/  HADD2.F32 R9, -RZ, R9.H0_H0 ;  /* 0x20000009ff097230 */ /* 0x004fe20000004100 */
[----:B------:R-:W-:Y:S09]  /*12c0*/  @!P0 BRA `(.L_x_7) ;  /* 0x0000000800288947 */ /* 0x000ff20003800000 */
[----:B------:R-:W0:Y:S01]  /*12d0*/  LDC.64 R12, c[0x0][0x380] ;  /* 0x0000e000ff0c7b82 */ /* 0x000e220000000a00 */
[----:B------:R-:W-:-:S07]  /*12e0*/  IMAD.MOV.U32 R2, RZ, RZ, RZ ;  /* 0x000000ffff027224 */ /* 0x000fce00078e00ff */
[----:B------:R-:W1:Y:S02]  /*12f0*/  LDC.64 R14, c[0x0][0x388] ;  /* 0x0000e200ff0e7b82 */ /* 0x000e640000000a00 */
.L_x_8:
[----:B------:R-:W-:-:S05]  /*1300*/  IADD3 R25, PT, PT, R7, R2, RZ ;  /* 0x0000000207197210 */ /* 0x000fca0007ffe0ff */
[----:B-1----:R-:W-:Y:S01]  /*1310*/  IMAD.WIDE.U32 R16, R25, 0x4, R14 ;  /* 0x0000000419107825 */ /* 0x002fe200078e000e */
[----:B------:R-:W-:-:S04]  /*1320*/  LEA R10, R2, UR5, 0x3 ;  /* 0x00000005020a7c11 */ /* 0x000fc8000f8e18ff */
[----:B------:R1:W2:Y:S01]  /*1330*/  LDG.E R8, desc[UR8][R16.64] ;  /* 0x0000000810087981 */ /* 0x0002a2000c1e1900 */
[----:B0-----:R-:W-:-:S05]  /*1340*/  IMAD.WIDE.U32 R18, R10, 0x4, R12 ;  /* 0x000000040a127825 */ /* 0x001fca00078e000c */
[----:B------:R0:W3:Y:S01]  /*1350*/  LDG.E R11, desc[UR8][R18.64] ;  /* 0x00000008120b7981 */ /* 0x0000e2000c1e1900 */
[C---:B------:R-:W-:Y:S01]  /*1360*/  VIADD R23, R10.reuse, 0x1 ;  /* 0x000000010a177836 */ /* 0x040fe20000000000 */
[----:B------:R-:W-:-:S03]  /*1370*/  IADD3 R29, PT, PT, R10, 0x2, RZ ;  /* 0x000000020a1d7810 */ /* 0x000fc60007ffe0ff */
[----:B------:R-:W-:-:S04]  /*1380*/  IMAD.WIDE.U32 R22, R23, 0x4, R12 ;  /* 0x0000000417167825 */ /* 0x000fc800078e000c */
[--C-:B------:R-:W-:Y:S01]  /*1390*/  IMAD.WIDE.U32 R28, R29, 0x4, R12.reuse ;  /* 0x000000041d1c7825 */ /* 0x100fe200078e000c */
[----:B------:R4:W5:Y:S03]  /*13a0*/  LDG.E R24, desc[UR8][R22.64] ;  /* 0x0000000816187981 */ /* 0x000966000c1e1900 */
[C---:B------:R-:W-:Y:S01]  /*13b0*/  VIADD R21, R10.reuse, 0x3 ;  /* 0x000000030a157836 */ /* 0x040fe20000000000 */
[----:B------:R2:W5:Y:S03]  /*13c0*/  LDG.E R27, desc[UR8][R28.64] ;  /* 0x000000081c1b7981 */ /* 0x000566000c1e1900 */
[----:B-1----:R-:W-:Y:S01]  /*13d0*/  IMAD.WIDE.U32 R16, R21, 0x4, R12 ;  /* 0x0000000415107825 */ /* 0x002fe200078e000c */
[----:B------:R-:W-:-:S05]  /*13e0*/  IADD3 R21, PT, PT, R10, 0x4, RZ ;  /* 0x000000040a157810 */ /* 0x000fca0007ffe0ff */
[----:B------:R-:W5:Y:S01]  /*13f0*/  LDG.E R16, desc[UR8][R16.64] ;  /* 0x0000000810107981 */ /* 0x000f62000c1e1900 */
[----:B0-----:R-:W-:-:S04]  /*1400*/  IMAD.WIDE.U32 R18, R21, 0x4, R12 ;  /* 0x0000000415127825 */ /* 0x001fc800078e000c */
[C---:B------:R-:W-:Y:S02]  /*1410*/  VIADD R21, R10.reuse, 0x5 ;  /* 0x000000050a157836 */ /* 0x040fe40000000000 */
[----:B------:R0:W5:Y:S02]  /*1420*/  LDG.E R18, desc[UR8][R18.64] ;  /* 0x0000000812127981 */ /* 0x000164000c1e1900 */
[----:B------:R-:W-:Y:S01]  /*1430*/  IMAD.WIDE.U32 R20, R21, 0x4, R12 ;  /* 0x0000000415147825 */ /* 0x000fe200078e000c */
[----:B----4-:R-:W-:-:S05]  /*1440*/  IADD3 R23, PT, PT, R10, 0x6, RZ ;  /* 0x000000060a177810 */ /* 0x010fca0007ffe0ff */
[----:B------:R1:W4:Y:S01]  /*1450*/  LDG.E R20, desc[UR8][R20.64] ;  /* 0x0000000814147981 */ /* 0x000322000c1e1900 */
[----:B------:R-:W-:-:S06]  /*1460*/  IMAD.WIDE.U32 R22, R23, 0x4, R12 ;  /* 0x0000000417167825 */ /* 0x000fcc00078e000c */
[----:B------:R-:W4:Y:S01]  /*1470*/  LDG.E R22, desc[UR8][R22.64] ;  /* 0x0000000816167981 */ /* 0x000f22000c1e1900 */
[----:B------:R-:W-:Y:S01]  /*1480*/  VIADD R25, R25, 0x1 ;  /* 0x0000000119197836 */ /* 0x000fe20000000000 */
[----:B--2---:R-:W-:Y:S02]  /*1490*/  LOP3.LUT R28, R8, 0xf, RZ, 0xc0, !PT ;  /* 0x0000000f081c7812 */ /* 0x004fe400078ec0ff */
[--C-:B------:R-:W-:Y:S02]  /*14a0*/  SHF.R.U32.HI R29, RZ, 0x4, R8.reuse ;  /* 0x00000004ff1d7819 */ /* 0x100fe40000011608 */
[----:B------:R-:W-:Y:S02]  /*14b0*/  I2FP.F32.U32 R28, R28 ;  /* 0x0000001c001c7245 */ /* 0x000fe40000201000 */
[----:B------:R-:W-:Y:S02]  /*14c0*/  LOP3.LUT R29, R29, 0xf, RZ, 0xc0, !PT ;  /* 0x0000000f1d1d7812 */ /* 0x000fe400078ec0ff */
[----:B0-----:R-:W-:Y:S01]  /*14d0*/  SHF.R.U32.HI R19, RZ, 0xc, R8 ;  /* 0x0000000cff137819 */ /* 0x001fe20000011608 */
[----:B------:R-:W-:Y:S01]  /*14e0*/  FFMA R17, R6, R28, R9 ;  /* 0x0000001c06117223 */ /* 0x000fe20000000009 */
[----:B------:R-:W-:-:S02]  /*14f0*/  I2FP.F32.U32 R29, R29 ;  /* 0x0000001d001d7245 */ /* 0x000fc40000201000 */
[----:B------:R-:W-:Y:S01]  /*1500*/  LOP3.LUT R19, R19, 0xf, RZ, 0xc0, !PT ;  /* 0x0000000f13137812 */ /* 0x000fe200078ec0ff */
[----:B---3--:R-:W-:Y:S01]  /*1510*/  FFMA R11, R17, R11, R26 ;  /* 0x0000000b110b7223 */ /* 0x008fe2000000001a */
[--C-:B------:R-:W-:Y:S01]  /*1520*/  SHF.R.U32.HI R17, RZ, 0x8, R8.reuse ;  /* 0x00000008ff117819 */ /* 0x100fe20000011608 */
[----:B------:R-:W-:Y:S01]  /*1530*/  FFMA R26, R6, R29, R9 ;  /* 0x0000001d061a7223 */ /* 0x000fe20000000009 */
[----:B------:R-:W-:Y:S02]  /*1540*/  I2FP.F32.U32 R19, R19 ;  /* 0x0000001300137245 */ /* 0x000fe40000201000 */
[----:B------:R-:W-:Y:S01]  /*1550*/  LOP3.LUT R17, R17, 0xf, RZ, 0xc0, !PT ;  /* 0x0000000f11117812 */ /* 0x000fe200078ec0ff */
[----:B-----5:R-:W-:Y:S01]  /*1560*/  FFMA R24, R26, R24, R11 ;  /* 0x000000181a187223 */ /* 0x020fe2000000000b */
[----:B-1----:R-:W-:Y:S01]  /*1570*/  SHF.R.U32.HI R21, RZ, 0x10, R8 ;  /* 0x00000010ff157819 */ /* 0x002fe20000011608 */
[----:B------:R-:W-:Y:S01]  /*1580*/  FFMA R26, R6, R19, R9 ;  /* 0x00000013061a7223 */ /* 0x000fe20000000009 */
[----:B------:R-:W-:-:S05]  /*1590*/  I2FP.F32.U32 R17, R17 ;  /* 0x0000001100117245 */ /* 0x000fca0000201000 */
[----:B------:R-:W-:-:S04]  /*15a0*/  FFMA R17, R6, R17, R9 ;  /* 0x0000001106117223 */ /* 0x000fc80000000009 */
[----:B------:R-:W-:Y:S01]  /*15b0*/  FFMA R17, R17, R27, R24 ;  /* 0x0000001b11117223 */ /* 0x000fe20000000018 */
[----:B------:R-:W-:Y:S01]  /*15c0*/  IMAD.WIDE.U32 R24, R25, 0x4, R14 ;  /* 0x0000000419187825 */ /* 0x000fe200078e000e */
[----:B------:R-:W-:Y:S02]  /*15d0*/  LOP3.LUT R21, R21, 0xf, RZ, 0xc0, !PT ;  /* 0x0000000f15157812 */ /* 0x000fe400078ec0ff */
[----:B------:R-:W-:Y:S02]  /*15e0*/  IADD3 R27, PT, PT, R10, 0x7, RZ ;  /* 0x000000070a1b7810 */ /* 0x000fe40007ffe0ff */
[----:B------:R0:W2:Y:S01]  /*15f0*/  LDG.E R11, desc[UR8][R24.64] ;  /* 0x00000008180b7981 */ /* 0x0000a2000c1e1900 */
[----:B------:R-:W-:Y:S01]  /*1600*/  SHF.R.U32.HI R28, RZ, 0x14, R8 ;  /* 0x00000014ff1c7819 */ /* 0x000fe20000011608 */
[----:B------:R-:W-:Y:S01]  /*1610*/  FFMA R19, R26, R16, R17 ;  /* 0x000000101a137223 */ /* 0x000fe20000000011 */
[----:B------:R-:W-:Y:S01]  /*1620*/  I2FP.F32.U32 R21, R21 ;  /* 0x0000001500157245 */ /* 0x000fe20000201000 */
[----:B------:R-:W-:Y:S01]  /*1630*/  IMAD.WIDE.U32 R26, R27, 0x4, R12 ;  /* 0x000000041b1a7825 */ /* 0x000fe200078e000c */
[----:B------:R-:W-:-:S03]  /*1640*/  LOP3.LUT R29, R28, 0xf, RZ, 0xc0, !PT ;  /* 0x0000000f1c1d7812 */ /* 0x000fc600078ec0ff */
[----:B------:R-:W-:Y:S02]  /*1650*/  VIADD R17, R10, 0x8 ;  /* 0x000000080a117836 */ /* 0x000fe40000000000 */
[----:B------:R-:W-:Y:S01]  /*1660*/  FFMA R28, R6, R21, R9 ;  /* 0x00000015061c7223 */ /* 0x000fe20000000009 */
[----:B0-----:R-:W-:Y:S01]  /*1670*/  IADD3 R25, PT, PT, R10, 0x9, RZ ;  /* 0x000000090a197810 */ /* 0x001fe20007ffe0ff */
[----:B------:R4:W3:Y:S01]  /*1680*/  LDG.E R23, desc[UR8][R26.64] ;  /* 0x000000081a177981 */ /* 0x0008e2000c1e1900 */
[----:B------:R-:W-:Y:S01]  /*1690*/  IMAD.WIDE.U32 R16, R17, 0x4, R12 ;  /* 0x0000000411107825 */ /* 0x000fe200078e000c */
[----:B------:R-:W-:-:S03]  /*16a0*/  I2FP.F32.U32 R29, R29 ;  /* 0x0000001d001d7245 */ /* 0x000fc60000201000 */
[----:B------:R-:W-:Y:S01]  /*16b0*/  FFMA R21, R28, R18, R19 ;  /* 0x000000121c157223 */ /* 0x000fe20000000013 */
[----:B------:R-:W-:Y:S01]  /*16c0*/  IMAD.WIDE.U32 R18, R25, 0x4, R12 ;  /* 0x0000000419127825 */ /* 0x000fe200078e000c */
[----:B------:R0:W5:Y:S03]  /*16d0*/  LDG.E R24, desc[UR8][R16.64] ;  /* 0x0000000810187981 */ /* 0x000166000c1e1900 */
[----:B------:R-:W-:Y:S01]  /*16e0*/  FFMA R28, R6, R29, R9 ;  /* 0x0000001d061c7223 */ /* 0x000fe20000000009 */
[----:B------:R-:W-:Y:S01]  /*16f0*/  VIADD R29, R10, 0xa ;  /* 0x0000000a0a1d7836 */ /* 0x000fe20000000000 */
[----:B------:R1:W5:Y:S02]  /*1700*/  LDG.E R25, desc[UR8][R18.64] ;  /* 0x0000000812197981 */ /* 0x000364000c1e1900 */
[----:B----4-:R-:W-:Y:S01]  /*1710*/  FFMA R27, R28, R20, R21 ;  /* 0x000000141c1b7223 */ /* 0x010fe20000000015 */
[----:B------:R-:W-:Y:S01]  /*1720*/  IMAD.WIDE.U32 R20, R29, 0x4, R12 ;  /* 0x000000041d147825 */ /* 0x000fe200078e000c */
[----:B0-----:R-:W-:-:S02]  /*1730*/  SHF.R.U32.HI R16, RZ, 0x18, R8 ;  /* 0x00000018ff107819 */ /* 0x001fc40000011608 */
[C---:B------:R-:W-:Y:S01]  /*1740*/  IADD3 R17, PT, PT, R10.reuse, 0xb, RZ ;  /* 0x0000000b0a117810 */ /* 0x040fe20007ffe0ff */
[----:B------:R-:W-:Y:S01]  /*1750*/  VIADD R29, R10, 0xc ;  /* 0x0000000c0a1d7836 */ /* 0x000fe20000000000 */
[----:B------:R-:W-:Y:S01]  /*1760*/  LOP3.LUT R26, R16, 0xf, RZ, 0xc0, !PT ;  /* 0x0000000f101a7812 */ /* 0x000fe200078ec0ff */
[----:B------:R-:W4:Y:S02]  /*1770*/  LDG.E R20, desc[UR8][R20.64] ;  /* 0x0000000814147981 */ /* 0x000f24000c1e1900 */
[----:B------:R-:W-:Y:S01]  /*1780*/  IMAD.WIDE.U32 R16, R17, 0x4, R12 ;  /* 0x0000000411107825 */ /* 0x000fe200078e000c */
[----:B------:R-:W-:-:S03]  /*1790*/  I2FP.F32.U32 R26, R26 ;  /* 0x0000001a001a7245 */ /* 0x000fc60000201000 */
[----:B------:R-:W-:-:S04]  /*17a0*/  IMAD.WIDE.U32 R28, R29, 0x4, R12 ;  /* 0x000000041d1c7825 */ /* 0x000fc800078e000c */
[----:B------:R-:W-:Y:S01]  /*17b0*/  FFMA R26, R6, R26, R9 ;  /* 0x0000001a061a7223 */ /* 0x000fe20000000009 */
[----:B------:R0:W4:Y:S03]  /*17c0*/  LDG.E R21, desc[UR8][R16.64] ;  /* 0x0000000810157981 */ /* 0x000126000c1e1900 */
[----:B------:R-:W-:Y:S01]  /*17d0*/  FFMA R22, R26, R22, R27 ;  /* 0x000000161a167223 */ /* 0x000fe2000000001b */
[C---:B------:R-:W-:Y:S01]  /*17e0*/  IADD3 R27, PT, PT, R10.reuse, 0xd, RZ ;  /* 0x0000000d0a1b7810 */ /* 0x040fe20007ffe0ff */
[----:B------:R0:W4:Y:S01]  /*17f0*/  LDG.E R28, desc[UR8][R28.64] ;  /* 0x000000081c1c7981 */ /* 0x000122000c1e1900 */
[----:B-1----:R-:W-:-:S03]  /*1800*/  VIADD R19, R10, 0xe ;  /* 0x0000000e0a137836 */ /* 0x002fc60000000000 */
[----:B------:R-:W-:Y:S01]  /*1810*/  IMAD.WIDE.U32 R26, R27, 0x4, R12 ;  /* 0x000000041b1a7825 */ /* 0x000fe200078e000c */
[----:B------:R-:W-:-:S03]  /*1820*/  IADD3 R10, PT, PT, R10, 0xf, RZ ;  /* 0x0000000f0a0a7810 */ /* 0x000fc60007ffe0ff */
[--C-:B------:R-:W-:Y:S02]  /*1830*/  IMAD.WIDE.U32 R18, R19, 0x4, R12.reuse ;  /* 0x0000000413127825 */ /* 0x100fe400078e000c */
[----:B------:R-:W4:Y:S02]  /*1840*/  LDG.E R26, desc[UR8][R26.64] ;  /* 0x000000081a1a7981 */ /* 0x000f24000c1e1900 */
[----:B0-----:R-:W-:Y:S02]  /*1850*/  IMAD.WIDE.U32 R16, R10, 0x4, R12 ;  /* 0x000000040a107825 */ /* 0x001fe400078e000c */
[----:B------:R-:W4:Y:S04]  /*1860*/  LDG.E R18, desc[UR8][R18.64] ;  /* 0x0000000812127981 */ /* 0x000f28000c1e1900 */
[----:B------:R0:W4:Y:S01]  /*1870*/  LDG.E R16, desc[UR8][R16.64] ;  /* 0x0000000810107981 */ /* 0x000122000c1e1900 */
[----:B------:R-:W-:-:S04]  /*1880*/  SHF.R.U32.HI R8, RZ, 0x1c, R8 ;  /* 0x0000001cff087819 */ /* 0x000fc80000011608 */
[----:B------:R-:W-:-:S05]  /*1890*/  I2FP.F32.U32 R8, R8 ;  /* 0x0000000800087245 */ /* 0x000fca0000201000 */
[----:B------:R-:W-:Y:S01]  /*18a0*/  FFMA R29, R6, R8, R9 ;  /* 0x00000008061d7223 */ /* 0x000fe20000000009 */
[----:B------:R-:W-:Y:S01]  /*18b0*/  VIADD R2, R2, 0x2 ;  /* 0x0000000202027836 */ /* 0x000fe20000000000 */
[----:B--2---:R-:W-:Y:S02]  /*18c0*/  LOP3.LUT R10, R11, 0xf, RZ, 0xc0, !PT ;  /* 0x0000000f0b0a7812 */ /* 0x004fe400078ec0ff */
[--C-:B------:R-:W-:Y:S02]  /*18d0*/  SHF.R.U32.HI R8, RZ, 0x4, R11.reuse ;  /* 0x00000004ff087819 */ /* 0x100fe4000001160b */
[----:B------:R-:W-:Y:S02]  /*18e0*/  I2FP.F32.U32 R10, R10 ;  /* 0x0000000a000a7245 */ /* 0x000fe40000201000 */
[----:B------:R-:W-:Y:S02]  /*18f0*/  LOP3.LUT R8, R8, 0xf, RZ, 0xc0, !PT ;  /* 0x0000000f08087812 */ /* 0x000fe400078ec0ff */
[----:B0-----:R-:W-:Y:S01]  /*1900*/  SHF.R.U32.HI R17, RZ, 0x8, R11 ;  /* 0x00000008ff117819 */ /* 0x001fe2000001160b */
[----:B------:R-:W-:Y:S01]  /*1910*/  FFMA R10, R6, R10, R9 ;  /* 0x0000000a060a7223 */ /* 0x000fe20000000009 */
[----:B------:R-:W-:Y:S01]  /*1920*/  I2FP.F32.U32 R8, R8 ;  /* 0x0000000800087245 */ /* 0x000fe20000201000 */
[----:B---3--:R-:W-:Y:S01]  /*1930*/  FFMA R23, R29, R23, R22 ;  /* 0x000000171d177223 */ /* 0x008fe20000000016 */
[----:B------:R-:W-:-:S02]  /*1940*/  LOP3.LUT R19, R17, 0xf, RZ, 0xc0, !PT ;  /* 0x0000000f11137812 */ /* 0x000fc400078ec0ff */
[----:B------:R-:W-:Y:S01]  /*1950*/  SHF.R.U32.HI R22, RZ, 0xc, R11 ;  /* 0x0000000cff167819 */ /* 0x000fe2000001160b */
[----:B------:R-:W-:Y:S01]  /*1960*/  FFMA R17, R6, R8, R9 ;  /* 0x0000000806117223 */ /* 0x000fe20000000009 */
[----:B-----5:R-:W-:Y:S01]  /*1970*/  FFMA R10, R10, R24, R23 ;  /* 0x000000180a0a7223 */ /* 0x020fe20000000017 */
[----:B------:R-:W-:Y:S02]  /*1980*/  I2FP.F32.U32 R19, R19 ;  /* 0x0000001300137245 */ /* 0x000fe40000201000 */
[----:B------:R-:W-:Y:S01]  /*1990*/  LOP3.LUT R22, R22, 0xf, RZ, 0xc0, !PT ;  /* 0x0000000f16167812 */ /* 0x000fe200078ec0ff */
[----:B------:R-:W-:Y:S01]  /*19a0*/  FFMA R17, R17, R25, R10 ;  /* 0x0000001911117223 */ /* 0x000fe2000000000a */
[----:B------:R-:W-:Y:S01]  /*19b0*/  SHF.R.U32.HI R10, RZ, 0x10, R11 ;  /* 0x00000010ff0a7819 */ /* 0x000fe2000001160b */
[----:B------:R-:W-:Y:S01]  /*19c0*/  FFMA R8, R6, R19, R9 ;  /* 0x0000001306087223 */ /* 0x000fe20000000009 */
[----:B------:R-:W-:Y:S02]  /*19d0*/  I2FP.F32.U32 R22, R22 ;  /* 0x0000001600167245 */ /* 0x000fe40000201000 */
[----:B------:R-:W-:-:S02]  /*19e0*/  LOP3.LUT R10, R10, 0xf, RZ, 0xc0, !PT ;  /* 0x0000000f0a0a7812 */ /* 0x000fc400078ec0ff */
[----:B------:R-:W-:Y:S02]  /*19f0*/  SHF.R.U32.HI R19, RZ, 0x14, R11 ;  /* 0x00000014ff137819 */ /* 0x000fe4000001160b */
[----:B------:R-:W-:Y:S01]  /*1a00*/  I2FP.F32.U32 R10, R10 ;  /* 0x0000000a000a7245 */ /* 0x000fe20000201000 */
[----:B----4-:R-:W-:Y:S01]  /*1a10*/  FFMA R8, R8, R20, R17 ;  /* 0x0000001408087223 */ /* 0x010fe20000000011 */
[C-C-:B------:R-:W-:Y:S01]  /*1a20*/  FFMA R17, R6.reuse, R22, R9.reuse ;  /* 0x0000001606117223 */ /* 0x140fe20000000009 */
[----:B------:R-:W-:Y:S02]  /*1a30*/  LOP3.LUT R19, R19, 0xf, RZ, 0xc0, !PT ;  /* 0x0000000f13137812 */ /* 0x000fe400078ec0ff */
[----:B------:R-:W-:Y:S02]  /*1a40*/  FFMA R10, R6, R10, R9 ;  /* 0x0000000a060a7223 */ /* 0x000fe40000000009 */
[----:B------:R-:W-:Y:S01]  /*1a50*/  I2FP.F32.U32 R19, R19 ;  /* 0x0000001300137245 */ /* 0x000fe20000201000 */
[----:B------:R-:W-:Y:S01]  /*1a60*/  FFMA R17, R17, R21, R8 ;  /* 0x0000001511117223 */ /* 0x000fe20000000008 */
[----:B------:R-:W-:-:S03]  /*1a70*/  SHF.R.U32.HI R8, RZ, 0x18, R11 ;  /* 0x00000018ff087819 */ /* 0x000fc6000001160b */
[----:B------:R-:W-:Y:S01]  /*1a80*/  FFMA R17, R10, R28, R17 ;  /* 0x0000001c0a117223 */ /* 0x000fe20000000011 */
[----:B------:R-:W-:Y:S01]  /*1a90*/  LOP3.LUT R10, R8, 0xf, RZ, 0xc0, !PT ;  /* 0x0000000f080a7812 */ /* 0x000fe200078ec0ff */
[----:B------:R-:W-:Y:S01]  /*1aa0*/  FFMA R8, R6, R19, R9 ;  /* 0x0000001306087223 */ /* 0x000fe20000000009 */
[----:B------:R-:W-:Y:S02]  /*1ab0*/  LOP3.LUT R19, R4, 0x1ffffffe, RZ, 0xc0, !PT ;  /* 0x1ffffffe04137812 */ /* 0x000fe400078ec0ff */
[----:B------:R-:W-:Y:S02]  /*1ac0*/  SHF.R.U32.HI R11, RZ, 0x1c, R11 ;  /* 0x0000001cff0b7819 */ /* 0x000fe4000001160b */
[----:B------:R-:W-:Y:S02]  /*1ad0*/  ISETP.NE.AND P0, PT, R2, R19, PT ;  /* 0x000000130200720c */ /* 0x000fe40003f05270 */
[----:B------:R-:W-:Y:S01]  /*1ae0*/  I2FP.F32.U32 R10, R10 ;  /* 0x0000000a000a7245 */ /* 0x000fe20000201000 */
[----:B------:R-:W-:Y:S01]  /*1af0*/  FFMA R17, R8, R26, R17 ;  /* 0x0000001a08117223 */ /* 0x000fe20000000011 */
[----:B------:R-:W-:-:S03]  /*1b00*/  I2FP.F32.U32 R8, R11 ;  /* 0x0000000b00087245 */ /* 0x000fc60000201000 */
[C-C-:B------:R-:W-:Y:S02]  /*1b10*/  FFMA R10, R6.reuse, R10, R9.reuse ;  /* 0x0000000a060a7223 */ /* 0x140fe40000000009 */
[----:B------:R-:W-:Y:S02]  /*1b20*/  FFMA R8, R6, R8, R9 ;  /* 0x0000000806087223 */ /* 0x000fe40000000009 */
[----:B------:R-:W-:-:S04]  /*1b30*/  FFMA R17, R10, R18, R17 ;  /* 0x000000120a117223 */ /* 0x000fc80000000011 */
[----:B------:R-:W-:Y:S01]  /*1b40*/  FFMA R26, R8, R16, R17 ;  /* 0x00000010081a7223 */ /* 0x000fe20000000011 */
[----:B------:R-:W-:Y:S06]  /*1b50*/  @P0 BRA `(.L_x_8) ;  /* 0xfffffff400e80947 */ /* 0x000fec000383ffff */
[----:B------:R-:W-:-:S07]  /*1b60*/  MOV R8, R19 ;  /* 0x0000001300087202 */ /* 0x000fce0000000f00 */
.L_x_7:
[----:B------:R-:W-:-:S09]  /*1b70*/  ULOP3.LUT UP0, URZ, UR6, 0x8, URZ, 0xc0, !UPT ;  /* 0x0000000806ff7892 */ /* 0x000fd2000f80c0ff */
[----:B------:R-:W-:Y:S05]  /*1b80*/  BRA.U !UP0, `(.L_x_9) ;  /* 0x00000005080c7547 */ /* 0x000fea000b800000 */
[----:B------:R-:W0:Y:S01]  /*1b90*/  LDC.64 R14, c[0x0][0x388] ;  /* 0x0000e200ff0e7b82 */ /* 0x000e220000000a00 */
[----:B------:R-:W-:-:S07]  /*1ba0*/  IMAD.IADD R7, R7, 0x1, R8 ;  /* 0x0000000107077824 */ /* 0x000fce00078e0208 */
[----:B------:R-:W1:Y:S01]  /*1bb0*/  LDC.64 R10, c[0x0][0x380] ;  /* 0x0000e000ff0a7b82 */ /* 0x000e620000000a00 */
[----:B------:R-:W-:Y:S01]  /*1bc0*/  LEA R13, R8, UR5, 0x3 ;  /* 0x00000005080d7c11 */ /* 0x000fe2000f8e18ff */
[----:B0-----:R-:W-:-:S05]  /*1bd0*/  IMAD.WIDE.U32 R14, R7, 0x4, R14 ;  /* 0x00000004070e7825 */ /* 0x001fca00078e000e */
[----:B------:R0:W2:Y:S01]  /*1be0*/  LDG.E R2, desc[UR8][R14.64] ;  /* 0x000000080e027981 */ /* 0x0000a2000c1e1900 */
[C---:B------:R-:W-:Y:S01]  /*1bf0*/  IADD3 R25, PT, PT, R13.reuse, 0x1, RZ ;  /* 0x000000010d197810 */ /* 0x040fe20007ffe0ff */
[----:B-1----:R-:W-:-:S04]  /*1c00*/  IMAD.WIDE.U32 R22, R13, 0x4, R10 ;  /* 0x000000040d167825 */ /* 0x002fc800078e000a */
[--C-:B------:R-:W-:Y:S01]  /*1c10*/  IMAD.WIDE.U32 R24, R25, 0x4, R10.reuse ;  /* 0x0000000419187825 */ /* 0x100fe200078e000a */
[----:B------:R-:W3:Y:S03]  /*1c20*/  LDG.E R7, desc[UR8][R22.64] ;  /* 0x0000000816077981 */ /* 0x000ee6000c1e1900 */
[C---:B------:R-:W-:Y:S01]  /*1c30*/  VIADD R29, R13.reuse, 0x2 ;  /* 0x000000020d1d7836 */ /* 0x040fe20000000000 */
[----:B------:R1:W4:Y:S01]  /*1c40*/  LDG.E R8, desc[UR8][R24.64] ;  /* 0x0000000818087981 */ /* 0x000322000c1e1900 */
[----:B------:R-:W-:Y:S02]  /*1c50*/  IADD3 R21, PT, PT, R13, 0x3, RZ ;  /* 0x000000030d157810 */ /* 0x000fe40007ffe0ff */
[----:B------:R-:W-:-:S05]  /*1c60*/  IMAD.WIDE.U32 R28, R29, 0x4, R10 ;  /* 0x000000041d1c7825 */ /* 0x000fca00078e000a */
[----:B------:R-:W5:Y:S01]  /*1c70*/  LDG.E R18, desc[UR8][R28.64] ;  /* 0x000000081c127981 */ /* 0x000f62000c1e1900 */
[----:B------:R-:W-:-:S04]  /*1c80*/  IMAD.WIDE.U32 R20, R21, 0x4, R10 ;  /* 0x0000000415147825 */ /* 0x000fc800078e000a */
[C---:B------:R-:W-:Y:S01]  /*1c90*/  VIADD R17, R13.reuse, 0x4 ;  /* 0x000000040d117836 */ /* 0x040fe20000000000 */
[----:B------:R2:W5:Y:S01]  /*1ca0*/  LDG.E R19, desc[UR8][R20.64] ;  /* 0x0000000814137981 */ /* 0x000562000c1e1900 */
[----:B0-----:R-:W-:Y:S02]  /*1cb0*/  IADD3 R15, PT, PT, R13, 0x5, RZ ;  /* 0x000000050d0f7810 */ /* 0x001fe40007ffe0ff */
[----:B------:R-:W-:Y:S01]  /*1cc0*/  IMAD.WIDE.U32 R16, R17, 0x4, R10 ;  /* 0x0000000411107825 */ /* 0x000fe200078e000a */
[----:B-1----:R-:W-:-:S03]  /*1cd0*/  IADD3 R25, PT, PT, R13, 0x7, RZ ;  /* 0x000000070d197810 */ /* 0x002fc60007ffe0ff */
[--C-:B------:R-:W-:Y:S02]  /*1ce0*/  IMAD.WIDE.U32 R14, R15, 0x4, R10.reuse ;  /* 0x000000040f0e7825 */ /* 0x100fe400078e000a */
[----:B------:R0:W5:Y:S02]  /*1cf0*/  LDG.E R16, desc[UR8][R16.64] ;  /* 0x0000000810107981 */ /* 0x000164000c1e1900 */
[----:B------:R-:W-:Y:S02]  /*1d00*/  VIADD R23, R13, 0x6 ;  /* 0x000000060d177836 */ /* 0x000fe40000000000 */
[----:B------:R1:W5:Y:S02]  /*1d10*/  LDG.E R14, desc[UR8][R14.64] ;  /* 0x000000080e0e7981 */ /* 0x000364000c1e1900 */
[----:B------:R-:W-:-:S04]  /*1d20*/  IMAD.WIDE.U32 R12, R23, 0x4, R10 ;  /* 0x00000004170c7825 */ /* 0x000fc800078e000a */
[----:B------:R-:W-:Y:S02]  /*1d30*/  IMAD.WIDE.U32 R10, R25, 0x4, R10 ;  /* 0x00000004190a7825 */ /* 0x000fe400078e000a */
[----:B------:R3:W5:Y:S04]  /*1d40*/  LDG.E R12, desc[UR8][R12.64] ;  /* 0x000000080c0c7981 */ /* 0x000768000c1e1900 */
[----:B------:R4:W5:Y:S01]  /*1d50*/  LDG.E R10, desc[UR8][R10.64] ;  /* 0x000000080a0a7981 */ /* 0x000962000c1e1900 */
[----:B--2---:R-:W-:Y:S02]  /*1d60*/  LOP3.LUT R20, R2, 0xf, RZ, 0xc0, !PT ;  /* 0x0000000f02147812 */ /* 0x004fe400078ec0ff */
[----:B------:R-:W-:Y:S02]  /*1d70*/  SHF.R.U32.HI R21, RZ, 0x4, R2 ;  /* 0x00000004ff157819 */ /* 0x000fe40000011602 */
[----:B------:R-:W-:-:S02]  /*1d80*/  I2FP.F32.U32 R20, R20 ;  /* 0x0000001400147245 */ /* 0x000fc40000201000 */
[----:B------:R-:W-:Y:S02]  /*1d90*/  LOP3.LUT R21, R21, 0xf, RZ, 0xc0, !PT ;  /* 0x0000000f15157812 */ /* 0x000fe400078ec0ff */
[----:B0-----:R-:W-:Y:S01]  /*1da0*/  SHF.R.U32.HI R17, RZ, 0x8, R2 ;  /* 0x00000008ff117819 */ /* 0x001fe20000011602 */
[C-C-:B-1----:R-:W-:Y:S01]  /*1db0*/  FFMA R15, R6.reuse, R20, R9.reuse ;  /* 0x00000014060f7223 */ /* 0x142fe20000000009 */
[----:B------:R-:W-:Y:S02]  /*1dc0*/  I2FP.F32.U32 R21, R21 ;  /* 0x0000001500157245 */ /* 0x000fe40000201000 */
[----:B------:R-:W-:Y:S01]  /*1dd0*/  LOP3.LUT R17, R17, 0xf, RZ, 0xc0, !PT ;  /* 0x0000000f11117812 */ /* 0x000fe200078ec0ff */
[----:B---3--:R-:W-:Y:S01]  /*1de0*/  FFMA R7, R15, R7, R26 ;  /* 0x000000070f077223 */ /* 0x008fe2000000001a */
[----:B------:R-:W-:Y:S01]  /*1df0*/  SHF.R.U32.HI R13, RZ, 0xc, R2 ;  /* 0x0000000cff0d7819 */ /* 0x000fe20000011602 */
[----:B------:R-:W-:Y:S01]  /*1e00*/  FFMA R20, R6, R21, R9 ;  /* 0x0000001506147223 */ /* 0x000fe20000000009 */
[----:B------:R-:W-:-:S02]  /*1e10*/  I2FP.F32.U32 R17, R17 ;  /* 0x0000001100117245 */ /* 0x000fc40000201000 */
[----:B------:R-:W-:Y:S01]  /*1e20*/  LOP3.LUT R13, R13, 0xf, RZ, 0xc0, !PT ;  /* 0x0000000f0d0d7812 */ /* 0x000fe200078ec0ff */
[----:B----4-:R-:W-:Y:S01]  /*1e30*/  FFMA R7, R20, R8, R7 ;  /* 0x0000000814077223 */ /* 0x010fe20000000007 */
[--C-:B------:R-:W-:Y:S01]  /*1e40*/  SHF.R.U32.HI R11, RZ, 0x10, R2.reuse ;  /* 0x00000010ff0b7819 */ /* 0x100fe20000011602 */
[----:B------:R-:W-:Y:S01]  /*1e50*/  FFMA R8, R6, R17, R9 ;  /* 0x0000001106087223 */ /* 0x000fe20000000009 */
[----:B------:R-:W-:Y:S02]  /*1e60*/  I2FP.F32.U32 R13, R13 ;  /* 0x0000000d000d7245 */ /* 0x000fe40000201000 */
[----:B------:R-:W-:Y:S01]  /*1e70*/  LOP3.LUT R11, R11, 0xf, RZ, 0xc0, !PT ;  /* 0x0000000f0b0b7812 */ /* 0x000fe200078ec0ff */
[----:B-----5:R-:W-:Y:S01]  /*1e80*/  FFMA R8, R8, R18, R7 ;  /* 0x0000001208087223 */ /* 0x020fe20000000007 */
[----:B------:R-:W-:Y:S01]  /*1e90*/  SHF.R.U32.HI R7, RZ, 0x14, R2 ;  /* 0x00000014ff077819 */ /* 0x000fe20000011602 */
[----:B------:R-:W-:Y:S01]  /*1ea0*/  FFMA R13, R6, R13, R9 ;  /* 0x0000000d060d7223 */ /* 0x000fe20000000009 */
[----:B------:R-:W-:-:S02]  /*1eb0*/  I2FP.F32.U32 R11, R11 ;  /* 0x0000000b000b7245 */ /* 0x000fc40000201000 */
[----:B------:R-:W-:Y:S01]  /*1ec0*/  SHF.R.U32.HI R15, RZ, 0x18, R2 ;  /* 0x00000018ff0f7819 */ /* 0x000fe20000011602 */
[----:B------:R-:W-:Y:S01]  /*1ed0*/  FFMA R13, R13, R19, R8 ;  /* 0x000000130d0d7223 */ /* 0x000fe20000000008 */
[----:B------:R-:W-:Y:S01]  /*1ee0*/  LOP3.LUT R7, R7, 0xf, RZ, 0xc0, !PT ;  /* 0x0000000f07077812 */ /* 0x000fe200078ec0ff */
[----:B------:R-:W-:Y:S01]  /*1ef0*/  FFMA R8, R6, R11, R9 ;  /* 0x0000000b06087223 */ /* 0x000fe20000000009 */
[----:B------:R-:W-:Y:S02]  /*1f00*/  LOP3.LUT R15, R15, 0xf, RZ, 0xc0, !PT ;  /* 0x0000000f0f0f7812 */ /* 0x000fe400078ec0ff */
[----:B------:R-:W-:Y:S01]  /*1f10*/  I2FP.F32.U32 R7, R7 ;  /* 0x0000000700077245 */ /* 0x000fe20000201000 */
[----:B------:R-:W-:Y:S01]  /*1f20*/  FFMA R13, R8, R16, R13 ;  /* 0x00000010080d7223 */ /* 0x000fe2000000000d */
[----:B------:R-:W-:Y:S02]  /*1f30*/  SHF.R.U32.HI R11, RZ, 0x1c, R2 ;  /* 0x0000001cff0b7819 */ /* 0x000fe40000011602 */
[----:B------:R-:W-:Y:S01]  /*1f40*/  I2FP.F32.U32 R8, R15 ;  /* 0x0000000f00087245 */ /* 0x000fe20000201000 */
[----:B------:R-:W-:Y:S01]  /*1f50*/  FFMA R2, R6, R7, R9 ;  /* 0x0000000706027223 */ /* 0x000fe20000000009 */
[----:B------:R-:W-:-:S03]  /*1f60*/  I2FP.F32.U32 R16, R11 ;  /* 0x0000000b00107245 */ /* 0x000fc60000201000 */
[----:B------:R-:W-:Y:S01]  /*1f70*/  FFMA R13, R2, R14, R13 ;  /* 0x0000000e020d7223 */ /* 0x000fe2000000000d */
[C-C-:B------:R-:W-:Y:S01]  /*1f80*/  FFMA R8, R6.reuse, R8, R9.reuse ;  /* 0x0000000806087223 */ /* 0x140fe20000000009 */
[----:B------:R-:W-:-:S03]  /*1f90*/  FFMA R16, R6, R16, R9 ;  /* 0x0000001006107223 */ /* 0x000fc60000000009 */
[----:B------:R-:W-:-:S04]  /*1fa0*/  FFMA R13, R8, R12, R13 ;  /* 0x0000000c080d7223 */ /* 0x000fc8000000000d */
[----:B------:R-:W-:-:S07]  /*1fb0*/  FFMA R26, R16, R10, R13 ;  /* 0x0000000a101a7223 */ /* 0x000fce000000000d */
.L_x_9:
[----:B------:R-:W-:Y:S05]  /*1fc0*/  @!P1 BRA `(.L_x_10) ;  /* 0xfffffff0007c9947 */ /* 0x000fea000383ffff */
.L_x_1:
[----:B------:R-:W0:Y:S02]  /*1fd0*/  LDC.64 R4, c[0x0][0x3a0] ;  /* 0x0000e800ff047b82 */ /* 0x000e240000000a00 */
[----:B0-----:R-:W-:-:S05]  /*1fe0*/  IMAD.WIDE.U32 R2, R3, 0x4, R4 ;  /* 0x0000000403027825 */ /* 0x001fca00078e0004 */
[----:B------:R-:W-:Y:S01]  /*1ff0*/  STG.E desc[UR8][R2.64], R26 ;  /* 0x0000001a02007986 */ /* 0x000fe2000c101908 */
[----:B------:R-:W-:Y:S05]  /*2000*/  EXIT ;  /* 0x000000000000794d */ /* 0x000fea0003800000 */
.L_x_0:
[----:B------:R-:W1:Y:S02]  /*2010*/  LDC R7, c[0x0][0x3dc] ;  /* 0x0000f700ff077b82 */ /* 0x000e640000000800 */
[----:B-1----:R-:W-:-:S13]  /*2020*/  ISETP.NE.AND P0, PT, R7, RZ, PT ;  /* 0x000000ff0700720c */ /* 0x002fda0003f05270 */
[----:B0-----:R-:W-:Y:S05]  /*2030*/  @!P0 EXIT ;  /* 0x000000000000894d */ /* 0x001fea0003800000 */
[----:B------:R-:W0:Y:S01]  /*2040*/  I2F.U32.RP R0, R7 ;  /* 0x0000000700007306 */ /* 0x000e220000209000 */
[----:B------:R-:W-:-:S07]  /*2050*/  ISETP.NE.U32.AND P1, PT, R7, RZ, PT ;  /* 0x000000ff0700720c */ /* 0x000fce0003f25070 */
[----:B0-----:R-:W0:Y:S02]  /*2060*/  MUFU.RCP R0, R0 ;  /* 0x0000000000007308 */ /* 0x001e240000001000 */
[----:B0-----:R-:W-:Y:S01]  /*2070*/  VIADD R4, R0, 0xffffffe ;  /* 0x0ffffffe00047836 */ /* 0x001fe20000000000 */
[----:B------:R-:W-:-:S05]  /*2080*/  LOP3.LUT R0, RZ, R7, RZ, 0x33, !PT ;  /* 0x00000007ff007212 */ /* 0x000fca00078e33ff */
[----:B------:R0:W1:Y:S02]  /*2090*/  F2I.FTZ.U32.TRUNC.NTZ R5, R4 ;  /* 0x0000000400057305 */ /* 0x000064000021f000 */
[----:B0-----:R-:W-:Y:S01]  /*20a0*/  IMAD.MOV.U32 R4, RZ, RZ, RZ ;  /* 0x000000ffff047224 */ /* 0x001fe200078e00ff */
[----:B-1----:R-:W-:-:S05]  /*20b0*/  IADD3 R6, PT, PT, RZ, -R5, RZ ;  /* 0x80000005ff067210 */ /* 0x002fca0007ffe0ff */
[----:B------:R-:W-:-:S04]  /*20c0*/  IMAD R9, R6, R7, RZ ;  /* 0x0000000706097224 */ /* 0x000fc800078e02ff */
[----:B------:R-:W-:-:S06]  /*20d0*/  IMAD.HI.U32 R5, R5, R9, R4 ;  /* 0x0000000905057227 */ /* 0x000fcc00078e0004 */
[----:B------:R-:W-:-:S05]  /*20e0*/  IMAD.HI.U32 R5, R5, R2, RZ ;  /* 0x0000000205057227 */ /* 0x000fca00078e00ff */
[----:B------:R-:W-:-:S05]  /*20f0*/  IADD3 R6, PT, PT, -R5, RZ, RZ ;  /* 0x000000ff05067210 */ /* 0x000fca0007ffe1ff */
[----:B------:R-:W-:-:S05]  /*2100*/  IMAD R6, R7, R6, R2 ;  /* 0x0000000607067224 */ /* 0x000fca00078e0202 */
[----:B------:R-:W-:-:S13]  /*2110*/  ISETP.GE.U32.AND P0, PT, R6, R7, PT ;  /* 0x000000070600720c */ /* 0x000fda0003f06070 */
[----:B------:R-:W-:-:S05]  /*2120*/  @P0 IMAD.IADD R6, R6, 0x1, -R7 ;  /* 0x0000000106060824 */ /* 0x000fca00078e0a07 */
[----:B------:R-:W-:-:S13]  /*2130*/  ISETP.GE.U32.AND P2, PT, R6, R7, PT ;  /* 0x000000070600720c */ /* 0x000fda0003f46070 */
[----:B------:R-:W-:-:S04]  /*2140*/  @P2 IADD3 R6, PT, PT, R6, -R7, RZ ;  /* 0x8000000706062210 */ /* 0x000fc80007ffe0ff */
[----:B------:R-:W-:-:S04]  /*2150*/  SEL R6, R0, R6, !P1 ;  /* 0x0000000600067207 */ /* 0x000fc80004800000 */
[----:B------:R-:W-:-:S13]  /*2160*/  LOP3.LUT P3, RZ, R6, 0x7, R7, 0xf8, !PT ;  /* 0x0000000706ff7812 */ /* 0x000fda000786f807 */
[----:B------:R-:W-:Y:S05]  /*2170*/  @P3 EXIT ;  /* 0x000000000000394d */ /* 0x000fea0003800000 */
[----:B------:R-:W-:Y:S01]  /*2180*/  @P0 VIADD R5, R5, 0x1 ;  /* 0x0000000105050836 */ /* 0x000fe20000000000 */
[----:B------:R-:W-:Y:S01]  /*2190*/  ISETP.GT.U32.AND P0, PT, R7, 0x7, PT ;  /* 0x000000070700780c */ /* 0x000fe20003f04070 */
[----:B------:R-:W-:Y:S02]  /*21a0*/  HFMA2 R26, -RZ, RZ, 0, 0 ;  /* 0x00000000ff1a7431 */ /* 0x000fe400000001ff */
[----:B------:R-:W-:Y:S01]  /*21b0*/  VIADD R3, R3, -UR7 ;  /* 0x8000000703037c36 */ /* 0x000fe20008000000 */
[----:B------:R-:W-:Y:S02]  /*21c0*/  ISETP.GT.U32.OR P0, PT, R7, R2, !P0 ;  /* 0x000000020700720c */ /* 0x000fe40004704470 */
[----:B------:R-:W-:-:S04]  /*21d0*/  @P2 IADD3 R5, PT, PT, R5, 0x1, RZ ;  /* 0x0000000105052810 */ /* 0x000fc80007ffe0ff */
[----:B------:R-:W-:-:S07]  /*21e0*/  SEL R0, R0, R5, !P1 ;  /* 0x0000000500007207 */ /* 0x000fce0004800000 */
        /* <DEDUP_REMOVED lines=9> */
.L_x_16:
        /* <DEDUP_REMOVED lines=14> */
[----:B---3--:R-:W-:Y:S01]  /*2360*/  IMAD.U32 R6, R6, 0x10000, RZ ;  /* 0x0001000006067824 */ /* 0x008fe200078e00ff */
[----:B--2---:R-:W-:Y:S01]  /*2370*/  SHF.L.U32 R9, R9, 0x10, RZ ;  /* 0x0000001009097819 */ /* 0x004fe200000006ff */
[----:B------:R-:W-:Y:S10]  /*2380*/  @!P0 BRA `(.L_x_13) ;  /* 0x0000000800288947 */ /* 0x000ff40003800000 */
[----:B------:R-:W0:Y:S01]  /*2390*/  LDC.64 R12, c[0x0][0x3b8] ;  /* 0x0000ee00ff0c7b82 */ /* 0x000e220000000a00 */
[----:B------:R-:W-:-:S07]  /*23a0*/  IMAD.MOV.U32 R2, RZ, RZ, RZ ;  /* 0x000000ffff027224 */ /* 0x000fce00078e00ff */
[----:B------:R-:W1:Y:S02]  /*23b0*/  LDC.64 R14, c[0x0][0x380] ;  /* 0x0000e000ff0e7b82 */ /* 0x000e640000000a00 */
.L_x_14:
[----:B------:R-:W-:-:S05]  /*23c0*/  IADD3 R25, PT, PT, R7, R2, RZ ;  /* 0x0000000207197210 */ /* 0x000fca0007ffe0ff */
[----:B0-----:R-:W-:Y:S01]  /*23d0*/  IMAD.WIDE.U32 R16, R25, 0x4, R12 ;  /* 0x0000000419107825 */ /* 0x001fe200078e000c */
[----:B------:R-:W-:-:S04]  /*23e0*/  LEA R10, R2, UR5, 0x3 ;  /* 0x00000005020a7c11 */ /* 0x000fc8000f8e18ff */
[----:B------:R0:W2:Y:S01]  /*23f0*/  LDG.E R8, desc[UR8][R16.64] ;  /* 0x0000000810087981 */ /* 0x0000a2000c1e1900 */
[C---:B-1----:R-:W-:Y:S01]  /*2400*/  IMAD.WIDE.U32 R18, R10.reuse, 0x4, R14 ;  /* 0x000000040a127825 */ /* 0x042fe200078e000e */
[----:B------:R-:W-:-:S04]  /*2410*/  IADD3 R23, PT, PT, R10, 0x1, RZ ;  /* 0x000000010a177810 */ /* 0x000fc80007ffe0ff */
[----:B------:R1:W3:Y:S01]  /*2420*/  LDG.E R11, desc[UR8][R18.64] ;  /* 0x00000008120b7981 */ /* 0x0002e2000c1e1900 */
[----:B------:R-:W-:-:S04]  /*2430*/  IMAD.WIDE.U32 R22, R23, 0x4, R14 ;  /* 0x0000000417167825 */ /* 0x000fc800078e000e */
[C---:B------:R-:W-:Y:S01]  /*2440*/  VIADD R29, R10.reuse, 0x2 ;  /* 0x000000020a1d7836 */ /* 0x040fe20000000000 */
[----:B------:R4:W5:Y:S01]  /*2450*/  LDG.E R24, desc[UR8][R22.64] ;  /* 0x0000000816187981 */ /* 0x000962000c1e1900 */
[----:B------:R-:W-:Y:S02]  /*2460*/  IADD3 R21, PT, PT, R10, 0x3, RZ ;  /* 0x000000030a157810 */ /* 0x000fe40007ffe0ff */
[----:B------:R-:W-:-:S05]  /*2470*/  IMAD.WIDE.U32 R28, R29, 0x4, R14 ;  /* 0x000000041d1c7825 */ /* 0x000fca00078e000e */
[----:B------:R2:W5:Y:S01]  /*2480*/  LDG.E R27, desc[UR8][R28.64] ;  /* 0x000000081c1b7981 */ /* 0x000562000c1e1900 */
[----:B0-----:R-:W-:Y:S01]  /*2490*/  IMAD.WIDE.U32 R16, R21, 0x4, R14 ;  /* 0x0000000415107825 */ /* 0x001fe200078e000e */
[----:B------:R-:W-:-:S05]  /*24a0*/  IADD3 R21, PT, PT, R10, 0x4, RZ ;  /* 0x000000040a157810 */ /* 0x000fca0007ffe0ff */
[----:B------:R-:W5:Y:S01]  /*24b0*/  LDG.E R16, desc[UR8][R16.64] ;  /* 0x0000000810107981 */ /* 0x000f62000c1e1900 */
[----:B-1----:R-:W-:-:S04]  /*24c0*/  IMAD.WIDE.U32 R18, R21, 0x4, R14 ;  /* 0x0000000415127825 */ /* 0x002fc800078e000e */
[----:B------:R-:W-:Y:S02]  /*24d0*/  VIADD R21, R10, 0x5 ;  /* 0x000000050a157836 */ /* 0x000fe40000000000 */
[----:B------:R0:W5:Y:S02]  /*24e0*/  LDG.E R18, desc[UR8][R18.64] ;  /* 0x0000000812127981 */ /* 0x000164000c1e1900 */
[----:B------:R-:W-:-:S06]  /*24f0*/  IMAD.WIDE.U32 R20, R21, 0x4, R14 ;  /* 0x0000000415147825 */ /* 0x000fcc00078e000e */
[----:B------:R1:W5:Y:S01]  /*2500*/  LDG.E R20, desc[UR8][R20.64] ;  /* 0x0000000814147981 */ /* 0x000362000c1e1900 */
[----:B----4-:R-:W-:-:S05]  /*2510*/  IADD3 R23, PT, PT, R10, 0x6, RZ ;  /* 0x000000060a177810 */ /* 0x010fca0007ffe0ff */
[----:B------:R-:W-:-:S06]  /*2520*/  IMAD.WIDE.U32 R22, R23, 0x4, R14 ;  /* 0x0000000417167825 */ /* 0x000fcc00078e000e */
[----:B------:R-:W4:Y:S01]  /*2530*/  LDG.E R22, desc[UR8][R22.64] ;  /* 0x0000000816167981 */ /* 0x000f22000c1e1900 */
[----:B------:R-:W-:Y:S02]  /*2540*/  IADD3 R25, PT, PT, R25, 0x1, RZ ;  /* 0x0000000119197810 */ /* 0x000fe40007ffe0ff */
        /* <DEDUP_REMOVED lines=20> */
[----:B------:R-:W-:-:S03]  /*2690*/  LOP3.LUT R21, R21, 0xf, RZ, 0xc0, !PT ;  /* 0x0000000f15157812 */ /* 0x000fc600078ec0ff */
[----:B------:R-:W-:Y:S01]  /*26a0*/  VIADD R27, R10, 0x7 ;  /* 0x000000070a1b7836 */ /* 0x000fe20000000000 */
[----:B------:R0:W2:Y:S01]  /*26b0*/  LDG.E R11, desc[UR8][R24.64] ;  /* 0x00000008180b7981 */ /* 0x0000a2000c1e1900 */
[----:B------:R-:W-:Y:S01]  /*26c0*/  FFMA R19, R26, R16, R17 ;  /* 0x000000101a137223 */ /* 0x000fe20000000011 */
[----:B------:R-:W-:Y:S01]  /*26d0*/  SHF.R.U32.HI R28, RZ, 0x14, R8 ;  /* 0x00000014ff1c7819 */ /* 0x000fe20000011608 */
[----:B------:R-:W-:Y:S01]  /*26e0*/  IMAD.WIDE.U32 R26, R27, 0x4, R14 ;  /* 0x000000041b1a7825 */ /* 0x000fe200078e000e */
[----:B------:R-:W-:Y:S02]  /*26f0*/  I2FP.F32.U32 R21, R21 ;  /* 0x0000001500157245 */ /* 0x000fe40000201000 */
[----:B------:R-:W-:Y:S02]  /*2700*/  IADD3 R17, PT, PT, R10, 0x8, RZ ;  /* 0x000000080a117810 */ /* 0x000fe40007ffe0ff */
[----:B------:R-:W-:Y:S01]  /*2710*/  LOP3.LUT R29, R28, 0xf, RZ, 0xc0, !PT ;  /* 0x0000000f1c1d7812 */ /* 0x000fe200078ec0ff */
[----:B------:R-:W-:Y:S01]  /*2720*/  FFMA R28, R6, R21, R9 ;  /* 0x00000015061c7223 */ /* 0x000fe20000000009 */
[----:B0-----:R-:W-:Y:S01]  /*2730*/  IADD3 R25, PT, PT, R10, 0x9, RZ ;  /* 0x000000090a197810 */ /* 0x001fe20007ffe0ff */
[----:B------:R-:W-:Y:S01]  /*2740*/  IMAD.WIDE.U32 R16, R17, 0x4, R14 ;  /* 0x0000000411107825 */ /* 0x000fe200078e000e */
[----:B------:R0:W3:Y:S01]  /*2750*/  LDG.E R23, desc[UR8][R26.64] ;  /* 0x000000081a177981 */ /* 0x0000e2000c1e1900 */
[----:B------:R-:W-:-:S02]  /*2760*/  I2FP.F32.U32 R29, R29 ;  /* 0x0000001d001d7245 */ /* 0x000fc40000201000 */
[----:B------:R-:W-:Y:S01]  /*2770*/  FFMA R21, R28, R18, R19 ;  /* 0x000000121c157223 */ /* 0x000fe20000000013 */
[----:B------:R-:W-:Y:S01]  /*2780*/  IMAD.WIDE.U32 R18, R25, 0x4, R14 ;  /* 0x0000000419127825 */ /* 0x000fe200078e000e */
[----:B------:R1:W5:Y:S03]  /*2790*/  LDG.E R24, desc[UR8][R16.64] ;  /* 0x0000000810187981 */ /* 0x000366000c1e1900 */
[----:B------:R-:W-:Y:S01]  /*27a0*/  FFMA R28, R6, R29, R9 ;  /* 0x0000001d061c7223 */ /* 0x000fe20000000009 */
[----:B------:R-:W-:Y:S01]  /*27b0*/  VIADD R29, R10, 0xa ;  /* 0x0000000a0a1d7836 */ /* 0x000fe20000000000 */
[----:B------:R4:W5:Y:S02]  /*27c0*/  LDG.E R25, desc[UR8][R18.64] ;  /* 0x0000000812197981 */ /* 0x000964000c1e1900 */
[----:B0-----:R-:W-:Y:S01]  /*27d0*/  FFMA R27, R28, R20, R21 ;  /* 0x000000141c1b7223 */ /* 0x001fe20000000015 */
[----:B------:R-:W-:Y:S01]  /*27e0*/  IMAD.WIDE.U32 R20, R29, 0x4, R14 ;  /* 0x000000041d147825 */ /* 0x000fe200078e000e */
[----:B-1----:R-:W-:-:S02]  /*27f0*/  SHF.R.U32.HI R16, RZ, 0x18, R8 ;  /* 0x00000018ff107819 */ /* 0x002fc40000011608 */
[----:B------:R-:W-:-:S03]  /*2800*/  IADD3 R17, PT, PT, R10, 0xb, RZ ;  /* 0x0000000b0a117810 */ /* 0x000fc60007ffe0ff */
[----:B------:R-:W5:Y:S01]  /*2810*/  LDG.E R20, desc[UR8][R20.64] ;  /* 0x0000000814147981 */ /* 0x000f62000c1e1900 */
[----:B------:R-:W-:Y:S02]  /*2820*/  LOP3.LUT R26, R16, 0xf, RZ, 0xc0, !PT ;  /* 0x0000000f101a7812 */ /* 0x000fe400078ec0ff */
[----:B------:R-:W-:Y:S01]  /*2830*/  IADD3 R29, PT, PT, R10, 0xc, RZ ;  /* 0x0000000c0a1d7810 */ /* 0x000fe20007ffe0ff */
[----:B------:R-:W-:Y:S01]  /*2840*/  IMAD.WIDE.U32 R16, R17, 0x4, R14 ;  /* 0x0000000411107825 */ /* 0x000fe200078e000e */
[----:B------:R-:W-:-:S03]  /*2850*/  I2FP.F32.U32 R26, R26 ;  /* 0x0000001a001a7245 */ /* 0x000fc60000201000 */
[----:B------:R-:W-:Y:S01]  /*2860*/  IMAD.WIDE.U32 R28, R29, 0x4, R14 ;  /* 0x000000041d1c7825 */ /* 0x000fe200078e000e */
[----:B------:R0:W5:Y:S03]  /*2870*/  LDG.E R21, desc[UR8][R16.64] ;  /* 0x0000000810157981 */ /* 0x000166000c1e1900 */
[----:B------:R-:W-:Y:S02]  /*2880*/  FFMA R26, R6, R26, R9 ;  /* 0x0000001a061a7223 */ /* 0x000fe40000000009 */
[----:B------:R1:W5:Y:S02]  /*2890*/  LDG.E R28, desc[UR8][R28.64] ;  /* 0x000000081c1c7981 */ /* 0x000364000c1e1900 */
[----:B----4-:R-:W-:Y:S01]  /*28a0*/  FFMA R22, R26, R22, R27 ;  /* 0x000000161a167223 */ /* 0x010fe2000000001b */
[C---:B------:R-:W-:Y:S01]  /*28b0*/  VIADD R27, R10.reuse, 0xd ;  /* 0x0000000d0a1b7836 */ /* 0x040fe20000000000 */
[----:B------:R-:W-:-:S03]  /*28c0*/  IADD3 R19, PT, PT, R10, 0xe, RZ ;  /* 0x0000000e0a137810 */ /* 0x000fc60007ffe0ff */
        /* <DEDUP_REMOVED lines=9> */
[----:B-1----:R-:W-:Y:S01]  /*2960*/  FFMA R29, R6, R8, R9 ;  /* 0x00000008061d7223 */ /* 0x002fe20000000009 */
        /* <DEDUP_REMOVED lines=9> */
[----:B------:R-:W-:-:S03]  /*2a00*/  LOP3.LUT R19, R17, 0xf, RZ, 0xc0, !PT ;  /* 0x0000000f11137812 */ /* 0x000fc600078ec0ff */
[----:B------:R-:W-:Y:S01]  /*2a10*/  FFMA R17, R6, R8, R9 ;  /* 0x0000000806117223 */ /* 0x000fe20000000009 */
[----:B-----5:R-:W-:Y:S01]  /*2a20*/  FFMA R10, R10, R24, R23 ;  /* 0x000000180a0a7223 */ /* 0x020fe20000000017 */
[--C-:B------:R-:W-:Y:S02]  /*2a30*/  SHF.R.U32.HI R22, RZ, 0xc, R11.reuse ;  /* 0x0000000cff167819 */ /* 0x100fe4000001160b */
[----:B------:R-:W-:Y:S01]  /*2a40*/  I2FP.F32.U32 R19, R19 ;  /* 0x0000001300137245 */ /* 0x000fe20000201000 */
[----:B------:R-:W-:Y:S01]  /*2a50*/  FFMA R17, R17, R25, R10 ;  /* 0x0000001911117223 */ /* 0x000fe2000000000a */
[----:B------:R-:W-:Y:S02]  /*2a60*/  LOP3.LUT R22, R22, 0xf, RZ, 0xc0, !PT ;  /* 0x0000000f16167812 */ /* 0x000fe400078ec0ff */
[----:B------:R-:W-:Y:S01]  /*2a70*/  SHF.R.U32.HI R10, RZ, 0x10, R11 ;  /* 0x00000010ff0a7819 */ /* 0x000fe2000001160b */
[----:B------:R-:W-:Y:S01]  /*2a80*/  FFMA R8, R6, R19, R9 ;  /* 0x0000001306087223 */ /* 0x000fe20000000009 */
[----:B------:R-:W-:-:S02]  /*2a90*/  I2FP.F32.U32 R22, R22 ;  /* 0x0000001600167245 */ /* 0x000fc40000201000 */
[----:B------:R-:W-:Y:S02]  /*2aa0*/  LOP3.LUT R10, R10, 0xf, RZ, 0xc0, !PT ;  /* 0x0000000f0a0a7812 */ /* 0x000fe400078ec0ff */
[----:B------:R-:W-:Y:S01]  /*2ab0*/  SHF.R.U32.HI R19, RZ, 0x14, R11 ;  /* 0x00000014ff137819 */ /* 0x000fe2000001160b */
[----:B------:R-:W-:Y:S01]  /*2ac0*/  FFMA R8, R8, R20, R17 ;  /* 0x0000001408087223 */ /* 0x000fe20000000011 */
[----:B------:R-:W-:Y:S01]  /*2ad0*/  I2FP.F32.U32 R10, R10 ;  /* 0x0000000a000a7245 */ /* 0x000fe20000201000 */
[----:B------:R-:W-:Y:S01]  /*2ae0*/  FFMA R17, R6, R22, R9 ;  /* 0x0000001606117223 */ /* 0x000fe20000000009 */
[----:B------:R-:W-:-:S03]  /*2af0*/  LOP3.LUT R19, R19, 0xf, RZ, 0xc0, !PT ;  /* 0x0000000f13137812 */ /* 0x000fc600078ec0ff */
[----:B------:R-:W-:Y:S01]  /*2b00*/  FFMA R10, R6, R10, R9 ;  /* 0x0000000a060a7223 */ /* 0x000fe20000000009 */
        /* <DEDUP_REMOVED lines=10> */
[----:B----4-:R-:W-:Y:S01]  /*2bb0*/  FFMA R17, R8, R26, R17 ;  /* 0x0000001a08117223 */ /* 0x010fe20000000011 */
[----:B------:R-:W-:-:S03]  /*2bc0*/  I2FP.F32.U32 R8, R11 ;  /* 0x0000000b00087245 */ /* 0x000fc60000201000 */
[----:B------:R-:W-:-:S04]  /*2bd0*/  FFMA R10, R6, R10, R9 ;  /* 0x0000000a060a7223 */ /* 0x000fc80000000009 */
[----:B------:R-:W-:Y:S01]  /*2be0*/  FFMA R17, R10, R18, R17 ;  /* 0x000000120a117223 */ /* 0x000fe20000000011 */
[----:B------:R-:W-:-:S04]  /*2bf0*/  FFMA R8, R6, R8, R9 ;  /* 0x0000000806087223 */ /* 0x000fc80000000009 */
[----:B------:R-:W-:Y:S01]  /*2c00*/  FFMA R26, R8, R16, R17 ;  /* 0x00000010081a7223 */ /* 0x000fe20000000011 */
[----:B------:R-:W-:Y:S06]  /*2c10*/  @P0 BRA `(.L_x_14) ;  /* 0xfffffff400e80947 */ /* 0x000fec000383ffff */
[----:B------:R-:W-:-:S07]  /*2c20*/  MOV R8, R19 ;  /* 0x0000001300087202 */ /* 0x000fce0000000f00 */
.L_x_13:
[----:B------:R-:W-:-:S09]  /*2c30*/  ULOP3.LUT UP0, URZ, UR6, 0x8, URZ, 0xc0, !UPT ;  /* 0x0000000806ff7892 */ /* 0x000fd2000f80c0ff */
[----:B------:R-:W-:Y:S05]  /*2c40*/  BRA.U !UP0, `(.L_x_15) ;  /* 0x00000005080c7547 */ /* 0x000fea000b800000 */
[----:B------:R-:W0:Y:S01]  /*2c50*/  LDC.64 R14, c[0x0][0x3b8] ;  /* 0x0000ee00ff0e7b82 */ /* 0x000e220000000a00 */
[----:B------:R-:W-:-:S07]  /*2c60*/  IADD3 R7, PT, PT, R7, R8, RZ ;  /* 0x0000000807077210 */ /* 0x000fce0007ffe0ff */
[----:B------:R-:W1:Y:S01]  /*2c70*/  LDC.64 R10, c[0x0][0x380] ;  /* 0x0000e000ff0a7b82 */ /* 0x000e620000000a00 */
[----:B------:R-:W-:Y:S01]  /*2c80*/  LEA R13, R8, UR5, 0x3 ;  /* 0x00000005080d7c11 */ /* 0x000fe2000f8e18ff */
[----:B0-----:R-:W-:-:S05]  /*2c90*/  IMAD.WIDE.U32 R14, R7, 0x4, R14 ;  /* 0x00000004070e7825 */ /* 0x001fca00078e000e */
[----:B------:R0:W2:Y:S01]  /*2ca0*/  LDG.E R2, desc[UR8][R14.64] ;  /* 0x000000080e027981 */ /* 0x0000a2000c1e1900 */
[C---:B------:R-:W-:Y:S02]  /*2cb0*/  VIADD R25, R13.reuse, 0x1 ;  /* 0x000000010d197836 */ /* 0x040fe40000000000 */
[C---:B-1----:R-:W-:Y:S01]  /*2cc0*/  IMAD.WIDE.U32 R22, R13.reuse, 0x4, R10 ;  /* 0x000000040d167825 */ /* 0x042fe200078e000a */
[----:B------:R-:W-:-:S03]  /*2cd0*/  IADD3 R29, PT, PT, R13, 0x2, RZ ;  /* 0x000000020d1d7810 */ /* 0x000fc60007ffe0ff */
[--C-:B------:R-:W-:Y:S01]  /*2ce0*/  IMAD.WIDE.U32 R24, R25, 0x4, R10.reuse ;  /* 0x0000000419187825 */ /* 0x100fe200078e000a */
[----:B------:R1:W3:Y:S01]  /*2cf0*/  LDG.E R7, desc[UR8][R22.64] ;  /* 0x0000000816077981 */ /* 0x0002e2000c1e1900 */
[----:B------:R-:W-:Y:S02]  /*2d00*/  IADD3 R21, PT, PT, R13, 0x3, RZ ;  /* 0x000000030d157810 */ /* 0x000fe40007ffe0ff */
[--C-:B------:R-:W-:Y:S01]  /*2d10*/  IMAD.WIDE.U32 R28, R29, 0x4, R10.reuse ;  /* 0x000000041d1c7825 */ /* 0x100fe200078e000a */
[----:B------:R4:W5:Y:S04]  /*2d20*/  LDG.E R8, desc[UR8][R24.64] ;  /* 0x0000000818087981 */ /* 0x000968000c1e1900 */
        /* <DEDUP_REMOVED lines=9> */
[----:B----4-:R-:W-:Y:S02]  /*2dc0*/  VIADD R25, R13, 0x7 ;  /* 0x000000070d197836 */ /* 0x010fe40000000000 */
[--C-:B------:R-:W-:Y:S01]  /*2dd0*/  IMAD.WIDE.U32 R12, R23, 0x4, R10.reuse ;  /* 0x00000004170c7825 */ /* 0x100fe200078e000a */
[----:B------:R1:W4:Y:S03]  /*2de0*/  LDG.E R14, desc[UR8][R14.64] ;  /* 0x000000080e0e7981 */ /* 0x000326000c1e1900 */
[----:B------:R-:W-:-:S02]  /*2df0*/  IMAD.WIDE.U32 R10, R25, 0x4, R10 ;  /* 0x00000004190a7825 */ /* 0x000fc400078e000a */
[----:B------:R3:W4:Y:S04]  /*2e00*/  LDG.E R12, desc[UR8][R12.64] ;  /* 0x000000080c0c7981 */ /* 0x000728000c1e1900 */
[----:B------:R5:W4:Y:S01]  /*2e10*/  LDG.E R10, desc[UR8][R10.64] ;  /* 0x000000080a0a7981 */ /* 0x000b22000c1e1900 */
[----:B--2---:R-:W-:Y:S02]  /*2e20*/  LOP3.LUT R20, R2, 0xf, RZ, 0xc0, !PT ;  /* 0x0000000f02147812 */ /* 0x004fe400078ec0ff */
[----:B------:R-:W-:Y:S02]  /*2e30*/  SHF.R.U32.HI R21, RZ, 0x4, R2 ;  /* 0x00000004ff157819 */ /* 0x000fe40000011602 */
[----:B------:R-:W-:Y:S02]  /*2e40*/  I2FP.F32.U32 R20, R20 ;  /* 0x0000001400147245 */ /* 0x000fe40000201000 */
[----:B------:R-:W-:-:S02]  /*2e50*/  LOP3.LUT R21, R21, 0xf, RZ, 0xc0, !PT ;  /* 0x0000000f15157812 */ /* 0x000fc400078ec0ff */
[----:B0-----:R-:W-:Y:S01]  /*2e60*/  SHF.R.U32.HI R17, RZ, 0x8, R2 ;  /* 0x00000008ff117819 */ /* 0x001fe20000011602 */
[C-C-:B-1----:R-:W-:Y:S01]  /*2e70*/  FFMA R15, R6.reuse, R20, R9.reuse ;  /* 0x00000014060f7223 */ /* 0x142fe20000000009 */
[----:B------:R-:W-:Y:S02]  /*2e80*/  I2FP.F32.U32 R21, R21 ;  /* 0x0000001500157245 */ /* 0x000fe40000201000 */
[----:B------:R-:W-:Y:S01]  /*2e90*/  LOP3.LUT R17, R17, 0xf, RZ, 0xc0, !PT ;  /* 0x0000000f11117812 */ /* 0x000fe200078ec0ff */
[----:B---3--:R-:W-:Y:S01]  /*2ea0*/  FFMA R7, R15, R7, R26 ;  /* 0x000000070f077223 */ /* 0x008fe2000000001a */
        /* <DEDUP_REMOVED lines=8> */
[----:B------:R-:W-:Y:S01]  /*2f30*/  LOP3.LUT R11, R11, 0xf, RZ, 0xc0, !PT ;  /* 0x0000000f0b0b7812 */ /* 0x000fe200078ec0ff */
[----:B------:R-:W-:Y:S01]  /*2f40*/  FFMA R8, R8, R18, R7 ;  /* 0x0000001208087223 */ /* 0x000fe20000000007 */
[--C-:B------:R-:W-:Y:S01]  /*2f50*/  SHF.R.U32.HI R7, RZ, 0x14, R2.reuse ;  /* 0x00000014ff077819 */ /* 0x100fe20000011602 */
[C-C-:B------:R-:W-:Y:S01]  /*2f60*/  FFMA R13, R6.reuse, R13, R9.reuse ;  /* 0x0000000d060d7223 */ /* 0x140fe20000000009 */
[----:B------:R-:W-:Y:S02]  /*2f70*/  I2FP.F32.U32 R11, R11 ;  /* 0x0000000b000b7245 */ /* 0x000fe40000201000 */
[----:B------:R-:W-:Y:S01]  /*2f80*/  SHF.R.U32.HI R15, RZ, 0x18, R2 ;  /* 0x00000018ff0f7819 */ /* 0x000fe20000011602 */
[----:B------:R-:W-:Y:S01]  /*2f90*/  FFMA R13, R13, R19, R8 ;  /* 0x000000130d0d7223 */ /* 0x000fe20000000008 */
[----:B------:R-:W-:Y:S01]  /*2fa0*/  LOP3.LUT R7, R7, 0xf, RZ, 0xc0, !PT ;  /* 0x0000000f07077812 */ /* 0x000fe200078ec0ff */
[----:B------:R-:W-:Y:S01]  /*2fb0*/  FFMA R8, R6, R11, R9 ;  /* 0x0000000b06087223 */ /* 0x000fe20000000009 */
[----:B------:R-:W-:-:S02]  /*2fc0*/  LOP3.LUT R15, R15, 0xf, RZ, 0xc0, !PT ;  /* 0x0000000f0f0f7812 */ /* 0x000fc400078ec0ff */
[----:B------:R-:W-:Y:S01]  /*2fd0*/  I2FP.F32.U32 R7, R7 ;  /* 0x0000000700077245 */ /* 0x000fe20000201000 */
[----:B------:R-:W-:Y:S01]  /*2fe0*/  FFMA R13, R8, R16, R13 ;  /* 0x00000010080d7223 */ /* 0x000fe2000000000d */
[----:B------:R-:W-:Y:S02]  /*2ff0*/  SHF.R.U32.HI R11, RZ, 0x1c, R2 ;  /* 0x0000001cff0b7819 */ /* 0x000fe40000011602 */
[----:B------:R-:W-:Y:S01]  /*3000*/  I2FP.F32.U32 R8, R15 ;  /* 0x0000000f00087245 */ /* 0x000fe20000201000 */
[----:B------:R-:W-:Y:S01]  /*3010*/  FFMA R2, R6, R7, R9 ;  /* 0x0000000706027223 */ /* 0x000fe20000000009 */
[----:B------:R-:W-:-:S03]  /*3020*/  I2FP.F32.U32 R16, R11 ;  /* 0x0000000b00107245 */ /* 0x000fc60000201000 */
[----:B----4-:R-:W-:Y:S01]  /*3030*/  FFMA R13, R2, R14, R13 ;  /* 0x0000000e020d7223 */ /* 0x010fe2000000000d */
[C-C-:B------:R-:W-:Y:S01]  /*3040*/  FFMA R8, R6.reuse, R8, R9.reuse ;  /* 0x0000000806087223 */ /* 0x140fe20000000009 */
[----:B------:R-:W-:-:S03]  /*3050*/  FFMA R16, R6, R16, R9 ;  /* 0x0000001006107223 */ /* 0x000fc60000000009 */
[----:B------:R-:W-:-:S04]  /*3060*/  FFMA R13, R8, R12, R13 ;  /* 0x0000000c080d7223 */ /* 0x000fc8000000000d */
[----:B------:R-:W-:-:S07]  /*3070*/  FFMA R26, R16, R10, R13 ;  /* 0x0000000a101a7223 */ /* 0x000fce000000000d */
.L_x_15:
[----:B------:R-:W-:Y:S05]  /*3080*/  @!P1 BRA `(.L_x_16) ;  /* 0xfffffff0007c9947 */ /* 0x000fea000383ffff */
[----:B------:R-:W-:Y:S05]  /*3090*/  BRA `(.L_x_11) ;  /* 0x0000000c00887947 */ /* 0x000fea0003800000 */
.L_x_12:
[----:B------:R-:W-:-:S05]  /*30a0*/  UMOV UR4, URZ ;  /* 0x000000ff00047c82 */ /* 0x000fca0008000000 */
.L_x_20:
        /* <DEDUP_REMOVED lines=18> */
[----:B------:R-:W-:-:S07]  /*31d0*/  MOV R2, RZ ;  /* 0x000000ff00027202 */ /* 0x000fce0000000f00 */
[----:B------:R-:W1:Y:S02]  /*31e0*/  LDC.64 R14, c[0x0][0x380] ;  /* 0x0000e000ff0e7b82 */ /* 0x000e640000000a00 */
.L_x_18:
[----:B------:R-:W-:-:S04]  /*31f0*/  IMAD.IADD R25, R7, 0x1, R2 ;  /* 0x0000000107197824 */ /* 0x000fc800078e0202 */
[----:B0-----:R-:W-:Y:S01]  /*3200*/  IMAD.WIDE.U32 R16, R25, 0x4, R12 ;  /* 0x0000000419107825 */ /* 0x001fe200078e000c */
[----:B------:R-:W-:-:S04]  /*3210*/  LEA R10, R2, UR5, 0x3 ;  /* 0x00000005020a7c11 */ /* 0x000fc8000f8e18ff */
[----:B------:R0:W2:Y:S01]  /*3220*/  LDG.E R8, desc[UR8][R16.64] ;  /* 0x0000000810087981 */ /* 0x0000a2000c1e1900 */
[C---:B-1----:R-:W-:Y:S01]  /*3230*/  IMAD.WIDE.U32 R18, R10.reuse, 0x4, R14 ;  /* 0x000000040a127825 */ /* 0x042fe200078e000e */
[----:B------:R-:W-:-:S04]  /*3240*/  IADD3 R23, PT, PT, R10, 0x1, RZ ;  /* 0x000000010a177810 */ /* 0x000fc80007ffe0ff */
[----:B------:R1:W3:Y:S01]  /*3250*/  LDG.E R11, desc[UR8][R18.64] ;  /* 0x00000008120b7981 */ /* 0x0002e2000c1e1900 */
[----:B------:R-:W-:Y:S01]  /*3260*/  IADD3 R29, PT, PT, R10, 0x2, RZ ;  /* 0x000000020a1d7810 */ /* 0x000fe20007ffe0ff */
[----:B------:R-:W-:-:S04]  /*3270*/  IMAD.WIDE.U32 R22, R23, 0x4, R14 ;  /* 0x0000000417167825 */ /* 0x000fc800078e000e */
[--C-:B------:R-:W-:Y:S01]  /*3280*/  IMAD.WIDE.U32 R28, R29, 0x4, R14.reuse ;  /* 0x000000041d1c7825 */ /* 0x100fe200078e000e */
[----:B------:R4:W5:Y:S03]  /*3290*/  LDG.E R24, desc[UR8][R22.64] ;  /* 0x0000000816187981 */ /* 0x000966000c1e1900 */
[C---:B------:R-:W-:Y:S01]  /*32a0*/  VIADD R21, R10.reuse, 0x3 ;  /* 0x000000030a157836 */ /* 0x040fe20000000000 */
[----:B------:R2:W5:Y:S03]  /*32b0*/  LDG.E R27, desc[UR8][R28.64] ;  /* 0x000000081c1b7981 */ /* 0x000566000c1e1900 */
[----:B0-----:R-:W-:Y:S01]  /*32c0*/  IMAD.WIDE.U32 R16, R21, 0x4, R14 ;  /* 0x0000000415107825 */ /* 0x001fe200078e000e */
[----:B------:R-:W-:-:S05]  /*32d0*/  IADD3 R21, PT, PT, R10, 0x4, RZ ;  /* 0x000000040a157810 */ /* 0x000fca0007ffe0ff */
[----:B------:R-:W5:Y:S01]  /*32e0*/  LDG.E R16, desc[UR8][R16.64] ;  /* 0x0000000810107981 */ /* 0x000f62000c1e1900 */
[----:B-1----:R-:W-:Y:S01]  /*32f0*/  IMAD.WIDE.U32 R18, R21, 0x4, R14 ;  /* 0x0000000415127825 */ /* 0x002fe200078e000e */
[----:B------:R-:W-:-:S05]  /*3300*/  IADD3 R21, PT, PT, R10, 0x5, RZ ;  /* 0x000000050a157810 */ /* 0x000fca0007ffe0ff */
[----:B------:R0:W5:Y:S01]  /*3310*/  LDG.E R18, desc[UR8][R18.64] ;  /* 0x0000000812127981 */ /* 0x000162000c1e1900 */
[----:B------:R-:W-:-:S06]  /*3320*/  IMAD.WIDE.U32 R20, R21, 0x4, R14 ;  /* 0x0000000415147825 */ /* 0x000fcc00078e000e */
[----:B------:R1:W5:Y:S01]  /*3330*/  LDG.E R20, desc[UR8][R20.64] ;  /* 0x0000000814147981 */ /* 0x000362000c1e1900 */
[----:B----4-:R-:W-:-:S04]  /*3340*/  VIADD R23, R10, 0x6 ;  /* 0x000000060a177836 */ /* 0x010fc80000000000 */
        /* <DEDUP_REMOVED lines=41> */
[----:B------:R-:W-:Y:S01]  /*35e0*/  IADD3 R29, PT, PT, R10, 0xa, RZ ;  /* 0x0000000a0a1d7810 */ /* 0x000fe20007ffe0ff */
[----:B------:R4:W5:Y:S02]  /*35f0*/  LDG.E R25, desc[UR8][R18.64] ;  /* 0x0000000812197981 */ /* 0x000964000c1e1900 */
[----:B0-----:R-:W-:Y:S02]  /*3600*/  FFMA R27, R28, R20, R21 ;  /* 0x000000141c1b7223 */ /* 0x001fe40000000015 */
[----:B------:R-:W-:Y:S01]  /*3610*/  IMAD.WIDE.U32 R20, R29, 0x4, R14 ;  /* 0x000000041d147825 */ /* 0x000fe200078e000e */
[----:B-1----:R-:W-:-:S03]  /*3620*/  SHF.R.U32.HI R16, RZ, 0x18, R8 ;  /* 0x00000018ff107819 */ /* 0x002fc60000011608 */
[C---:B------:R-:W-:Y:S01]  /*3630*/  VIADD R17, R10.reuse, 0xb ;  /* 0x0000000b0a117836 */ /* 0x040fe20000000000 */
[----:B------:R-:W-:Y:S01]  /*3640*/  IADD3 R29, PT, PT, R10, 0xc, RZ ;  /* 0x0000000c0a1d7810 */ /* 0x000fe20007ffe0ff */
[----:B------:R-:W5:Y:S01]  /*3650*/  LDG.E R20, desc[UR8][R20.64] ;  /* 0x0000000814147981 */ /* 0x000f62000c1e1900 */
[----:B------:R-:W-:Y:S01]  /*3660*/  LOP3.LUT R26, R16, 0xf, RZ, 0xc0, !PT ;  /* 0x0000000f101a7812 */ /* 0x000fe200078ec0ff */
[----:B------:R-:W-:-:S03]  /*3670*/  IMAD.WIDE.U32 R16, R17, 0x4, R14 ;  /* 0x0000000411107825 */ /* 0x000fc600078e000e */
[----:B------:R-:W-:Y:S01]  /*3680*/  I2FP.F32.U32 R26, R26 ;  /* 0x0000001a001a7245 */ /* 0x000fe20000201000 */
[----:B------:R-:W-:-:S04]  /*3690*/  IMAD.WIDE.U32 R28, R29, 0x4, R14 ;  /* 0x000000041d1c7825 */ /* 0x000fc800078e000e */
[----:B------:R-:W-:Y:S01]  /*36a0*/  FFMA R26, R6, R26, R9 ;  /* 0x0000001a061a7223 */ /* 0x000fe20000000009 */
[----:B------:R0:W5:Y:S03]  /*36b0*/  LDG.E R21, desc[UR8][R16.64] ;  /* 0x0000000810157981 */ /* 0x000166000c1e1900 */
[----:B----4-:R-:W-:Y:S01]  /*36c0*/  FFMA R22, R26, R22, R27 ;  /* 0x000000161a167223 */ /* 0x010fe2000000001b */
[----:B------:R1:W4:Y:S01]  /*36d0*/  LDG.E R28, desc[UR8][R28.64] ;  /* 0x000000081c1c7981 */ /* 0x000322000c1e1900 */
[C---:B------:R-:W-:Y:S01]  /*36e0*/  IADD3 R27, PT, PT, R10.reuse, 0xd, RZ ;  /* 0x0000000d0a1b7810 */ /* 0x040fe20007ffe0ff */
[----:B------:R-:W-:-:S04]  /*36f0*/  VIADD R19, R10, 0xe ;  /* 0x0000000e0a137836 */ /* 0x000fc80000000000 */
        /* <DEDUP_REMOVED lines=10> */
[----:B------:R-:W-:Y:S02]  /*37a0*/  IADD3 R2, PT, PT, R2, 0x2, RZ ;  /* 0x0000000202027810 */ /* 0x000fe40007ffe0ff */
        /* <DEDUP_REMOVED lines=28> */
[----:B----4-:R-:W-:Y:S01]  /*3970*/  FFMA R17, R10, R28, R17 ;  /* 0x0000001c0a117223 */ /* 0x010fe20000000011 */
        /* <DEDUP_REMOVED lines=8> */
[----:B------:R-:W-:-:S04]  /*3a00*/  FFMA R10, R6, R10, R9 ;  /* 0x0000000a060a7223 */ /* 0x000fc80000000009 */
[----:B------:R-:W-:Y:S01]  /*3a10*/  FFMA R17, R10, R18, R17 ;  /* 0x000000120a117223 */ /* 0x000fe20000000011 */
[----:B------:R-:W-:-:S04]  /*3a20*/  FFMA R8, R6, R8, R9 ;  /* 0x0000000806087223 */ /* 0x000fc80000000009 */
[----:B------:R-:W-:Y:S01]  /*3a30*/  FFMA R26, R8, R16, R17 ;  /* 0x00000010081a7223 */ /* 0x000fe20000000011 */
[----:B------:R-:W-:Y:S06]  /*3a40*/  @P0 BRA `(.L_x_18) ;  /* 0xfffffff400e80947 */ /* 0x000fec000383ffff */
[----:B------:R-:W-:-:S07]  /*3a50*/  IMAD.MOV.U32 R8, RZ, RZ, R19 ;  /* 0x000000ffff087224 */ /* 0x000fce00078e0013 */
.L_x_17:
        /* <DEDUP_REMOVED lines=8> */
[C---:B------:R-:W-:Y:S01]  /*3ae0*/  IADD3 R25, PT, PT, R13.reuse, 0x1, RZ ;  /* 0x000000010d197810 */ /* 0x040fe20007ffe0ff */
[----:B-1----:R-:W-:-:S04]  /*3af0*/  IMAD.WIDE.U32 R22, R13, 0x4, R10 ;  /* 0x000000040d167825 */ /* 0x002fc800078e000a */
[--C-:B------:R-:W-:Y:S01]  /*3b00*/  IMAD.WIDE.U32 R24, R25, 0x4, R10.reuse ;  /* 0x0000000419187825 */ /* 0x100fe200078e000a */
[----:B------:R1:W3:Y:S03]  /*3b10*/  LDG.E R7, desc[UR8][R22.64] ;  /* 0x0000000816077981 */ /* 0x0002e6000c1e1900 */
[C---:B------:R-:W-:Y:S01]  /*3b20*/  VIADD R29, R13.reuse, 0x2 ;  /* 0x000000020d1d7836 */ /* 0x040fe20000000000 */
[----:B------:R4:W5:Y:S01]  /*3b30*/  LDG.E R8, desc[UR8][R24.64] ;  /* 0x0000000818087981 */ /* 0x000962000c1e1900 */
[----:B------:R-:W-:Y:S02]  /*3b40*/  IADD3 R21, PT, PT, R13, 0x3, RZ ;  /* 0x000000030d157810 */ /* 0x000fe40007ffe0ff */
[----:B------:R-:W-:Y:S01]  /*3b50*/  IMAD.WIDE.U32 R28, R29, 0x4, R10 ;  /* 0x000000041d1c7825 */ /* 0x000fe200078e000a */
[----:B------:R-:W-:-:S04]  /*3b60*/  IADD3 R17, PT, PT, R13, 0x4, RZ ;  /* 0x000000040d117810 */ /* 0x000fc80007ffe0ff */
[----:B------:R-:W5:Y:S01]  /*3b70*/  LDG.E R18, desc[UR8][R28.64] ;  /* 0x000000081c127981 */ /* 0x000f62000c1e1900 */
[----:B------:R-:W-:-:S04]  /*3b80*/  IMAD.WIDE.U32 R20, R21, 0x4, R10 ;  /* 0x0000000415147825 */ /* 0x000fc800078e000a */
[--C-:B------:R-:W-:Y:S01]  /*3b90*/  IMAD.WIDE.U32 R16, R17, 0x4, R10.reuse ;  /* 0x0000000411107825 */ /* 0x100fe200078e000a */
[----:B------:R2:W5:Y:S03]  /*3ba0*/  LDG.E R19, desc[UR8][R20.64] ;  /* 0x0000000814137981 */ /* 0x000566000c1e1900 */
[C---:B0-----:R-:W-:Y:S01]  /*3bb0*/  VIADD R15, R13.reuse, 0x5 ;  /* 0x000000050d0f7836 */ /* 0x041fe20000000000 */
[----:B-1----:R-:W-:Y:S01]  /*3bc0*/  IADD3 R23, PT, PT, R13, 0x6, RZ ;  /* 0x000000060d177810 */ /* 0x002fe20007ffe0ff */
[----:B------:R0:W5:Y:S02]  /*3bd0*/  LDG.E R16, desc[UR8][R16.64] ;  /* 0x0000000810107981 */ /* 0x000164000c1e1900 */
[----:B------:R-:W-:Y:S01]  /*3be0*/  IMAD.WIDE.U32 R14, R15, 0x4, R10 ;  /* 0x000000040f0e7825 */ /* 0x000fe200078e000a */
[----:B----4-:R-:W-:-:S03]  /*3bf0*/  IADD3 R25, PT, PT, R13, 0x7, RZ ;  /* 0x000000070d197810 */ /* 0x010fc60007ffe0ff */
[--C-:B------:R-:W-:Y:S02]  /*3c00*/  IMAD.WIDE.U32 R12, R23, 0x4, R10.reuse ;  /* 0x00000004170c7825 */ /* 0x100fe400078e000a */
[----:B------:R1:W4:Y:S02]  /*3c10*/  LDG.E R14, desc[UR8][R14.64] ;  /* 0x000000080e0e7981 */ /* 0x000324000c1e1900 */
        /* <DEDUP_REMOVED lines=17> */
[--C-:B------:R-:W-:Y:S01]  /*3d30*/  SHF.R.U32.HI R11, RZ, 0x10, R2.reuse ;  /* 0x00000010ff0b7819 */ /* 0x100fe20000011602 */
[----:B------:R-:W-:Y:S01]  /*3d40*/  FFMA R8, R6, R17, R9 ;  /* 0x0000001106087223 */ /* 0x000fe20000000009 */
[----:B------:R-:W-:Y:S02]  /*3d50*/  I2FP.F32.U32 R13, R13 ;  /* 0x0000000d000d7245 */ /* 0x000fe40000201000 */
[----:B------:R-:W-:Y:S01]  /*3d60*/  LOP3.LUT R11, R11, 0xf, RZ, 0xc0, !PT ;  /* 0x0000000f0b0b7812 */ /* 0x000fe200078ec0ff */
[----:B------:R-:W-:Y:S01]  /*3d70*/  FFMA R8, R8, R18, R7 ;  /* 0x0000001208087223 */ /* 0x000fe20000000007 */
        /* <DEDUP_REMOVED lines=19> */
.L_x_19:
[----:B------:R-:W-:Y:S05]  /*3eb0*/  @!P1 BRA `(.L_x_20) ;  /* 0xfffffff0007c9947 */ /* 0x000fea000383ffff */
.L_x_11:
[----:B------:R-:W0:Y:S02]  /*3ec0*/  LDC.64 R4, c[0x0][0x3d0] ;  /* 0x0000f400ff047b82 */ /* 0x000e240000000a00 */
[----:B0-----:R-:W-:-:S05]  /*3ed0*/  IMAD.WIDE.U32 R2, R3, 0x4, R4 ;  /* 0x0000000403027825 */ /* 0x001fca00078e0004 */
[----:B------:R-:W-:Y:S01]  /*3ee0*/  STG.E desc[UR8][R2.64], R26 ;  /* 0x0000001a02007986 */ /* 0x000fe2000c101908 */
[----:B------:R-:W-:Y:S05]  /*3ef0*/  EXIT ;  /* 0x000000000000794d */ /* 0x000fea0003800000 */
.L_x_21:
[----:B------:R-:W-:-:S00]  /*3f00*/  BRA `(.L_x_21) ;  /* 0xfffffffc00fc7947 */ /* 0x000fc0000383ffff */
[----:B------:R-:W-:-:S00]  /*3f10*/  NOP ;  /* 0x0000000000007918 */ /* 0x000fc00000000000 */
        /* <DEDUP_REMOVED lines=14> */
.L_x_284:


//--------------------- .text.talu_gaffine_u4_matvec_qkv_f32 --------------------------
	.section	.text.talu_gaffine_u4_matvec_qkv_f32,"ax",@progbits
	.align	128
        .global         talu_gaffine_u4_matvec_qkv_f32
        .type           talu_gaffine_u4_matvec_qkv_f32,@function
        .size           talu_gaffine_u4_matvec_qkv_f32,(.L_x_285 - talu_gaffine_u4_matvec_qkv_f32)
        .other          talu_gaffine_u4_matvec_qkv_f32,@"STO_CUDA_ENTRY STV_DEFAULT"
talu_gaffine_u4_matvec_qkv_f32:
.text.talu_gaffine_u4_matvec_qkv_f32:
        /* <DEDUP_REMOVED lines=10> */
[----:B------:R-:W2:Y:S01]  /*00a0*/  LDCU UR4, c[0x0][0x408] ;  /* 0x00008100ff0477ac */ /* 0x000ea20008000800 */
[----:B-1----:R-:W-:-:S04]  /*00b0*/  UIADD3 UR5, UPT, UPT, UR5, UR7, URZ ;  /* 0x0000000705057290 */ /* 0x002fc8000fffe0ff */
[----:B--2---:R-:W-:Y:S01]  /*00c0*/  UIADD3 UR4, UPT, UPT, UR5, UR4, URZ ;  /* 0x0000000405047290 */ /* 0x004fe2000fffe0ff */
        /* <DEDUP_REMOVED lines=30> */
[----:B------:R-:W-:Y:S02]  /*02b0*/  ISETP.GT.U32.AND P1, PT, R5, R4, PT ;  /* 0x000000040500720c */ /* 0x000fe40003f24070 */
[----:B------:R-:W-:Y:S01]  /*02c0*/  MOV R28, RZ ;  /* 0x000000ff001c7202 */ /* 0x000fe20000000f00 */
[----:B------:R-:W-:-:S05]  /*02d0*/  @P2 VIADD R7, R7, 0x1 ;  /* 0x0000000107072836 */ /* 0x000fca0000000000 */
[----:B------:R-:W-:-:S05]  /*02e0*/  SEL R0, R0, R7, !P0 ;  /* 0x0000000700007207 */ /* 0x000fca0004000000 */
[----:B------:R-:W-:Y:S05]  /*02f0*/  @P1 BRA `(.L_x_23) ;  /* 0x0000000c00c41947 */ /* 0x000fea0003800000 */
[----:B------:R-:W-:-:S13]  /*0300*/  ISETP.GE.U32.AND P0, PT, R5, 0x8, PT ;  /* 0x000000080500780c */ /* 0x000fda0003f06070 */
[----:B------:R-:W-:Y:S05]  /*0310*/  @!P0 BRA `(.L_x_23) ;  /* 0x0000000c00bc8947 */ /* 0x000fea0003800000 */
[----:B------:R-:W-:Y:S01]  /*0320*/  SHF.R.U32.HI R2, RZ, 0x3, R5 ;  /* 0x00000003ff027819 */ /* 0x000fe20000011605 */
[C---:B------:R-:W-:Y:S01]  /*0330*/  IMAD R5, R3.reuse, R0, RZ ;  /* 0x0000000003057224 */ /* 0x040fe200078e02ff */
[----:B------:R-:W-:Y:S01]  /*0340*/  SHF.R.U32.HI R6, RZ, 0x3, R4 ;  /* 0x00000003ff067819 */ /* 0x000fe20000011604 */
[----:B------:R-:W-:Y:S01]  /*0350*/  IMAD.MOV.U32 R28, RZ, RZ, RZ ;  /* 0x000000ffff1c7224 */ /* 0x000fe200078e00ff */
[----:B------:R-:W-:Y:S01]  /*0360*/  LOP3.LUT R4, R2, 0x1ffffffe, RZ, 0xc0, !PT ;  /* 0x1ffffffe02047812 */ /* 0x000fe200078ec0ff */
[----:B------:R-:W-:Y:S02]  /*0370*/  UMOV UR4, URZ ;  /* 0x000000ff00047c82 */ /* 0x000fe40008000000 */
[----:B------:R-:W-:Y:S01]  /*0380*/  IMAD R7, R3, R6, RZ ;  /* 0x0000000603077224 */ /* 0x000fe200078e02ff */
[----:B------:R-:W-:-:S07]  /*0390*/  IADD3 R6, PT, PT, -R4, RZ, RZ ;  /* 0x000000ff04067210 */ /* 0x000fce0007ffe1ff */
.L_x_27:
[----:B------:R-:W0:Y:S01]  /*03a0*/  LDC.64 R10, c[0x0][0x390] ;  /* 0x0000e400ff0a7b82 */ /* 0x000e220000000a00 */
[----:B------:R-:W-:Y:S01]  /*03b0*/  VIADD R9, R5, UR4 ;  /* 0x0000000405097c36 */ /* 0x000fe20008000000 */
[----:B------:R-:W1:Y:S01]  /*03c0*/  LDCU UR6, c[0x0][0x3b0] ;  /* 0x00007600ff0677ac */ /* 0x000e620008000800 */
[----:B------:R-:W2:Y:S05]  /*03d0*/  LDCU UR11, c[0x0][0x3ac] ;  /* 0x00007580ff0b77ac */ /* 0x000eaa0008000800 */
[----:B------:R-:W3:Y:S01]  /*03e0*/  LDC.64 R12, c[0x0][0x398] ;  /* 0x0000e600ff0c7b82 */ /* 0x000ee20000000a00 */
[----:B0-----:R-:W-:-:S06]  /*03f0*/  IMAD.WIDE.U32 R10, R9, 0x2, R10 ;  /* 0x00000002090a7825 */ /* 0x001fcc00078e000a */
[----:B------:R0:W4:Y:S01]  /*0400*/  LDG.E.U16 R10, desc[UR8][R10.64] ;  /* 0x000000080a0a7981 */ /* 0x000122000c1e1500 */
[----:B---3--:R-:W-:-:S06]  /*0410*/  IMAD.WIDE.U32 R12, R9, 0x2, R12 ;  /* 0x00000002090c7825 */ /* 0x008fcc00078e000c */
[----:B------:R-:W3:Y:S01]  /*0420*/  LDG.E.U16 R12, desc[UR8][R12.64] ;  /* 0x000000080c0c7981 */ /* 0x000ee2000c1e1500 */
[----:B-1----:R-:W-:Y:S02]  /*0430*/  ISETP.NE.AND P0, PT, RZ, UR6, PT ;  /* 0x00000006ff007c0c */ /* 0x002fe4000bf05270 */
[----:B------:R-:W-:Y:S01]  /*0440*/  ISETP.NE.AND P1, PT, R2, 0x1, PT ;  /* 0x000000010200780c */ /* 0x000fe20003f25270 */
[----:B--2---:R-:W-:Y:S01]  /*0450*/  UIMAD UR10, UR4, UR11, URZ ;  /* 0x0000000b040a72a4 */ /* 0x004fe2000f8e02ff */
[----:B0-----:R-:W-:-:S09]  /*0460*/  HFMA2 R11, -RZ, RZ, 0, 0 ;  /* 0x00000000ff0b7431 */ /* 0x001fd200000001ff */
[----:B----4-:R-:W-:Y:S01]  /*0470*/  @!P0 HADD2.F32 R8, -RZ, R10.H0_H0 ;  /* 0x2000000aff088230 */ /* 0x010fe20000004100 */
[----:B------:R-:W-:Y:S01]  /*0480*/  @P0 SHF.L.U32 R8, R10, 0x10, RZ ;  /* 0x000000100a080819 */ /* 0x000fe200000006ff */
[----:B------:R-:W-:Y:S02]  /*0490*/  IMAD R10, R2, UR4, R7 ;  /* 0x00000004020a7c24 */ /* 0x000fe4000f8e0207 */
[----:B---3--:R-:W-:Y:S02]  /*04a0*/  @!P0 HADD2.F32 R9, -RZ, R12.H0_H0 ;  /* 0x2000000cff098230 */ /* 0x008fe40000004100 */
[----:B------:R-:W-:Y:S01]  /*04b0*/  @P0 IMAD.U32 R9, R12, 0x10000, RZ ;  /* 0x000100000c090824 */ /* 0x000fe200078e00ff */
[----:B------:R-:W-:Y:S06]  /*04c0*/  @!P1 BRA `(.L_x_24) ;  /* 0x0000000800309947 */ /* 0x000fec0003800000 */
[----:B------:R-:W0:Y:S01]  /*04d0*/  LDC.64 R12, c[0x0][0x380] ;  /* 0x0000e000ff0c7b82 */ /* 0x000e220000000a00 */
[----:B------:R-:W-:Y:S01]  /*04e0*/  UIADD3 UR6, UPT, UPT, UR10, 0x7, URZ ;  /* 0x000000070a067890 */ /* 0x000fe2000fffe0ff */
[----:B------:R-:W-:Y:S01]  /*04f0*/  IMAD.MOV.U32 R11, RZ, RZ, R10 ;  /* 0x000000ffff0b7224 */ /* 0x000fe200078e000a */
[----:B------:R-:W-:-:S04]  /*0500*/  MOV R24, R6 ;  /* 0x0000000600187202 */ /* 0x000fc80000000f00 */
[----:B------:R-:W-:Y:S01]  /*0510*/  IMAD.U32 R25, RZ, RZ, UR6 ;  /* 0x00000006ff197e24 */ /* 0x000fe2000f8e00ff */
[----:B------:R-:W1:Y:S06]  /*0520*/  LDC.64 R14, c[0x0][0x388] ;  /* 0x0000e200ff0e7b82 */ /* 0x000e6c0000000a00 */
.L_x_25:
[----:B-1----:R-:W-:Y:S01]  /*0530*/  IMAD.WIDE.U32 R20, R11, 0x4, R14 ;  /* 0x000000040b147825 */ /* 0x002fe200078e000e */
[----:B------:R-:W-:-:S04]  /*0540*/  IADD3 R23, PT, PT, R25, -0x7, RZ ;  /* 0xfffffff919177810 */ /* 0x000fc80007ffe0ff */
[----:B------:R1:W2:Y:S01]  /*0550*/  LDG.E R26, desc[UR8][R20.64] ;  /* 0x00000008141a7981 */ /* 0x0002a2000c1e1900 */
[----:B0-----:R-:W-:-:S05]  /*0560*/  IMAD.WIDE.U32 R22, R23, 0x4, R12 ;  /* 0x0000000417167825 */ /* 0x001fca00078e000c */
[----:B------:R0:W3:Y:S01]  /*0570*/  LDG.E R29, desc[UR8][R22.64] ;  /* 0x00000008161d7981 */ /* 0x0000e2000c1e1900 */
[----:B------:R-:W-:-:S04]  /*0580*/  VIADD R17, R25, 0xfffffffa ;  /* 0xfffffffa19117836 */ /* 0x000fc80000000000 */
[----:B------:R-:W-:-:S05]  /*0590*/  IMAD.WIDE.U32 R16, R17, 0x4, R12 ;  /* 0x0000000411107825 */ /* 0x000fca00078e000c */
[----:B------:R-:W4:Y:S01]  /*05a0*/  LDG.E R27, desc[UR8][R16.64] ;  /* 0x00000008101b7981 */ /* 0x000f22000c1e1900 */
[----:B------:R-:W-:-:S05]  /*05b0*/  IADD3 R19, PT, PT, R25, -0x5, RZ ;  /* 0xfffffffb19137810 */ /* 0x000fca0007ffe0ff */
[----:B------:R-:W-:-:S06]  /*05c0*/  IMAD.WIDE.U32 R18, R19, 0x4, R12 ;  /* 0x0000000413127825 */ /* 0x000fcc00078e000c */
[----:B------:R-:W5:Y:S01]  /*05d0*/  LDG.E R18, desc[UR8][R18.64] ;  /* 0x0000000812127981 */ /* 0x000f62000c1e1900 */
[C---:B-1----:R-:W-:Y:S01]  /*05e0*/  VIADD R21, R25.reuse, 0xfffffffc ;  /* 0xfffffffc19157836 */ /* 0x042fe20000000000 */
[----:B0-----:R-:W-:-:S03]  /*05f0*/  IADD3 R23, PT, PT, R25, -0x3, RZ ;  /* 0xfffffffd19177810 */ /* 0x001fc60007ffe0ff */
[----:B------:R-:W-:-:S04]  /*0600*/  IMAD.WIDE.U32 R20, R21, 0x4, R12 ;  /* 0x0000000415147825 */ /* 0x000fc800078e000c */
[----:B------:R-:W-:Y:S01]  /*0610*/  IMAD.WIDE.U32 R22, R23, 0x4, R12 ;  /* 0x0000000417167825 */ /* 0x000fe200078e000c */
[----:B------:R0:W5:Y:S05]  /*0620*/  LDG.E R19, desc[UR8][R20.64] ;  /* 0x0000000814137981 */ /* 0x00016a000c1e1900 */
[----:B------:R-:W5:Y:S01]  /*0630*/  LDG.E R22, desc[UR8][R22.64] ;  /* 0x0000000816167981 */ /* 0x000f62000c1e1900 */
[----:B0-----:R-:W-:Y:S02]  /*0640*/  IADD3 R21, PT, PT, R25, -0x1, RZ ;  /* 0xffffffff19157810 */ /* 0x001fe40007ffe0ff */
[----:B--2---:R-:W-:-:S04]  /*0650*/  LOP3.LUT R16, R26, 0xf, RZ, 0xc0, !PT ;  /* 0x0000000f1a107812 */ /* 0x004fc800078ec0ff */
[----:B------:R-:W-:-:S05]  /*0660*/  I2FP.F32.U32 R16, R16 ;  /* 0x0000001000107245 */ /* 0x000fca0000201000 */
[----:B------:R-:W-:Y:S01]  /*0670*/  FFMA R17, R16, R8, R9 ;  /* 0x0000000810117223 */ /* 0x000fe20000000009 */
[----:B------:R-:W-:Y:S01]  /*0680*/  VIADD R16, R25, 0xfffffffe ;  /* 0xfffffffe19107836 */ /* 0x000fe20000000000 */
[----:B------:R-:W-:Y:S02]  /*0690*/  SHF.R.U32.HI R20, RZ, 0x4, R26 ;  /* 0x00000004ff147819 */ /* 0x000fe4000001161a */
[----:B---3--:R-:W-:Y:S01]  /*06a0*/  FFMA R29, R17, R29, R28 ;  /* 0x0000001d111d7223 */ /* 0x008fe2000000001c */
[----:B------:R-:W-:Y:S01]  /*06b0*/  IMAD.WIDE.U32 R16, R16, 0x4, R12 ;  /* 0x0000000410107825 */ /* 0x000fe200078e000c */
[----:B------:R-:W-:-:S04]  /*06c0*/  LOP3.LUT R20, R20, 0xf, RZ, 0xc0, !PT ;  /* 0x0000000f14147812 */ /* 0x000fc800078ec0ff */
[----:B------:R0:W2:Y:S01]  /*06d0*/  LDG.E R28, desc[UR8][R16.64] ;  /* 0x00000008101c7981 */ /* 0x0000a2000c1e1900 */
[----:B------:R-:W-:-:S05]  /*06e0*/  I2FP.F32.U32 R20, R20 ;  /* 0x0000001400147245 */ /* 0x000fca0000201000 */
[----:B------:R-:W-:-:S04]  /*06f0*/  FFMA R20, R20, R8, R9 ;  /* 0x0000000814147223 */ /* 0x000fc80000000009 */
[----:B----4-:R-:W-:Y:S01]  /*0700*/  FFMA R27, R20, R27, R29 ;  /* 0x0000001b141b7223 */ /* 0x010fe2000000001d */
[----:B------:R-:W-:-:S05]  /*0710*/  IMAD.WIDE.U32 R20, R21, 0x4, R12 ;  /* 0x0000000415147825 */ /* 0x000fca00078e000c */
[----:B------:R1:W3:Y:S01]  /*0720*/  LDG.E R23, desc[UR8][R20.64] ;  /* 0x0000000814177981 */ /* 0x0002e2000c1e1900 */
[----:B------:R-:W-:-:S04]  /*0730*/  SHF.R.U32.HI R29, RZ, 0x8, R26 ;  /* 0x00000008ff1d7819 */ /* 0x000fc8000001161a */
[----:B------:R-:W-:-:S04]  /*0740*/  LOP3.LUT R29, R29, 0xf, RZ, 0xc0, !PT ;  /* 0x0000000f1d1d7812 */ /* 0x000fc800078ec0ff */
[----:B------:R-:W-:-:S05]  /*0750*/  I2FP.F32.U32 R29, R29 ;  /* 0x0000001d001d7245 */ /* 0x000fca0000201000 */
[----:B0-----:R-:W-:-:S04]  /*0760*/  FFMA R16, R29, R8, R9 ;  /* 0x000000081d107223 */ /* 0x001fc80000000009 */
[----:B-----5:R-:W-:Y:S01]  /*0770*/  FFMA R18, R16, R18, R27 ;  /* 0x0000001210127223 */ /* 0x020fe2000000001b */
[--C-:B------:R-:W-:Y:S02]  /*0780*/  SHF.R.U32.HI R16, RZ, 0xc, R26.reuse ;  /* 0x0000000cff107819 */ /* 0x100fe4000001161a */
[----:B------:R-:W-:Y:S02]  /*0790*/  SHF.R.U32.HI R17, RZ, 0x10, R26 ;  /* 0x00000010ff117819 */ /* 0x000fe4000001161a */
[----:B------:R-:W-:Y:S02]  /*07a0*/  LOP3.LUT R16, R16, 0xf, RZ, 0xc0, !PT ;  /* 0x0000000f10107812 */ /* 0x000fe400078ec0ff */
[----:B------:R-:W-:Y:S02]  /*07b0*/  LOP3.LUT R17, R17, 0xf, RZ, 0xc0, !PT ;  /* 0x0000000f11117812 */ /* 0x000fe400078ec0ff */
[----:B------:R-:W-:Y:S02]  /*07c0*/  I2FP.F32.U32 R16, R16 ;  /* 0x0000001000107245 */ /* 0x000fe40000201000 */
[----:B-1----:R-:W-:-:S03]  /*07d0*/  I2FP.F32.U32 R20, R17 ;  /* 0x0000001100147245 */ /* 0x002fc60000201000 */
[-CC-:B------:R-:W-:Y:S01]  /*07e0*/  FFMA R17, R16, R8.reuse, R9.reuse ;  /* 0x0000000810117223 */ /* 0x180fe20000000009 */
[----:B------:R-:W-:Y:S01]  /*07f0*/  SHF.R.U32.HI R16, RZ, 0x14, R26 ;  /* 0x00000014ff107819 */ /* 0x000fe2000001161a */
[----:B------:R-:W-:Y:S02]  /*0800*/  FFMA R20, R20, R8, R9 ;  /* 0x0000000814147223 */ /* 0x000fe40000000009 */
[----:B------:R-:W-:-:S04]  /*0810*/  FFMA R17, R17, R19, R18 ;  /* 0x0000001311117223 */ /* 0x000fc80000000012 */
[----:B------:R-:W-:Y:S01]  /*0820*/  FFMA R21, R20, R22, R17 ;  /* 0x0000001614157223 */ /* 0x000fe20000000011 */
[----:B------:R-:W-:Y:S01]  /*0830*/  LOP3.LUT R20, R16, 0xf, RZ, 0xc0, !PT ;  /* 0x0000000f10147812 */ /* 0x000fe200078ec0ff */
[----:B------:R-:W-:-:S03]  /*0840*/  VIADD R17, R11, 0x1 ;  /* 0x000000010b117836 */ /* 0x000fc60000000000 */
[----:B------:R-:W-:Y:S01]  /*0850*/  I2FP.F32.U32 R20, R20 ;  /* 0x0000001400147245 */ /* 0x000fe20000201000 */
[----:B------:R-:W-:-:S04]  /*0860*/  IMAD.WIDE.U32 R18, R25, 0x4, R12 ;  /* 0x0000000419127825 */ /* 0x000fc800078e000c */
[----:B------:R-:W-:-:S04]  /*0870*/  IMAD.WIDE.U32 R16, R17, 0x4, R14 ;  /* 0x0000000411107825 */ /* 0x000fc800078e000e */
[----:B------:R-:W-:Y:S01]  /*0880*/  FFMA R20, R20, R8, R9 ;  /* 0x0000000814147223 */ /* 0x000fe20000000009 */
[----:B------:R-:W4:Y:S04]  /*0890*/  LDG.E R22, desc[UR8][R18.64] ;  /* 0x0000000812167981 */ /* 0x000f28000c1e1900 */
[----:B------:R0:W5:Y:S02]  /*08a0*/  LDG.E R27, desc[UR8][R16.64] ;  /* 0x00000008101b7981 */ /* 0x000164000c1e1900 */
[C---:B0-----:R-:W-:Y:S01]  /*08b0*/  IADD3 R17, PT, PT, R25.reuse, 0x1, RZ ;  /* 0x0000000119117810 */ /* 0x041fe20007ffe0ff */
[----:B------:R-:W-:Y:S02]  /*08c0*/  VIADD R19, R25, 0x2 ;  /* 0x0000000219137836 */ /* 0x000fe40000000000 */
[----:B--2---:R-:W-:Y:S01]  /*08d0*/  FFMA R29, R20, R28, R21 ;  /* 0x0000001c141d7223 */ /* 0x004fe20000000015 */
[----:B------:R-:W-:Y:S01]  /*08e0*/  SHF.R.U32.HI R28, RZ, 0x18, R26 ;  /* 0x00000018ff1c7819 */ /* 0x000fe2000001161a */
[----:B------:R-:W-:-:S03]  /*08f0*/  IMAD.WIDE.U32 R20, R17, 0x4, R12 ;  /* 0x0000000411147825 */ /* 0x000fc600078e000c */
[----:B------:R-:W-:Y:S02]  /*0900*/  LOP3.LUT R16, R28, 0xf, RZ, 0xc0, !PT ;  /* 0x0000000f1c107812 */ /* 0x000fe400078ec0ff */
[----:B------:R0:W2:Y:S02]  /*0910*/  LDG.E R28, desc[UR8][R20.64] ;  /* 0x00000008141c7981 */ /* 0x0000a4000c1e1900 */
[----:B------:R-:W-:-:S05]  /*0920*/  I2FP.F32.U32 R18, R16 ;  /* 0x0000001000127245 */ /* 0x000fca0000201000 */
[----:B------:R-:W-:Y:S01]  /*0930*/  FFMA R18, R18, R8, R9 ;  /* 0x0000000812127223 */ /* 0x000fe20000000009 */
[----:B------:R-:W-:-:S03]  /*0940*/  IADD3 R17, PT, PT, R25, 0x3, RZ ;  /* 0x0000000319117810 */ /* 0x000fc60007ffe0ff */
[----:B---3--:R-:W-:Y:S01]  /*0950*/  FFMA R29, R18, R23, R29 ;  /* 0x00000017121d7223 */ /* 0x008fe2000000001d */
[----:B------:R-:W-:-:S04]  /*0960*/  IMAD.WIDE.U32 R18, R19, 0x4, R12 ;  /* 0x0000000413127825 */ /* 0x000fc800078e000c */
[----:B------:R-:W-:Y:S02]  /*0970*/  IMAD.WIDE.U32 R16, R17, 0x4, R12 ;  /* 0x0000000411107825 */ /* 0x000fe400078e000c */
[----:B------:R-:W3:Y:S04]  /*0980*/  LDG.E R18, desc[UR8][R18.64] ;  /* 0x0000000812127981 */ /* 0x000ee8000c1e1900 */
[----:B------:R1:W3:Y:S01]  /*0990*/  LDG.E R23, desc[UR8][R16.64] ;  /* 0x0000000810177981 */ /* 0x0002e2000c1e1900 */
[----:B------:R-:W-:-:S04]  /*09a0*/  SHF.R.U32.HI R26, RZ, 0x1c, R26 ;  /* 0x0000001cff1a7819 */ /* 0x000fc8000001161a */
[----:B------:R-:W-:-:S05]  /*09b0*/  I2FP.F32.U32 R26, R26 ;  /* 0x0000001a001a7245 */ /* 0x000fca0000201000 */
[----:B------:R-:W-:Y:S01]  /*09c0*/  FFMA R26, R26, R8, R9 ;  /* 0x000000081a1a7223 */ /* 0x000fe20000000009 */
[----:B0-----:R-:W-:-:S04]  /*09d0*/  VIADD R21, R25, 0x4 ;  /* 0x0000000419157836 */ /* 0x001fc80000000000 */
[----:B------:R-:W-:Y:S01]  /*09e0*/  IMAD.WIDE.U32 R20, R21, 0x4, R12 ;  /* 0x0000000415147825 */ /* 0x000fe200078e000c */
[----:B-1----:R-:W-:-:S03]  /*09f0*/  IADD3 R17, PT, PT, R25, 0x5, RZ ;  /* 0x0000000519117810 */ /* 0x002fc60007ffe0ff */
[----:B----4-:R-:W-:Y:S01]  /*0a00*/  FFMA R29, R26, R22, R29 ;  /* 0x000000161a1d7223 */ /* 0x010fe2000000001d */
[----:B-----5:R-:W-:-:S04]  /*0a10*/  LOP3.LUT R22, R27, 0xf, RZ, 0xc0, !PT ;  /* 0x0000000f1b167812 */ /* 0x020fc800078ec0ff */
[----:B------:R-:W-:Y:S02]  /*0a20*/  I2FP.F32.U32 R26, R22 ;  /* 0x00000016001a7245 */ /* 0x000fe40000201000 */
[----:B------:R-:W-:Y:S01]  /*0a30*/  SHF.R.U32.HI R16, RZ, 0x4, R27 ;  /* 0x00000004ff107819 */ /* 0x000fe2000001161b */
[----:B------:R0:W4:Y:S02]  /*0a40*/  LDG.E R22, desc[UR8][R20.64] ;  /* 0x0000000814167981 */ /* 0x000124000c1e1900 */
[----:B------:R-:W-:Y:S01]  /*0a50*/  FFMA R26, R26, R8, R9 ;  /* 0x000000081a1a7223 */ /* 0x000fe20000000009 */
[----:B------:R-:W-:Y:S01]  /*0a60*/  LOP3.LUT R16, R16, 0xf, RZ, 0xc0, !PT ;  /* 0x0000000f10107812 */ /* 0x000fe200078ec0ff */
[----:B0-----:R-:W-:Y:S02]  /*0a70*/  VIADD R21, R25, 0x6 ;  /* 0x0000000619157836 */ /* 0x001fe40000000000 */
[----:B--2---:R-:W-:Y:S01]  /*0a80*/  FFMA R19, R26, R28, R29 ;  /* 0x0000001c1a137223 */ /* 0x004fe2000000001d */
[----:B------:R-:W-:-:S02]  /*0a90*/  SHF.R.U32.HI R26, RZ, 0x8, R27 ;  /* 0x00000008ff1a7819 */ /* 0x000fc4000001161b */
[----:B------:R-:W-:Y:S02]  /*0aa0*/  I2FP.F32.U32 R28, R16 ;  /* 0x00000010001c7245 */ /* 0x000fe40000201000 */
[----:B------:R-:W-:Y:S01]  /*0ab0*/  LOP3.LUT R29, R26, 0xf, RZ, 0xc0, !PT ;  /* 0x0000000f1a1d7812 */ /* 0x000fe200078ec0ff */
[----:B------:R-:W-:-:S04]  /*0ac0*/  IMAD.WIDE.U32 R16, R17, 0x4, R12 ;  /* 0x0000000411107825 */ /* 0x000fc800078e000c */
[----:B------:R-:W-:Y:S01]  /*0ad0*/  FFMA R28, R28, R8, R9 ;  /* 0x000000081c1c7223 */ /* 0x000fe20000000009 */
[----:B------:R-:W-:Y:S01]  /*0ae0*/  I2FP.F32.U32 R20, R29 ;  /* 0x0000001d00147245 */ /* 0x000fe20000201000 */
[----:B------:R0:W2:Y:S02]  /*0af0*/  LDG.E R26, desc[UR8][R16.64] ;  /* 0x00000008101a7981 */ /* 0x0000a4000c1e1900 */
[----:B---3--:R-:W-:Y:S02]  /*0b00*/  FFMA R18, R28, R18, R19 ;  /* 0x000000121c127223 */ /* 0x008fe40000000013 */
[----:B------:R-:W-:Y:S01]  /*0b10*/  FFMA R19, R20, R8, R9 ;  /* 0x0000000814137223 */ /* 0x000fe20000000009 */
[----:B------:R-:W-:-:S04]  /*0b20*/  IMAD.WIDE.U32 R20, R21, 0x4, R12 ;  /* 0x0000000415147825 */ /* 0x000fc800078e000c */
[----:B------:R-:W-:Y:S01]  /*0b30*/  FFMA R23, R19, R23, R18 ;  /* 0x0000001713177223 */ /* 0x000fe20000000012 */
[C---:B------:R-:W-:Y:S01]  /*0b40*/  IADD3 R19, PT, PT, R25.reuse, 0x7, RZ ;  /* 0x0000000719137810 */ /* 0x040fe20007ffe0ff */
[----:B0-----:R-:W-:Y:S01]  /*0b50*/  VIADD R17, R25, 0x8 ;  /* 0x0000000819117836 */ /* 0x001fe20000000000 */
[----:B------:R0:W3:Y:S03]  /*0b60*/  LDG.E R20, desc[UR8][R20.64] ;  /* 0x0000000814147981 */ /* 0x0000e6000c1e1900 */
[----:B------:R-:W-:-:S04]  /*0b70*/  IMAD.WIDE.U32 R18, R19, 0x4, R12 ;  /* 0x0000000413127825 */ /* 0x000fc800078e000c */
[----:B------:R-:W-:Y:S02]  /*0b80*/  IMAD.WIDE.U32 R16, R17, 0x4, R12 ;  /* 0x0000000411107825 */ /* 0x000fe400078e000c */
[----:B------:R1:W5:Y:S04]  /*0b90*/  LDG.E R18, desc[UR8][R18.64] ;  /* 0x0000000812127981 */ /* 0x000368000c1e1900 */
[----:B------:R2:W5:Y:S01]  /*0ba0*/  LDG.E R16, desc[UR8][R16.64] ;  /* 0x0000000810107981 */ /* 0x000562000c1e1900 */
[----:B------:R-:W-:-:S04]  /*0bb0*/  SHF.R.U32.HI R28, RZ, 0xc, R27 ;  /* 0x0000000cff1c7819 */ /* 0x000fc8000001161b */
[----:B------:R-:W-:Y:S02]  /*0bc0*/  LOP3.LUT R28, R28, 0xf, RZ, 0xc0, !PT ;  /* 0x0000000f1c1c7812 */ /* 0x000fe400078ec0ff */
[----:B0-----:R-:W-:Y:S02]  /*0bd0*/  SHF.R.U32.HI R21, RZ, 0x10, R27 ;  /* 0x00000010ff157819 */ /* 0x001fe4000001161b */
[----:B------:R-:W-:Y:S02]  /*0be0*/  I2FP.F32.U32 R28, R28 ;  /* 0x0000001c001c7245 */ /* 0x000fe40000201000 */
[----:B------:R-:W-:-:S03]  /*0bf0*/  LOP3.LUT R21, R21, 0xf, RZ, 0xc0, !PT ;  /* 0x0000000f15157812 */ /* 0x000fc600078ec0ff */
[----:B------:R-:W-:Y:S01]  /*0c00*/  FFMA R28, R28, R8, R9 ;  /* 0x000000081c1c7223 */ /* 0x000fe20000000009 */
[----:B-1----:R-:W-:-:S04]  /*0c10*/  SHF.R.U32.HI R19, RZ, 0x14, R27 ;  /* 0x00000014ff137819 */ /* 0x002fc8000001161b */
[----:B------:R-:W-:Y:S02]  /*0c20*/  LOP3.LUT R19, R19, 0xf, RZ, 0xc0, !PT ;  /* 0x0000000f13137812 */ /* 0x000fe400078ec0ff */
[----:B------:R-:W-:Y:S01]  /*0c30*/  IADD3 R24, PT, PT, R24, 0x2, RZ ;  /* 0x0000000218187810 */ /* 0x000fe20007ffe0ff */
[----:B----4-:R-:W-:Y:S01]  /*0c40*/  FFMA R23, R28, R22, R23 ;  /* 0x000000161c177223 */ /* 0x010fe20000000017 */
[----:B------:R-:W-:Y:S02]  /*0c50*/  I2FP.F32.U32 R22, R21 ;  /* 0x0000001500167245 */ /* 0x000fe40000201000 */
[----:B------:R-:W-:-:S03]  /*0c60*/  SHF.R.U32.HI R21, RZ, 0x18, R27 ;  /* 0x00000018ff157819 */ /* 0x000fc6000001161b */
[----:B------:R-:W-:Y:S01]  /*0c70*/  FFMA R22, R22, R8, R9 ;  /* 0x0000000816167223 */ /* 0x000fe20000000009 */
[----:B------:R-:W-:Y:S02]  /*0c80*/  LOP3.LUT R21, R21, 0xf, RZ, 0xc0, !PT ;  /* 0x0000000f15157812 */ /* 0x000fe400078ec0ff */
[----:B------:R-:W-:Y:S02]  /*0c90*/  ISETP.NE.AND P0, PT, R24, RZ, PT ;  /* 0x000000ff1800720c */ /* 0x000fe40003f05270 */
[----:B------:R-:W-:Y:S01]  /*0ca0*/  SHF.R.U32.HI R27, RZ, 0x1c, R27 ;  /* 0x0000001cff1b7819 */ /* 0x000fe2000001161b */
[----:B------:R-:W-:Y:S01]  /*0cb0*/  VIADD R25, R25, 0x10 ;  /* 0x0000001019197836 */ /* 0x000fe20000000000 */
[----:B------:R-:W-:Y:S01]  /*0cc0*/  IADD3 R11, PT, PT, R11, 0x2, RZ ;  /* 0x000000020b0b7810 */ /* 0x000fe20007ffe0ff */
[----:B--2---:R-:W-:Y:S01]  /*0cd0*/  FFMA R17, R22, R26, R23 ;  /* 0x0000001a16117223 */ /* 0x004fe20000000017 */
[----:B------:R-:W-:Y:S02]  /*0ce0*/  I2FP.F32.U32 R22, R19 ;  /* 0x0000001300167245 */ /* 0x000fe40000201000 */
[----:B------:R-:W-:-:S03]  /*0cf0*/  I2FP.F32.U32 R26, R21 ;  /* 0x00000015001a7245 */ /* 0x000fc60000201000 */
[-CC-:B------:R-:W-:Y:S02]  /*0d00*/  FFMA R22, R22, R8.reuse, R9.reuse ;  /* 0x0000000816167223 */ /* 0x180fe40000000009 */
[----:B------:R-:W-:Y:S02]  /*0d10*/  FFMA R26, R26, R8, R9 ;  /* 0x000000081a1a7223 */ /* 0x000fe40000000009 */
[----:B---3--:R-:W-:Y:S01]  /*0d20*/  FFMA R17, R22, R20, R17 ;  /* 0x0000001416117223 */ /* 0x008fe20000000011 */
[----:B------:R-:W-:-:S05]  /*0d30*/  I2FP.F32.U32 R20, R27 ;  /* 0x0000001b00147245 */ /* 0x000fca0000201000 */
[----:B------:R-:W-:Y:S01]  /*0d40*/  FFMA R20, R20, R8, R9 ;  /* 0x0000000814147223 */ /* 0x000fe20000000009 */
[----:B-----5:R-:W-:-:S04]  /*0d50*/  FFMA R17, R26, R18, R17 ;  /* 0x000000121a117223 */ /* 0x020fc80000000011 */
[----:B------:R-:W-:Y:S01]  /*0d60*/  FFMA R28, R20, R16, R17 ;  /* 0x00000010141c7223 */ /* 0x000fe20000000011 */
[----:B------:R-:W-:Y:S06]  /*0d70*/  @P0 BRA `(.L_x_25) ;  /* 0xfffffff400ec0947 */ /* 0x000fec000383ffff */
[----:B------:R-:W-:-:S07]  /*0d80*/  IMAD.MOV.U32 R11, RZ, RZ, R4 ;  /* 0x000000ffff0b7224 */ /* 0x000fce00078e0004 */
.L_x_24:
        /* <DEDUP_REMOVED lines=12> */
[----:B------:R1:W3:Y:S03]  /*0e50*/  LDG.E R21, desc[UR8][R18.64] ;  /* 0x0000000812157981 */ /* 0x0002e6000c1e1900 */
[----:B------:R-:W-:Y:S02]  /*0e60*/  VIADD R17, R25, 0x3 ;  /* 0x0000000319117836 */ /* 0x000fe40000000000 */
[--C-:B------:R-:W-:Y:S01]  /*0e70*/  IMAD.WIDE.U32 R10, R11, 0x4, R12.reuse ;  /* 0x000000040b0a7825 */ /* 0x100fe200078e000c */
[----:B------:R4:W5:Y:S03]  /*0e80*/  LDG.E R22, desc[UR8][R22.64] ;  /* 0x0000000816167981 */ /* 0x000966000c1e1900 */
[----:B0-----:R-:W-:Y:S01]  /*0e90*/  IMAD.WIDE.U32 R14, R17, 0x4, R12 ;  /* 0x00000004110e7825 */ /* 0x001fe200078e000c */
[C---:B------:R-:W-:Y:S01]  /*0ea0*/  IADD3 R17, PT, PT, R25.reuse, 0x4, RZ ;  /* 0x0000000419117810 */ /* 0x040fe20007ffe0ff */
[----:B------:R0:W5:Y:S02]  /*0eb0*/  LDG.E R24, desc[UR8][R10.64] ;  /* 0x000000080a187981 */ /* 0x000164000c1e1900 */
[----:B-1----:R-:W-:-:S02]  /*0ec0*/  VIADD R19, R25, 0x5 ;  /* 0x0000000519137836 */ /* 0x002fc40000000000 */
[--C-:B------:R-:W-:Y:S01]  /*0ed0*/  IMAD.WIDE.U32 R16, R17, 0x4, R12.reuse ;  /* 0x0000000411107825 */ /* 0x100fe200078e000c */
[----:B------:R2:W5:Y:S01]  /*0ee0*/  LDG.E R14, desc[UR8][R14.64] ;  /* 0x000000080e0e7981 */ /* 0x000562000c1e1900 */
[----:B----4-:R-:W-:Y:S02]  /*0ef0*/  IADD3 R23, PT, PT, R25, 0x6, RZ ;  /* 0x0000000619177810 */ /* 0x010fe40007ffe0ff */
[--C-:B------:R-:W-:Y:S02]  /*0f00*/  IMAD.WIDE.U32 R18, R19, 0x4, R12.reuse ;  /* 0x0000000413127825 */ /* 0x100fe400078e000c */
[----:B------:R1:W4:Y:S02]  /*0f10*/  LDG.E R16, desc[UR8][R16.64] ;  /* 0x0000000810107981 */ /* 0x000324000c1e1900 */
[----:B------:R-:W-:Y:S02]  /*0f20*/  VIADD R25, R25, 0x7 ;  /* 0x0000000719197836 */ /* 0x000fe40000000000 */
[--C-:B0-----:R-:W-:Y:S01]  /*0f30*/  IMAD.WIDE.U32 R10, R23, 0x4, R12.reuse ;  /* 0x00000004170a7825 */ /* 0x101fe200078e000c */
[----:B------:R-:W4:Y:S03]  /*0f40*/  LDG.E R18, desc[UR8][R18.64] ;  /* 0x0000000812127981 */ /* 0x000f26000c1e1900 */
[----:B------:R-:W-:-:S02]  /*0f50*/  IMAD.WIDE.U32 R12, R25, 0x4, R12 ;  /* 0x00000004190c7825 */ /* 0x000fc400078e000c */
[----:B------:R0:W4:Y:S04]  /*0f60*/  LDG.E R10, desc[UR8][R10.64] ;  /* 0x000000080a0a7981 */ /* 0x000128000c1e1900 */
[----:B------:R0:W4:Y:S01]  /*0f70*/  LDG.E R12, desc[UR8][R12.64] ;  /* 0x000000080c0c7981 */ /* 0x000122000c1e1900 */
[----:B--2---:R-:W-:Y:S02]  /*0f80*/  LOP3.LUT R15, R20, 0xf, RZ, 0xc0, !PT ;  /* 0x0000000f140f7812 */ /* 0x004fe400078ec0ff */
[--C-:B------:R-:W-:Y:S02]  /*0f90*/  SHF.R.U32.HI R23, RZ, 0x4, R20.reuse ;  /* 0x00000004ff177819 */ /* 0x100fe40000011614 */
[----:B------:R-:W-:Y:S02]  /*0fa0*/  I2FP.F32.U32 R26, R15 ;  /* 0x0000000f001a7245 */ /* 0x000fe40000201000 */
[----:B-1----:R-:W-:-:S02]  /*0fb0*/  SHF.R.U32.HI R17, RZ, 0x8, R20 ;  /* 0x00000008ff117819 */ /* 0x002fc40000011614 */
[----:B------:R-:W-:Y:S01]  /*0fc0*/  LOP3.LUT R23, R23, 0xf, RZ, 0xc0, !PT ;  /* 0x0000000f17177812 */ /* 0x000fe200078ec0ff */
[-CC-:B------:R-:W-:Y:S01]  /*0fd0*/  FFMA R15, R26, R8.reuse, R9.reuse ;  /* 0x000000081a0f7223 */ /* 0x180fe20000000009 */
[----:B------:R-:W-:Y:S02]  /*0fe0*/  LOP3.LUT R17, R17, 0xf, RZ, 0xc0, !PT ;  /* 0x0000000f11117812 */ /* 0x000fe400078ec0ff */
[----:B------:R-:W-:Y:S01]  /*0ff0*/  I2FP.F32.U32 R26, R23 ;  /* 0x00000017001a7245 */ /* 0x000fe20000201000 */
[----:B---3--:R-:W-:Y:S01]  /*1000*/  FFMA R15, R15, R21, R28 ;  /* 0x000000150f0f7223 */ /* 0x008fe2000000001c */
[--C-:B0-----:R-:W-:Y:S02]  /*1010*/  SHF.R.U32.HI R11, RZ, 0xc, R20.reuse ;  /* 0x0000000cff0b7819 */ /* 0x101fe40000011614 */
[----:B------:R-:W-:Y:S01]  /*1020*/  I2FP.F32.U32 R28, R17 ;  /* 0x00000011001c7245 */ /* 0x000fe20000201000 */
[----:B------:R-:W-:Y:S01]  /*1030*/  FFMA R26, R26, R8, R9 ;  /* 0x000000081a1a7223 */ /* 0x000fe20000000009 */
[----:B------:R-:W-:-:S02]  /*1040*/  SHF.R.U32.HI R13, RZ, 0x10, R20 ;  /* 0x00000010ff0d7819 */ /* 0x000fc40000011614 */
[----:B------:R-:W-:Y:S01]  /*1050*/  LOP3.LUT R11, R11, 0xf, RZ, 0xc0, !PT ;  /* 0x0000000f0b0b7812 */ /* 0x000fe200078ec0ff */
[----:B-----5:R-:W-:Y:S01]  /*1060*/  FFMA R15, R26, R22, R15 ;  /* 0x000000161a0f7223 */ /* 0x020fe2000000000f */
[----:B------:R-:W-:Y:S01]  /*1070*/  FFMA R28, R28, R8, R9 ;  /* 0x000000081c1c7223 */ /* 0x000fe20000000009 */
[----:B------:R-:W-:Y:S02]  /*1080*/  LOP3.LUT R13, R13, 0xf, RZ, 0xc0, !PT ;  /* 0x0000000f0d0d7812 */ /* 0x000fe400078ec0ff */
[----:B------:R-:W-:Y:S01]  /*1090*/  I2FP.F32.U32 R22, R11 ;  /* 0x0000000b00167245 */ /* 0x000fe20000201000 */
[----:B------:R-:W-:Y:S01]  /*10a0*/  FFMA R15, R28, R24, R15 ;  /* 0x000000181c0f7223 */ /* 0x000fe2000000000f */
[--C-:B------:R-:W-:Y:S02]  /*10b0*/  SHF.R.U32.HI R11, RZ, 0x14, R20.reuse ;  /* 0x00000014ff0b7819 */ /* 0x100fe40000011614 */
[----:B------:R-:W-:Y:S01]  /*10c0*/  I2FP.F32.U32 R24, R13 ;  /* 0x0000000d00187245 */ /* 0x000fe20000201000 */
[----:B------:R-:W-:Y:S01]  /*10d0*/  FFMA R22, R22, R8, R9 ;  /* 0x0000000816167223 */ /* 0x000fe20000000009 */
[----:B------:R-:W-:-:S02]  /*10e0*/  SHF.R.U32.HI R13, RZ, 0x18, R20 ;  /* 0x00000018ff0d7819 */ /* 0x000fc40000011614 */
[----:B------:R-:W-:Y:S01]  /*10f0*/  LOP3.LUT R11, R11, 0xf, RZ, 0xc0, !PT ;  /* 0x0000000f0b0b7812 */ /* 0x000fe200078ec0ff */
[----:B------:R-:W-:Y:S01]  /*1100*/  FFMA R15, R22, R14, R15 ;  /* 0x0000000e160f7223 */ /* 0x000fe2000000000f */
[----:B------:R-:W-:Y:S01]  /*1110*/  FFMA R24, R24, R8, R9 ;  /* 0x0000000818187223 */ /* 0x000fe20000000009 */
[----:B------:R-:W-:Y:S02]  /*1120*/  LOP3.LUT R13, R13, 0xf, RZ, 0xc0, !PT ;  /* 0x0000000f0d0d7812 */ /* 0x000fe400078ec0ff */
[----:B------:R-:W-:Y:S01]  /*1130*/  I2FP.F32.U32 R14, R11 ;  /* 0x0000000b000e7245 */ /* 0x000fe20000201000 */
[----:B----4-:R-:W-:Y:S01]  /*1140*/  FFMA R15, R24, R16, R15 ;  /* 0x00000010180f7223 */ /* 0x010fe2000000000f */
[----:B------:R-:W-:Y:S02]  /*1150*/  SHF.R.U32.HI R20, RZ, 0x1c, R20 ;  /* 0x0000001cff147819 */ /* 0x000fe40000011614 */
[----:B------:R-:W-:Y:S01]  /*1160*/  I2FP.F32.U32 R16, R13 ;  /* 0x0000000d00107245 */ /* 0x000fe20000201000 */
[----:B------:R-:W-:Y:S01]  /*1170*/  FFMA R14, R14, R8, R9 ;  /* 0x000000080e0e7223 */ /* 0x000fe20000000009 */
[----:B------:R-:W-:-:S03]  /*1180*/  I2FP.F32.U32 R20, R20 ;  /* 0x0000001400147245 */ /* 0x000fc60000201000 */
[----:B------:R-:W-:Y:S01]  /*1190*/  FFMA R15, R14, R18, R15 ;  /* 0x000000120e0f7223 */ /* 0x000fe2000000000f */
[-CC-:B------:R-:W-:Y:S01]  /*11a0*/  FFMA R16, R16, R8.reuse, R9.reuse ;  /* 0x0000000810107223 */ /* 0x180fe20000000009 */
[----:B------:R-:W-:-:S03]  /*11b0*/  FFMA R20, R20, R8, R9 ;  /* 0x0000000814147223 */ /* 0x000fc60000000009 */
[----:B------:R-:W-:-:S04]  /*11c0*/  FFMA R15, R16, R10, R15 ;  /* 0x0000000a100f7223 */ /* 0x000fc8000000000f */
[----:B------:R-:W-:-:S07]  /*11d0*/  FFMA R28, R20, R12, R15 ;  /* 0x0000000c141c7223 */ /* 0x000fce000000000f */
.L_x_26:
[----:B------:R-:W-:-:S06]  /*11e0*/  UIADD3 UR4, UPT, UPT, UR4, 0x1, URZ ;  /* 0x0000000104047890 */ /* 0x000fcc000fffe0ff */
[----:B------:R-:W-:-:S13]  /*11f0*/  ISETP.LE.U32.AND P0, PT, R0, UR4, PT ;  /* 0x0000000400007c0c */ /* 0x000fda000bf03070 */
[----:B------:R-:W-:Y:S05]  /*1200*/  @!P0 BRA `(.L_x_27) ;  /* 0xfffffff000648947 */ /* 0x000fea000383ffff */
.L_x_23:
[----:B------:R-:W0:Y:S02]  /*1210*/  LDC.64 R4, c[0x0][0x3a0] ;  /* 0x0000e800ff047b82 */ /* 0x000e240000000a00 */
[----:B0-----:R-:W-:-:S05]  /*1220*/  IMAD.WIDE.U32 R2, R3, 0x4, R4 ;  /* 0x0000000403027825 */ /* 0x001fca00078e0004 */
[----:B------:R-:W-:Y:S01]  /*1230*/  STG.E desc[UR8][R2.64], R28 ;  /* 0x0000001c02007986 */ /* 0x000fe2000c101908 */
[----:B------:R-:W-:Y:S05]  /*1240*/  EXIT ;  /* 0x000000000000794d */ /* 0x000fea0003800000 */
.L_x_22:
[----:B------:R-:W-:-:S13]  /*1250*/  ISETP.GE.U32.AND P0, PT, R3, UR5, PT ;  /* 0x0000000503007c0c */ /* 0x000fda000bf06070 */
        /* <DEDUP_REMOVED lines=10> */
[----:B0-----:R-:W-:Y:S01]  /*1300*/  MOV R6, RZ ;  /* 0x000000ff00067202 */ /* 0x001fe20000000f00 */
        /* <DEDUP_REMOVED lines=13> */
[----:B------:R-:W-:Y:S01]  /*13e0*/  @P0 IADD3 R7, PT, PT, R7, 0x1, RZ ;  /* 0x0000000107070810 */ /* 0x000fe20007ffe0ff */
[----:B------:R-:W-:Y:S01]  /*13f0*/  IMAD.MOV.U32 R24, RZ, RZ, RZ ;  /* 0x000000ffff187224 */ /* 0x000fe200078e00ff */
[----:B------:R-:W-:Y:S02]  /*1400*/  ISETP.GT.U32.AND P0, PT, R5, 0x7, PT ;  /* 0x000000070500780c */ /* 0x000fe40003f04070 */
[----:B------:R-:W-:Y:S01]  /*1410*/  IADD3 R3, PT, PT, R3, -UR7, RZ ;  /* 0x8000000703037c10 */ /* 0x000fe2000fffe0ff */
[----:B------:R-:W-:Y:S01]  /*1420*/  @P2 VIADD R7, R7, 0x1 ;  /* 0x0000000107072836 */ /* 0x000fe20000000000 */
[----:B------:R-:W-:-:S04]  /*1430*/  ISETP.GT.U32.OR P0, PT, R5, R4, !P0 ;  /* 0x000000040500720c */ /* 0x000fc80004704470 */
[----:B------:R-:W-:-:S09]  /*1440*/  SEL R0, R0, R7, !P1 ;  /* 0x0000000700007207 */ /* 0x000fd20004800000 */
[----:B------:R-:W-:Y:S05]  /*1450*/  @P0 BRA `(.L_x_29) ;  /* 0x0000001c00380947 */ /* 0x000fea0003800000 */
[----:B------:R-:W0:Y:S01]  /*1460*/  LDCU UR4, c[0x0][0x3e0] ;  /* 0x00007c00ff0477ac */ /* 0x000e220008000800 */
[----:B------:R-:W-:Y:S01]  /*1470*/  SHF.R.U32.HI R6, RZ, 0x3, R4 ;  /* 0x00000003ff067819 */ /* 0x000fe20000011604 */
[----:B------:R-:W-:Y:S01]  /*1480*/  IMAD R4, R3, R0, RZ ;  /* 0x0000000003047224 */ /* 0x000fe200078e02ff */
[----:B------:R-:W-:-:S03]  /*1490*/  SHF.R.U32.HI R2, RZ, 0x3, R5 ;  /* 0x00000003ff027819 */ /* 0x000fc60000011605 */
[----:B------:R-:W-:Y:S01]  /*14a0*/  IMAD R5, R3, R6, RZ ;  /* 0x0000000603057224 */ /* 0x000fe200078e02ff */
[----:B0-----:R-:W-:-:S09]  /*14b0*/  UISETP.NE.AND UP0, UPT, UR4, URZ, UPT ;  /* 0x000000ff0400728c */ /* 0x001fd2000bf05270 */
[----:B------:R-:W-:Y:S05]  /*14c0*/  BRA.U !UP0, `(.L_x_30) ;  /* 0x0000000d08907547 */ /* 0x000fea000b800000 */
[----:B------:R-:W-:Y:S01]  /*14d0*/  HFMA2 R24, -RZ, RZ, 0, 0 ;  /* 0x00000000ff187431 */ /* 0x000fe200000001ff */
[----:B------:R-:W-:Y:S01]  /*14e0*/  LOP3.LUT R6, R2, 0x1ffffffe, RZ, 0xc0, !PT ;  /* 0x1ffffffe02067812 */ /* 0x000fe200078ec0ff */
[----:B------:R-:W-:-:S06]  /*14f0*/  UMOV UR4, URZ ;  /* 0x000000ff00047c82 */ /* 0x000fcc0008000000 */
.L_x_34:
[----:B------:R-:W0:Y:S01]  /*1500*/  LDC.64 R10, c[0x0][0x3c0] ;  /* 0x0000f000ff0a7b82 */ /* 0x000e220000000a00 */
[----:B------:R-:W-:Y:S01]  /*1510*/  VIADD R7, R4, UR4 ;  /* 0x0000000404077c36 */ /* 0x000fe20008000000 */
        /* <DEDUP_REMOVED lines=10> */
[----:B------:R-:W-:-:S05]  /*15c0*/  MOV R16, RZ ;  /* 0x000000ff00107202 */ /* 0x000fca0000000f00 */
[----:B------:R-:W-:Y:S01]  /*15d0*/  ISETP.LE.U32.AND P1, PT, R0, UR4, PT ;  /* 0x0000000400007c0c */ /* 0x000fe2000bf23070 */
[----:B---3--:R-:W-:Y:S01]  /*15e0*/  IMAD.U32 R8, R8, 0x10000, RZ ;  /* 0x0001000008087824 */ /* 0x008fe200078e00ff */
[----:B--2---:R-:W-:Y:S01]  /*15f0*/  SHF.L.U32 R9, R9, 0x10, RZ ;  /* 0x0000001009097819 */ /* 0x004fe200000006ff */
[----:B------:R-:W-:Y:S10]  /*1600*/  @!P0 BRA `(.L_x_31) ;  /* 0x0000000800248947 */ /* 0x000ff40003800000 */
[----:B------:R-:W0:Y:S01]  /*1610*/  LDC.64 R12, c[0x0][0x380] ;  /* 0x0000e000ff0c7b82 */ /* 0x000e220000000a00 */
[----:B------:R-:W-:-:S07]  /*1620*/  IMAD.MOV.U32 R11, RZ, RZ, RZ ;  /* 0x000000ffff0b7224 */ /* 0x000fce00078e00ff */
[----:B------:R-:W1:Y:S02]  /*1630*/  LDC.64 R14, c[0x0][0x3b8] ;  /* 0x0000ee00ff0e7b82 */ /* 0x000e640000000a00 */
.L_x_32:
[----:B------:R-:W-:-:S05]  /*1640*/  IADD3 R25, PT, PT, R7, R11, RZ ;  /* 0x0000000b07197210 */ /* 0x000fca0007ffe0ff */
[----:B-1----:R-:W-:Y:S01]  /*1650*/  IMAD.WIDE.U32 R18, R25, 0x4, R14 ;  /* 0x0000000419127825 */ /* 0x002fe200078e000e */
[----:B------:R-:W-:-:S04]  /*1660*/  LEA R23, R11, UR6, 0x3 ;  /* 0x000000060b177c11 */ /* 0x000fc8000f8e18ff */
[----:B------:R1:W2:Y:S01]  /*1670*/  LDG.E R10, desc[UR8][R18.64] ;  /* 0x00000008120a7981 */ /* 0x0002a2000c1e1900 */
[----:B0-----:R-:W-:-:S06]  /*1680*/  IMAD.WIDE.U32 R28, R23, 0x4, R12 ;  /* 0x00000004171c7825 */ /* 0x001fcc00078e000c */
[----:B------:R-:W3:Y:S01]  /*1690*/  LDG.E R29, desc[UR8][R28.64] ;  /* 0x000000081c1d7981 */ /* 0x000ee2000c1e1900 */
[----:B------:R-:W-:-:S04]  /*16a0*/  VIADD R21, R23, 0x1 ;  /* 0x0000000117157836 */ /* 0x000fc80000000000 */
[----:B------:R-:W-:-:S05]  /*16b0*/  IMAD.WIDE.U32 R20, R21, 0x4, R12 ;  /* 0x0000000415147825 */ /* 0x000fca00078e000c */
[----:B------:R0:W4:Y:S01]  /*16c0*/  LDG.E R27, desc[UR8][R20.64] ;  /* 0x00000008141b7981 */ /* 0x000122000c1e1900 */
[----:B------:R-:W-:-:S05]  /*16d0*/  IADD3 R17, PT, PT, R23, 0x2, RZ ;  /* 0x0000000217117810 */ /* 0x000fca0007ffe0ff */
[----:B------:R-:W-:-:S05]  /*16e0*/  IMAD.WIDE.U32 R16, R17, 0x4, R12 ;  /* 0x0000000411107825 */ /* 0x000fca00078e000c */
[----:B------:R-:W5:Y:S01]  /*16f0*/  LDG.E R22, desc[UR8][R16.64] ;  /* 0x0000000810167981 */ /* 0x000f62000c1e1900 */
[----:B------:R-:W-:-:S04]  /*1700*/  VIADD R26, R23, 0x3 ;  /* 0x00000003171a7836 */ /* 0x000fc80000000000 */
[----:B-1----:R-:W-:-:S05]  /*1710*/  IMAD.WIDE.U32 R18, R26, 0x4, R12 ;  /* 0x000000041a127825 */ /* 0x002fca00078e000c */
[----:B------:R1:W5:Y:S01]  /*1720*/  LDG.E R26, desc[UR8][R18.64] ;  /* 0x00000008121a7981 */ /* 0x000362000c1e1900 */
[----:B0-----:R-:W-:-:S05]  /*1730*/  IADD3 R21, PT, PT, R23, 0x4, RZ ;  /* 0x0000000417157810 */ /* 0x001fca0007ffe0ff */
[----:B------:R-:W-:Y:S01]  /*1740*/  IMAD.WIDE.U32 R20, R21, 0x4, R12 ;  /* 0x0000000415147825 */ /* 0x000fe200078e000c */
[----:B-1----:R-:W-:Y:S02]  /*1750*/  IADD3 R19, PT, PT, R23, 0x6, RZ ;  /* 0x0000000617137810 */ /* 0x002fe40007ffe0ff */
[----:B--2---:R-:W-:-:S04]  /*1760*/  LOP3.LUT R16, R10, 0xf, RZ, 0xc0, !PT ;  /* 0x0000000f0a107812 */ /* 0x004fc800078ec0ff */
[----:B------:R-:W-:-:S05]  /*1770*/  I2FP.F32.U32 R28, R16 ;  /* 0x00000010001c7245 */ /* 0x000fca0000201000 */
[----:B------:R-:W-:-:S04]  /*1780*/  FFMA R28, R8, R28, R9 ;  /* 0x0000001c081c7223 */ /* 0x000fc80000000009 */
[----:B---3--:R-:W-:Y:S01]  /*1790*/  FFMA R29, R28, R29, R24 ;  /* 0x0000001d1c1d7223 */ /* 0x008fe20000000018 */
[----:B------:R-:W-:Y:S01]  /*17a0*/  VIADD R28, R23, 0x5 ;  /* 0x00000005171c7836 */ /* 0x000fe20000000000 */
[----:B------:R0:W2:Y:S03]  /*17b0*/  LDG.E R24, desc[UR8][R20.64] ;  /* 0x0000000814187981 */ /* 0x0000a6000c1e1900 */
[----:B------:R-:W-:Y:S01]  /*17c0*/  IMAD.WIDE.U32 R16, R28, 0x4, R12 ;  /* 0x000000041c107825 */ /* 0x000fe200078e000c */
[----:B------:R-:W-:-:S04]  /*17d0*/  SHF.R.U32.HI R28, RZ, 0x4, R10 ;  /* 0x00000004ff1c7819 */ /* 0x000fc8000001160a */
[----:B------:R-:W-:Y:S02]  /*17e0*/  LOP3.LUT R18, R28, 0xf, RZ, 0xc0, !PT ;  /* 0x0000000f1c127812 */ /* 0x000fe400078ec0ff */
[----:B------:R1:W3:Y:S02]  /*17f0*/  LDG.E R28, desc[UR8][R16.64] ;  /* 0x00000008101c7981 */ /* 0x0002e4000c1e1900 */
[----:B------:R-:W-:-:S05]  /*1800*/  I2FP.F32.U32 R18, R18 ;  /* 0x0000001200127245 */ /* 0x000fca0000201000 */
[----:B------:R-:W-:Y:S01]  /*1810*/  FFMA R18, R8, R18, R9 ;  /* 0x0000001208127223 */ /* 0x000fe20000000009 */
[----:B0-----:R-:W-:-:S03]  /*1820*/  VIADD R21, R23, 0x7 ;  /* 0x0000000717157836 */ /* 0x001fc60000000000 */
[----:B----4-:R-:W-:Y:S01]  /*1830*/  FFMA R29, R18, R27, R29 ;  /* 0x0000001b121d7223 */ /* 0x010fe2000000001d */
[----:B------:R-:W-:-:S04]  /*1840*/  IMAD.WIDE.U32 R18, R19, 0x4, R12 ;  /* 0x0000000413127825 */ /* 0x000fc800078e000c */
[----:B------:R-:W-:Y:S01]  /*1850*/  IMAD.WIDE.U32 R20, R21, 0x4, R12 ;  /* 0x0000000415147825 */ /* 0x000fe200078e000c */
[----:B------:R0:W4:Y:S05]  /*1860*/  LDG.E R27, desc[UR8][R18.64] ;  /* 0x00000008121b7981 */ /* 0x00012a000c1e1900 */
[----:B------:R-:W4:Y:S01]  /*1870*/  LDG.E R20, desc[UR8][R20.64] ;  /* 0x0000000814147981 */ /* 0x000f22000c1e1900 */
[----:B-1----:R-:W-:-:S04]  /*1880*/  SHF.R.U32.HI R16, RZ, 0x8, R10 ;  /* 0x00000008ff107819 */ /* 0x002fc8000001160a */
[----:B------:R-:W-:-:S04]  /*1890*/  LOP3.LUT R16, R16, 0xf, RZ, 0xc0, !PT ;  /* 0x0000000f10107812 */ /* 0x000fc800078ec0ff */
[----:B------:R-:W-:-:S05]  /*18a0*/  I2FP.F32.U32 R16, R16 ;  /* 0x0000001000107245 */ /* 0x000fca0000201000 */
[----:B------:R-:W-:-:S04]  /*18b0*/  FFMA R16, R8, R16, R9 ;  /* 0x0000001008107223 */ /* 0x000fc80000000009 */
[----:B-----5:R-:W-:Y:S01]  /*18c0*/  FFMA R29, R16, R22, R29 ;  /* 0x00000016101d7223 */ /* 0x020fe2000000001d */
[----:B------:R-:W-:-:S04]  /*18d0*/  SHF.R.U32.HI R16, RZ, 0xc, R10 ;  /* 0x0000000cff107819 */ /* 0x000fc8000001160a */
[----:B------:R-:W-:-:S04]  /*18e0*/  LOP3.LUT R16, R16, 0xf, RZ, 0xc0, !PT ;  /* 0x0000000f10107812 */ /* 0x000fc800078ec0ff */
[----:B0-----:R-:W-:Y:S02]  /*18f0*/  I2FP.F32.U32 R18, R16 ;  /* 0x0000001000127245 */ /* 0x001fe40000201000 */
[----:B------:R-:W-:-:S03]  /*1900*/  IADD3 R17, PT, PT, R25, 0x1, RZ ;  /* 0x0000000119117810 */ /* 0x000fc60007ffe0ff */
[----:B------:R-:W-:Y:S02]  /*1910*/  FFMA R18, R8, R18, R9 ;  /* 0x0000001208127223 */ /* 0x000fe40000000009 */
[----:B------:R-:W-:-:S04]  /*1920*/  IMAD.WIDE.U32 R16, R17, 0x4, R14 ;  /* 0x0000000411107825 */ /* 0x000fc800078e000e */
[----:B------:R-:W-:Y:S01]  /*1930*/  FFMA R29, R18, R26, R29 ;  /* 0x0000001a121d7223 */ /* 0x000fe2000000001d */
[--C-:B------:R-:W-:Y:S01]  /*1940*/  SHF.R.U32.HI R18, RZ, 0x10, R10.reuse ;  /* 0x00000010ff127819 */ /* 0x100fe2000001160a */
[----:B------:R-:W-:Y:S01]  /*1950*/  VIADD R25, R23, 0x8 ;  /* 0x0000000817197836 */ /* 0x000fe20000000000 */
[----:B------:R-:W-:Y:S01]  /*1960*/  SHF.R.U32.HI R19, RZ, 0x14, R10 ;  /* 0x00000014ff137819 */ /* 0x000fe2000001160a */
[----:B------:R0:W5:Y:S01]  /*1970*/  LDG.E R21, desc[UR8][R16.64] ;  /* 0x0000000810157981 */ /* 0x000162000c1e1900 */
[----:B------:R-:W-:Y:S02]  /*1980*/  LOP3.LUT R22, R18, 0xf, RZ, 0xc0, !PT ;  /* 0x0000000f12167812 */ /* 0x000fe400078ec0ff */
[----:B------:R-:W-:Y:S01]  /*1990*/  LOP3.LUT R26, R19, 0xf, RZ, 0xc0, !PT ;  /* 0x0000000f131a7812 */ /* 0x000fe200078ec0ff */
[----:B------:R-:W-:Y:S01]  /*19a0*/  IMAD.WIDE.U32 R18, R25, 0x4, R12 ;  /* 0x0000000419127825 */ /* 0x000fe200078e000c */
[----:B------:R-:W-:Y:S02]  /*19b0*/  I2FP.F32.U32 R25, R22 ;  /* 0x0000001600197245 */ /* 0x000fe40000201000 */
[----:B------:R-:W-:-:S02]  /*19c0*/  I2FP.F32.U32 R26, R26 ;  /* 0x0000001a001a7245 */ /* 0x000fc40000201000 */
[----:B------:R1:W5:Y:S01]  /*19d0*/  LDG.E R22, desc[UR8][R18.64] ;  /* 0x0000000812167981 */ /* 0x000362000c1e1900 */
[C-C-:B0-----:R-:W-:Y:S02]  /*19e0*/  FFMA R16, R8.reuse, R25, R9.reuse ;  /* 0x0000001908107223 */ /* 0x141fe40000000009 */
[----:B------:R-:W-:Y:S01]  /*19f0*/  FFMA R26, R8, R26, R9 ;  /* 0x0000001a081a7223 */ /* 0x000fe20000000009 */
[C---:B------:R-:W-:Y:S01]  /*1a00*/  VIADD R17, R23.reuse, 0xa ;  /* 0x0000000a17117836 */ /* 0x040fe20000000000 */
[C---:B------:R-:W-:Y:S02]  /*1a10*/  IADD3 R25, PT, PT, R23.reuse, 0x9, RZ ;  /* 0x0000000917197810 */ /* 0x040fe40007ffe0ff */
[--C-:B-1----:R-:W-:Y:S02]  /*1a20*/  SHF.R.U32.HI R18, RZ, 0x1c, R10.reuse ;  /* 0x0000001cff127819 */ /* 0x102fe4000001160a */
[----:B------:R-:W-:Y:S01]  /*1a30*/  IADD3 R19, PT, PT, R23, 0xb, RZ ;  /* 0x0000000b17137810 */ /* 0x000fe20007ffe0ff */
[----:B--2---:R-:W-:Y:S01]  /*1a40*/  FFMA R29, R16, R24, R29 ;  /* 0x00000018101d7223 */ /* 0x004fe2000000001d */
[----:B------:R-:W-:-:S03]  /*1a50*/  SHF.R.U32.HI R16, RZ, 0x18, R10 ;  /* 0x00000018ff107819 */ /* 0x000fc6000001160a */
[----:B---3--:R-:W-:Y:S01]  /*1a60*/  FFMA R28, R26, R28, R29 ;  /* 0x0000001c1a1c7223 */ /* 0x008fe2000000001d */
[----:B------:R-:W-:Y:S01]  /*1a70*/  LOP3.LUT R29, R16, 0xf, RZ, 0xc0, !PT ;  /* 0x0000000f101d7812 */ /* 0x000fe200078ec0ff */
[----:B------:R-:W-:-:S03]  /*1a80*/  IMAD.WIDE.U32 R16, R17, 0x4, R12 ;  /* 0x0000000411107825 */ /* 0x000fc600078e000c */
[----:B------:R-:W-:Y:S01]  /*1a90*/  I2FP.F32.U32 R29, R29 ;  /* 0x0000001d001d7245 */ /* 0x000fe20000201000 */
[----:B------:R-:W-:Y:S01]  /*1aa0*/  IMAD.WIDE.U32 R24, R25, 0x4, R12 ;  /* 0x0000000419187825 */ /* 0x000fe200078e000c */
[----:B------:R0:W2:Y:S03]  /*1ab0*/  LDG.E R10, desc[UR8][R16.64] ;  /* 0x00000008100a7981 */ /* 0x0000a6000c1e1900 */
[----:B------:R-:W-:Y:S01]  /*1ac0*/  FFMA R29, R8, R29, R9 ;  /* 0x0000001d081d7223 */ /* 0x000fe20000000009 */
[----:B------:R1:W3:Y:S01]  /*1ad0*/  LDG.E R26, desc[UR8][R24.64] ;  /* 0x00000008181a7981 */ /* 0x0002e2000c1e1900 */
[----:B0-----:R-:W-:Y:S02]  /*1ae0*/  I2FP.F32.U32 R16, R18 ;  /* 0x0000001200107245 */ /* 0x001fe40000201000 */
[----:B----4-:R-:W-:Y:S01]  /*1af0*/  FFMA R29, R29, R27, R28 ;  /* 0x0000001b1d1d7223 */ /* 0x010fe2000000001c */
[----:B------:R-:W-:-:S04]  /*1b00*/  IMAD.WIDE.U32 R18, R19, 0x4, R12 ;  /* 0x0000000413127825 */ /* 0x000fc800078e000c */
[----:B------:R-:W-:Y:S01]  /*1b10*/  FFMA R28, R8, R16, R9 ;  /* 0x00000010081c7223 */ /* 0x000fe20000000009 */
[----:B-1----:R-:W-:Y:S01]  /*1b20*/  VIADD R25, R23, 0xc ;  /* 0x0000000c17197836 */ /* 0x002fe20000000000 */
[----:B------:R0:W4:Y:S02]  /*1b30*/  LDG.E R27, desc[UR8][R18.64] ;  /* 0x00000008121b7981 */ /* 0x000124000c1e1900 */
[----:B------:R-:W-:Y:S01]  /*1b40*/  FFMA R20, R28, R20, R29 ;  /* 0x000000141c147223 */ /* 0x000fe2000000001d */
[----:B------:R-:W-:Y:S01]  /*1b50*/  IMAD.WIDE.U32 R28, R25, 0x4, R12 ;  /* 0x00000004191c7825 */ /* 0x000fe200078e000c */
[----:B------:R-:W-:-:S03]  /*1b60*/  IADD3 R25, PT, PT, R23, 0xd, RZ ;  /* 0x0000000d17197810 */ /* 0x000fc60007ffe0ff */
[----:B------:R-:W-:Y:S02]  /*1b70*/  VIADD R17, R23, 0xe ;  /* 0x0000000e17117836 */ /* 0x000fe40000000000 */
[--C-:B------:R-:W-:Y:S01]  /*1b80*/  IMAD.WIDE.U32 R24, R25, 0x4, R12.reuse ;  /* 0x0000000419187825 */ /* 0x100fe200078e000c */
[----:B------:R-:W4:Y:S01]  /*1b90*/  LDG.E R28, desc[UR8][R28.64] ;  /* 0x000000081c1c7981 */ /* 0x000f22000c1e1900 */
[----:B------:R-:W-:Y:S02]  /*1ba0*/  IADD3 R23, PT, PT, R23, 0xf, RZ ;  /* 0x0000000f17177810 */ /* 0x000fe40007ffe0ff */
[--C-:B------:R-:W-:Y:S02]  /*1bb0*/  IMAD.WIDE.U32 R16, R17, 0x4, R12.reuse ;  /* 0x0000000411107825 */ /* 0x100fe400078e000c */
[----:B------:R-:W4:Y:S02]  /*1bc0*/  LDG.E R24, desc[UR8][R24.64] ;  /* 0x0000000818187981 */ /* 0x000f24000c1e1900 */
[----:B0-----:R-:W-:-:S02]  /*1bd0*/  IMAD.WIDE.U32 R18, R23, 0x4, R12 ;  /* 0x0000000417127825 */ /* 0x001fc400078e000c */
[----:B------:R0:W4:Y:S04]  /*1be0*/  LDG.E R16, desc[UR8][R16.64] ;  /* 0x0000000810107981 */ /* 0x000128000c1e1900 */
[----:B------:R1:W4:Y:S01]  /*1bf0*/  LDG.E R18, desc[UR8][R18.64] ;  /* 0x0000000812127981 */ /* 0x000322000c1e1900 */
[----:B-----5:R-:W-:-:S04]  /*1c00*/  LOP3.LUT R23, R21, 0xf, RZ, 0xc0, !PT ;  /* 0x0000000f15177812 */ /* 0x020fc800078ec0ff */
[----:B------:R-:W-:-:S05]  /*1c10*/  I2FP.F32.U32 R23, R23 ;  /* 0x0000001700177245 */ /* 0x000fca0000201000 */
[----:B------:R-:W-:-:S04]  /*1c20*/  FFMA R23, R8, R23, R9 ;  /* 0x0000001708177223 */ /* 0x000fc80000000009 */
[----:B------:R-:W-:Y:S01]  /*1c30*/  FFMA R23, R23, R22, R20 ;  /* 0x0000001617177223 */ /* 0x000fe20000000014 */
[--C-:B------:R-:W-:Y:S02]  /*1c40*/  SHF.R.U32.HI R20, RZ, 0x4, R21.reuse ;  /* 0x00000004ff147819 */ /* 0x100fe40000011615 */
[--C-:B------:R-:W-:Y:S02]  /*1c50*/  SHF.R.U32.HI R22, RZ, 0x8, R21.reuse ;  /* 0x00000008ff167819 */ /* 0x100fe40000011615 */
[----:B------:R-:W-:Y:S02]  /*1c60*/  LOP3.LUT R20, R20, 0xf, RZ, 0xc0, !PT ;  /* 0x0000000f14147812 */ /* 0x000fe400078ec0ff */
[----:B------:R-:W-:Y:S02]  /*1c70*/  LOP3.LUT R22, R22, 0xf, RZ, 0xc0, !PT ;  /* 0x0000000f16167812 */ /* 0x000fe400078ec0ff */
[----:B------:R-:W-:Y:S02]  /*1c80*/  I2FP.F32.U32 R20, R20 ;  /* 0x0000001400147245 */ /* 0x000fe40000201000 */
[----:B0-----:R-:W-:-:S02]  /*1c90*/  SHF.R.U32.HI R17, RZ, 0xc, R21 ;  /* 0x0000000cff117819 */ /* 0x001fc40000011615 */
[----:B------:R-:W-:Y:S01]  /*1ca0*/  I2FP.F32.U32 R22, R22 ;  /* 0x0000001600167245 */ /* 0x000fe20000201000 */
[C---:B------:R-:W-:Y:S01]  /*1cb0*/  FFMA R20, R8.reuse, R20, R9 ;  /* 0x0000001408147223 */ /* 0x040fe20000000009 */
[----:B------:R-:W-:Y:S02]  /*1cc0*/  LOP3.LUT R17, R17, 0xf, RZ, 0xc0, !PT ;  /* 0x0000000f11117812 */ /* 0x000fe400078ec0ff */
[----:B-1----:R-:W-:Y:S01]  /*1cd0*/  SHF.R.U32.HI R19, RZ, 0x10, R21 ;  /* 0x00000010ff137819 */ /* 0x002fe20000011615 */
[C-C-:B------:R-:W-:Y:S01]  /*1ce0*/  FFMA R22, R8.reuse, R22, R9.reuse ;  /* 0x0000001608167223 */ /* 0x140fe20000000009 */
[----:B------:R-:W-:Y:S02]  /*1cf0*/  I2FP.F32.U32 R17, R17 ;  /* 0x0000001100117245 */ /* 0x000fe40000201000 */
[----:B------:R-:W-:Y:S01]  /*1d00*/  LOP3.LUT R19, R19, 0xf, RZ, 0xc0, !PT ;  /* 0x0000000f13137812 */ /* 0x000fe200078ec0ff */
[----:B------:R-:W-:Y:S02]  /*1d10*/  VIADD R11, R11, 0x2 ;  /* 0x000000020b0b7836 */ /* 0x000fe40000000000 */
[----:B------:R-:W-:Y:S01]  /*1d20*/  FFMA R17, R8, R17, R9 ;  /* 0x0000001108117223 */ /* 0x000fe20000000009 */
[----:B------:R-:W-:-:S02]  /*1d30*/  I2FP.F32.U32 R19, R19 ;  /* 0x0000001300137245 */ /* 0x000fc40000201000 */
[----:B------:R-:W-:Y:S01]  /*1d40*/  ISETP.NE.AND P0, PT, R11, R6, PT ;  /* 0x000000060b00720c */ /* 0x000fe20003f05270 */
[----:B---3--:R-:W-:Y:S01]  /*1d50*/  FFMA R23, R20, R26, R23 ;  /* 0x0000001a14177223 */ /* 0x008fe20000000017 */
[----:B------:R-:W-:-:S03]  /*1d60*/  SHF.R.U32.HI R20, RZ, 0x14, R21 ;  /* 0x00000014ff147819 */ /* 0x000fc60000011615 */
[----:B--2---:R-:W-:Y:S01]  /*1d70*/  FFMA R10, R22, R10, R23 ;  /* 0x0000000a160a7223 */ /* 0x004fe20000000017 */
[----:B------:R-:W-:Y:S02]  /*1d80*/  LOP3.LUT R20, R20, 0xf, RZ, 0xc0, !PT ;  /* 0x0000000f14147812 */ /* 0x000fe400078ec0ff */
[----:B------:R-:W-:Y:S02]  /*1d90*/  SHF.R.U32.HI R22, RZ, 0x18, R21 ;  /* 0x00000018ff167819 */ /* 0x000fe40000011615 */
[----:B------:R-:W-:Y:S02]  /*1da0*/  I2FP.F32.U32 R20, R20 ;  /* 0x0000001400147245 */ /* 0x000fe40000201000 */
[----:B------:R-:W-:Y:S01]  /*1db0*/  LOP3.LUT R22, R22, 0xf, RZ, 0xc0, !PT ;  /* 0x0000000f16167812 */ /* 0x000fe200078ec0ff */
[----:B----4-:R-:W-:Y:S01]  /*1dc0*/  FFMA R17, R17, R27, R10 ;  /* 0x0000001b11117223 */ /* 0x010fe2000000000a */
[C---:B------:R-:W-:Y:S01]  /*1dd0*/  FFMA R10, R8.reuse, R19, R9 ;  /* 0x00000013080a7223 */ /* 0x040fe20000000009 */
[----:B------:R-:W-:Y:S01]  /*1de0*/  SHF.R.U32.HI R21, RZ, 0x1c, R21 ;  /* 0x0000001cff157819 */ /* 0x000fe20000011615 */
[----:B------:R-:W-:Y:S01]  /*1df0*/  FFMA R20, R8, R20, R9 ;  /* 0x0000001408147223 */ /* 0x000fe20000000009 */
[----:B------:R-:W-:Y:S01]  /*1e00*/  I2FP.F32.U32 R22, R22 ;  /* 0x0000001600167245 */ /* 0x000fe20000201000 */
[----:B------:R-:W-:Y:S01]  /*1e10*/  FFMA R17, R10, R28, R17 ;  /* 0x0000001c0a117223 */ /* 0x000fe20000000011 */
[----:B------:R-:W-:-:S03]  /*1e20*/  I2FP.F32.U32 R10, R21 ;  /* 0x00000015000a7245 */ /* 0x000fc60000201000 */
[----:B------:R-:W-:Y:S01]  /*1e30*/  FFMA R22, R8, R22, R9 ;  /* 0x0000001608167223 */ /* 0x000fe20000000009 */
[----:B------:R-:W-:Y:S01]  /*1e40*/  FFMA R17, R20, R24, R17 ;  /* 0x0000001814117223 */ /* 0x000fe20000000011 */
[----:B------:R-:W-:-:S03]  /*1e50*/  FFMA R10, R8, R10, R9 ;  /* 0x0000000a080a7223 */ /* 0x000fc60000000009 */
[----:B------:R-:W-:-:S04]  /*1e60*/  FFMA R17, R22, R16, R17 ;  /* 0x0000001016117223 */ /* 0x000fc80000000011 */
[----:B------:R-:W-:Y:S01]  /*1e70*/  FFMA R24, R10, R18, R17 ;  /* 0x000000120a187223 */ /* 0x000fe20000000011 */
[----:B------:R-:W-:Y:S06]  /*1e80*/  @P0 BRA `(.L_x_32) ;  /* 0xfffffff400ec0947 */ /* 0x000fec000383ffff */
[----:B------:R-:W-:-:S07]  /*1e90*/  MOV R16, R6 ;  /* 0x0000000600107202 */ /* 0x000fce0000000f00 */
.L_x_31:
        /* <DEDUP_REMOVED lines=13> */
[----:B------:R-:W-:Y:S01]  /*1f70*/  IADD3 R17, PT, PT, R23, 0x3, RZ ;  /* 0x0000000317117810 */ /* 0x000fe20007ffe0ff */
[----:B------:R-:W4:Y:S02]  /*1f80*/  LDG.E R20, desc[UR8][R26.64] ;  /* 0x000000081a147981 */ /* 0x000f24000c1e1900 */
[----:B------:R-:W-:-:S04]  /*1f90*/  IMAD.WIDE.U32 R12, R13, 0x4, R10 ;  /* 0x000000040d0c7825 */ /* 0x000fc800078e000a */
[--C-:B0-----:R-:W-:Y:S01]  /*1fa0*/  IMAD.WIDE.U32 R14, R17, 0x4, R10.reuse ;  /* 0x00000004110e7825 */ /* 0x101fe200078e000a */
[----:B------:R0:W5:Y:S03]  /*1fb0*/  LDG.E R22, desc[UR8][R12.64] ;  /* 0x000000080c167981 */ /* 0x000166000c1e1900 */
[C---:B------:R-:W-:Y:S01]  /*1fc0*/  VIADD R17, R23.reuse, 0x4 ;  /* 0x0000000417117836 */ /* 0x040fe20000000000 */
[----:B-1----:R-:W-:Y:S01]  /*1fd0*/  IADD3 R19, PT, PT, R23, 0x5, RZ ;  /* 0x0000000517137810 */ /* 0x002fe20007ffe0ff */
[----:B------:R2:W5:Y:S02]  /*1fe0*/  LDG.E R14, desc[UR8][R14.64] ;  /* 0x000000080e0e7981 */ /* 0x000564000c1e1900 */
[----:B------:R-:W-:-:S04]  /*1ff0*/  IMAD.WIDE.U32 R16, R17, 0x4, R10 ;  /* 0x0000000411107825 */ /* 0x000fc800078e000a */
[--C-:B------:R-:W-:Y:S02]  /*2000*/  IMAD.WIDE.U32 R18, R19, 0x4, R10.reuse ;  /* 0x0000000413127825 */ /* 0x100fe400078e000a */
[----:B------:R1:W5:Y:S02]  /*2010*/  LDG.E R16, desc[UR8][R16.64] ;  /* 0x0000000810107981 */ /* 0x000364000c1e1900 */
[C---:B------:R-:W-:Y:S01]  /*2020*/  VIADD R25, R23.reuse, 0x6 ;  /* 0x0000000617197836 */ /* 0x040fe20000000000 */
[----:B------:R-:W-:Y:S01]  /*2030*/  IADD3 R23, PT, PT, R23, 0x7, RZ ;  /* 0x0000000717177810 */ /* 0x000fe20007ffe0ff */
[----:B------:R-:W5:Y:S02]  /*2040*/  LDG.E R18, desc[UR8][R18.64] ;  /* 0x0000000812127981 */ /* 0x000f64000c1e1900 */
[----:B0-----:R-:W-:-:S04]  /*2050*/  IMAD.WIDE.U32 R12, R25, 0x4, R10 ;  /* 0x00000004190c7825 */ /* 0x001fc800078e000a */
[----:B------:R-:W-:Y:S02]  /*2060*/  IMAD.WIDE.U32 R10, R23, 0x4, R10 ;  /* 0x00000004170a7825 */ /* 0x000fe400078e000a */
[----:B------:R0:W5:Y:S04]  /*2070*/  LDG.E R12, desc[UR8][R12.64] ;  /* 0x000000080c0c7981 */ /* 0x000168000c1e1900 */
[----:B------:R4:W5:Y:S01]  /*2080*/  LDG.E R10, desc[UR8][R10.64] ;  /* 0x000000080a0a7981 */ /* 0x000962000c1e1900 */
[----:B--2---:R-:W-:Y:S02]  /*2090*/  LOP3.LUT R15, R7, 0xf, RZ, 0xc0, !PT ;  /* 0x0000000f070f7812 */ /* 0x004fe400078ec0ff */
[----:B------:R-:W-:Y:S02]  /*20a0*/  SHF.R.U32.HI R23, RZ, 0x4, R7 ;  /* 0x00000004ff177819 */ /* 0x000fe40000011607 */
[----:B------:R-:W-:-:S02]  /*20b0*/  I2FP.F32.U32 R15, R15 ;  /* 0x0000000f000f7245 */ /* 0x000fc40000201000 */
[----:B------:R-:W-:Y:S02]  /*20c0*/  LOP3.LUT R23, R23, 0xf, RZ, 0xc0, !PT ;  /* 0x0000000f17177812 */ /* 0x000fe400078ec0ff */
[----:B-1----:R-:W-:Y:S01]  /*20d0*/  SHF.R.U32.HI R17, RZ, 0x8, R7 ;  /* 0x00000008ff117819 */ /* 0x002fe20000011607 */
[C---:B------:R-:W-:Y:S01]  /*20e0*/  FFMA R15, R8.reuse, R15, R9 ;  /* 0x0000000f080f7223 */ /* 0x040fe20000000009 */
[----:B------:R-:W-:Y:S02]  /*20f0*/  I2FP.F32.U32 R23, R23 ;  /* 0x0000001700177245 */ /* 0x000fe40000201000 */
[----:B------:R-:W-:Y:S01]  /*2100*/  LOP3.LUT R17, R17, 0xf, RZ, 0xc0, !PT ;  /* 0x0000000f11117812 */ /* 0x000fe200078ec0ff */
[----:B---3--:R-:W-:Y:S01]  /*2110*/  FFMA R15, R15, R21, R24 ;  /* 0x000000150f0f7223 */ /* 0x008fe20000000018 */
[----:B0-----:R-:W-:Y:S01]  /*2120*/  SHF.R.U32.HI R13, RZ, 0xc, R7 ;  /* 0x0000000cff0d7819 */ /* 0x001fe20000011607 */
[----:B------:R-:W-:Y:S01]  /*2130*/  FFMA R24, R8, R23, R9 ;  /* 0x0000001708187223 */ /* 0x000fe20000000009 */
[----:B------:R-:W-:-:S02]  /*2140*/  I2FP.F32.U32 R17, R17 ;  /* 0x0000001100117245 */ /* 0x000fc40000201000 */
[----:B------:R-:W-:Y:S01]  /*2150*/  LOP3.LUT R13, R13, 0xf, RZ, 0xc0, !PT ;  /* 0x0000000f0d0d7812 */ /* 0x000fe200078ec0ff */
[----:B----4-:R-:W-:Y:S01]  /*2160*/  FFMA R15, R24, R20, R15 ;  /* 0x00000014180f7223 */ /* 0x010fe2000000000f */
[----:B------:R-:W-:Y:S01]  /*2170*/  SHF.R.U32.HI R11, RZ, 0x10, R7 ;  /* 0x00000010ff0b7819 */ /* 0x000fe20000011607 */
        /* <DEDUP_REMOVED lines=23> */
.L_x_33:
[----:B------:R-:W-:Y:S05]  /*22f0*/  @!P1 BRA `(.L_x_34) ;  /* 0xfffffff000809947 */ /* 0x000fea000383ffff */
[----:B------:R-:W-:Y:S05]  /*2300*/  BRA `(.L_x_29) ;  /* 0x0000000c008c7947 */ /* 0x000fea0003800000 */
.L_x_30:
[----:B------:R-:W-:Y:S01]  /*2310*/  LOP3.LUT R6, R2, 0x1ffffffe, RZ, 0xc0, !PT ;  /* 0x1ffffffe02067812 */ /* 0x000fe200078ec0ff */
[----:B------:R-:W-:Y:S01]  /*2320*/  IMAD.MOV.U32 R24, RZ, RZ, RZ ;  /* 0x000000ffff187224 */ /* 0x000fe200078e00ff */
[----:B------:R-:W-:-:S06]  /*2330*/  UMOV UR4, URZ ;  /* 0x000000ff00047c82 */ /* 0x000fcc0008000000 */
.L_x_38:
[----:B------:R-:W0:Y:S01]  /*2340*/  LDC.64 R10, c[0x0][0x3c0] ;  /* 0x0000f000ff0a7b82 */ /* 0x000e220000000a00 */
[----:B------:R-:W-:Y:S01]  /*2350*/  IADD3 R7, PT, PT, R4, UR4, RZ ;  /* 0x0000000404077c10 */ /* 0x000fe2000fffe0ff */
        /* <DEDUP_REMOVED lines=10> */
[----:B------:R-:W-:-:S05]  /*2400*/  IMAD.MOV.U32 R16, RZ, RZ, RZ ;  /* 0x000000ffff107224 */ /* 0x000fca00078e00ff */
[----:B------:R-:W-:Y:S01]  /*2410*/  ISETP.LE.U32.AND P1, PT, R0, UR4, PT ;  /* 0x0000000400007c0c */ /* 0x000fe2000bf23070 */
[----:B---3--:R-:W-:Y:S02]  /*2420*/  HADD2.F32 R8, -RZ, R8.H0_H0 ;  /* 0x20000008ff087230 */ /* 0x008fe40000004100 */
[----:B--2---:R-:W-:Y:S01]  /*2430*/  HADD2.F32 R9, -RZ, R9.H0_H0 ;  /* 0x20000009ff097230 */ /* 0x004fe20000004100 */
[----:B------:R-:W-:Y:S09]  /*2440*/  @!P0 BRA `(.L_x_35) ;  /* 0x0000000800248947 */ /* 0x000ff20003800000 */
[----:B------:R-:W0:Y:S01]  /*2450*/  LDC.64 R12, c[0x0][0x380] ;  /* 0x0000e000ff0c7b82 */ /* 0x000e220000000a00 */
[----:B------:R-:W-:-:S07]  /*2460*/  HFMA2 R11, -RZ, RZ, 0, 0 ;  /* 0x00000000ff0b7431 */ /* 0x000fce00000001ff */
[----:B------:R-:W1:Y:S02]  /*2470*/  LDC.64 R14, c[0x0][0x3b8] ;  /* 0x0000ee00ff0e7b82 */ /* 0x000e640000000a00 */
.L_x_36:
[----:B------:R-:W-:-:S04]  /*2480*/  IMAD.IADD R27, R7, 0x1, R11 ;  /* 0x00000001071b7824 */ /* 0x000fc800078e020b */
[----:B-1----:R-:W-:Y:S01]  /*2490*/  IMAD.WIDE.U32 R20, R27, 0x4, R14 ;  /* 0x000000041b147825 */ /* 0x002fe200078e000e */
[----:B------:R-:W-:-:S04]  /*24a0*/  LEA R23, R11, UR6, 0x3 ;  /* 0x000000060b177c11 */ /* 0x000fc8000f8e18ff */
[----:B------:R1:W2:Y:S01]  /*24b0*/  LDG.E R10, desc[UR8][R20.64] ;  /* 0x00000008140a7981 */ /* 0x0002a2000c1e1900 */
[----:B0-----:R-:W-:-:S06]  /*24c0*/  IMAD.WIDE.U32 R16, R23, 0x4, R12 ;  /* 0x0000000417107825 */ /* 0x001fcc00078e000c */
[----:B------:R0:W3:Y:S01]  /*24d0*/  LDG.E R17, desc[UR8][R16.64] ;  /* 0x0000000810117981 */ /* 0x0000e2000c1e1900 */
[----:B------:R-:W-:-:S05]  /*24e0*/  IADD3 R29, PT, PT, R23, 0x1, RZ ;  /* 0x00000001171d7810 */ /* 0x000fca0007ffe0ff */
[----:B------:R-:W-:-:S06]  /*24f0*/  IMAD.WIDE.U32 R28, R29, 0x4, R12 ;  /* 0x000000041d1c7825 */ /* 0x000fcc00078e000c */
[----:B------:R-:W4:Y:S01]  /*2500*/  LDG.E R28, desc[UR8][R28.64] ;  /* 0x000000081c1c7981 */ /* 0x000f22000c1e1900 */
[----:B------:R-:W-:-:S04]  /*2510*/  VIADD R19, R23, 0x2 ;  /* 0x0000000217137836 */ /* 0x000fc80000000000 */
[----:B------:R-:W-:-:S05]  /*2520*/  IMAD.WIDE.U32 R18, R19, 0x4, R12 ;  /* 0x0000000413127825 */ /* 0x000fca00078e000c */
[----:B------:R-:W5:Y:S01]  /*2530*/  LDG.E R26, desc[UR8][R18.64] ;  /* 0x00000008121a7981 */ /* 0x000f62000c1e1900 */
[----:B------:R-:W-:-:S05]  /*2540*/  IADD3 R25, PT, PT, R23, 0x3, RZ ;  /* 0x0000000317197810 */ /* 0x000fca0007ffe0ff */
[----:B-1----:R-:W-:-:S05]  /*2550*/  IMAD.WIDE.U32 R20, R25, 0x4, R12 ;  /* 0x0000000419147825 */ /* 0x002fca00078e000c */
[----:B------:R1:W5:Y:S01]  /*2560*/  LDG.E R22, desc[UR8][R20.64] ;  /* 0x0000000814167981 */ /* 0x000362000c1e1900 */
[C---:B0-----:R-:W-:Y:S02]  /*2570*/  VIADD R16, R23.reuse, 0x4 ;  /* 0x0000000417107836 */ /* 0x041fe40000000000 */
[----:B-1----:R-:W-:Y:S01]  /*2580*/  VIADD R21, R23, 0x6 ;  /* 0x0000000617157836 */ /* 0x002fe20000000000 */
[----:B--2---:R-:W-:-:S04]  /*2590*/  LOP3.LUT R25, R10, 0xf, RZ, 0xc0, !PT ;  /* 0x0000000f0a197812 */ /* 0x004fc800078ec0ff */
[----:B------:R-:W-:-:S05]  /*25a0*/  I2FP.F32.U32 R25, R25 ;  /* 0x0000001900197245 */ /* 0x000fca0000201000 */
[----:B------:R-:W-:-:S04]  /*25b0*/  FFMA R25, R8, R25, R9 ;  /* 0x0000001908197223 */ /* 0x000fc80000000009 */
[----:B---3--:R-:W-:Y:S01]  /*25c0*/  FFMA R29, R25, R17, R24 ;  /* 0x00000011191d7223 */ /* 0x008fe20000000018 */
[----:B------:R-:W-:Y:S01]  /*25d0*/  IADD3 R25, PT, PT, R23, 0x5, RZ ;  /* 0x0000000517197810 */ /* 0x000fe20007ffe0ff */
[----:B------:R-:W-:-:S04]  /*25e0*/  IMAD.WIDE.U32 R16, R16, 0x4, R12 ;  /* 0x0000000410107825 */ /* 0x000fc800078e000c */
[----:B------:R-:W-:Y:S01]  /*25f0*/  IMAD.WIDE.U32 R18, R25, 0x4, R12 ;  /* 0x0000000419127825 */ /* 0x000fe200078e000c */
[----:B------:R-:W-:Y:S01]  /*2600*/  SHF.R.U32.HI R25, RZ, 0x4, R10 ;  /* 0x00000004ff197819 */ /* 0x000fe2000001160a */
[----:B------:R0:W2:Y:S03]  /*2610*/  LDG.E R24, desc[UR8][R16.64] ;  /* 0x0000000810187981 */ /* 0x0000a6000c1e1900 */
[----:B0-----:R-:W-:Y:S02]  /*2620*/  LOP3.LUT R16, R25, 0xf, RZ, 0xc0, !PT ;  /* 0x0000000f19107812 */ /* 0x001fe400078ec0ff */
[----:B------:R-:W3:Y:S02]  /*2630*/  LDG.E R25, desc[UR8][R18.64] ;  /* 0x0000000812197981 */ /* 0x000ee4000c1e1900 */
[----:B------:R-:W-:-:S05]  /*2640*/  I2FP.F32.U32 R20, R16 ;  /* 0x0000001000147245 */ /* 0x000fca0000201000 */
[----:B------:R-:W-:-:S04]  /*2650*/  FFMA R20, R8, R20, R9 ;  /* 0x0000001408147223 */ /* 0x000fc80000000009 */
[----:B----4-:R-:W-:Y:S01]  /*2660*/  FFMA R29, R20, R28, R29 ;  /* 0x0000001c141d7223 */ /* 0x010fe2000000001d */
[----:B------:R-:W-:Y:S01]  /*2670*/  IMAD.WIDE.U32 R20, R21, 0x4, R12 ;  /* 0x0000000415147825 */ /* 0x000fe200078e000c */
[----:B------:R-:W-:-:S05]  /*2680*/  IADD3 R28, PT, PT, R23, 0x7, RZ ;  /* 0x00000007171c7810 */ /* 0x000fca0007ffe0ff */
[----:B------:R-:W-:Y:S01]  /*2690*/  IMAD.WIDE.U32 R16, R28, 0x4, R12 ;  /* 0x000000041c107825 */ /* 0x000fe200078e000c */
[----:B------:R-:W4:Y:S04]  /*26a0*/  LDG.E R20, desc[UR8][R20.64] ;  /* 0x0000000814147981 */ /* 0x000f28000c1e1900 */
[----:B------:R0:W4:Y:S02]  /*26b0*/  LDG.E R28, desc[UR8][R16.64] ;  /* 0x00000008101c7981 */ /* 0x000124000c1e1900 */
[----:B0-----:R-:W-:-:S04]  /*26c0*/  SHF.R.U32.HI R16, RZ, 0x8, R10 ;  /* 0x00000008ff107819 */ /* 0x001fc8000001160a */
[----:B------:R-:W-:-:S04]  /*26d0*/  LOP3.LUT R18, R16, 0xf, RZ, 0xc0, !PT ;  /* 0x0000000f10127812 */ /* 0x000fc800078ec0ff */
[----:B------:R-:W-:-:S05]  /*26e0*/  I2FP.F32.U32 R18, R18 ;  /* 0x0000001200127245 */ /* 0x000fca0000201000 */
[----:B------:R-:W-:-:S04]  /*26f0*/  FFMA R18, R8, R18, R9 ;  /* 0x0000001208127223 */ /* 0x000fc80000000009 */
[----:B-----5:R-:W-:Y:S01]  /*2700*/  FFMA R29, R18, R26, R29 ;  /* 0x0000001a121d7223 */ /* 0x020fe2000000001d */
[----:B------:R-:W-:Y:S01]  /*2710*/  SHF.R.U32.HI R18, RZ, 0xc, R10 ;  /* 0x0000000cff127819 */ /* 0x000fe2000001160a */
[----:B------:R-:W-:-:S03]  /*2720*/  VIADD R19, R27, 0x1 ;  /* 0x000000011b137836 */ /* 0x000fc60000000000 */
[----:B------:R-:W-:-:S04]  /*2730*/  LOP3.LUT R18, R18, 0xf, RZ, 0xc0, !PT ;  /* 0x0000000f12127812 */ /* 0x000fc800078ec0ff */
[----:B------:R-:W-:Y:S01]  /*2740*/  I2FP.F32.U32 R21, R18 ;  /* 0x0000001200157245 */ /* 0x000fe20000201000 */
[----:B------:R-:W-:-:S04]  /*2750*/  IMAD.WIDE.U32 R18, R19, 0x4, R14 ;  /* 0x0000000413127825 */ /* 0x000fc800078e000e */
[----:B------:R-:W-:Y:S02]  /*2760*/  FFMA R16, R8, R21, R9 ;  /* 0x0000001508107223 */ /* 0x000fe40000000009 */
[----:B------:R0:W5:Y:S01]  /*2770*/  LDG.E R21, desc[UR8][R18.64] ;  /* 0x0000000812157981 */ /* 0x000162000c1e1900 */
[----:B------:R-:W-:Y:S01]  /*2780*/  IADD3 R26, PT, PT, R23, 0x8, RZ ;  /* 0x00000008171a7810 */ /* 0x000fe20007ffe0ff */
[----:B------:R-:W-:Y:S01]  /*2790*/  FFMA R29, R16, R22, R29 ;  /* 0x00000016101d7223 */ /* 0x000fe2000000001d */
[--C-:B------:R-:W-:Y:S02]  /*27a0*/  SHF.R.U32.HI R16, RZ, 0x10, R10.reuse ;  /* 0x00000010ff107819 */ /* 0x100fe4000001160a */
[----:B------:R-:W-:Y:S02]  /*27b0*/  SHF.R.U32.HI R17, RZ, 0x14, R10 ;  /* 0x00000014ff117819 */ /* 0x000fe4000001160a */
[----:B------:R-:W-:Y:S02]  /*27c0*/  LOP3.LUT R22, R16, 0xf, RZ, 0xc0, !PT ;  /* 0x0000000f10167812 */ /* 0x000fe400078ec0ff */
[----:B------:R-:W-:Y:S01]  /*27d0*/  LOP3.LUT R27, R17, 0xf, RZ, 0xc0, !PT ;  /* 0x0000000f111b7812 */ /* 0x000fe200078ec0ff */
[----:B------:R-:W-:Y:S01]  /*27e0*/  IMAD.WIDE.U32 R16, R26, 0x4, R12 ;  /* 0x000000041a107825 */ /* 0x000fe200078e000c */
[----:B------:R-:W-:-:S02]  /*27f0*/  I2FP.F32.U32 R26, R22 ;  /* 0x00000016001a7245 */ /* 0x000fc40000201000 */
[----:B------:R-:W-:Y:S02]  /*2800*/  I2FP.F32.U32 R27, R27 ;  /* 0x0000001b001b7245 */ /* 0x000fe40000201000 */
[----:B------:R1:W5:Y:S01]  /*2810*/  LDG.E R22, desc[UR8][R16.64] ;  /* 0x0000000810167981 */ /* 0x000362000c1e1900 */
[C-C-:B------:R-:W-:Y:S02]  /*2820*/  FFMA R26, R8.reuse, R26, R9.reuse ;  /* 0x0000001a081a7223 */ /* 0x140fe40000000009 */
[----:B------:R-:W-:Y:S01]  /*2830*/  FFMA R27, R8, R27, R9 ;  /* 0x0000001b081b7223 */ /* 0x000fe20000000009 */
[----:B0-----:R-:W-:-:S04]  /*2840*/  VIADD R19, R23, 0x9 ;  /* 0x0000000917137836 */ /* 0x001fc80000000000 */
[----:B------:R-:W-:-:S04]  /*2850*/  IMAD.WIDE.U32 R18, R19, 0x4, R12 ;  /* 0x0000000413127825 */ /* 0x000fc800078e000c */
[----:B--2---:R-:W-:Y:S02]  /*2860*/  FFMA R24, R26, R24, R29 ;  /* 0x000000181a187223 */ /* 0x004fe4000000001d */
[----:B------:R0:W2:Y:S02]  /*2870*/  LDG.E R26, desc[UR8][R18.64] ;  /* 0x00000008121a7981 */ /* 0x0000a4000c1e1900 */
[----:B---3--:R-:W-:Y:S01]  /*2880*/  FFMA R25, R27, R25, R24 ;  /* 0x000000191b197223 */ /* 0x008fe20000000018 */
[----:B------:R-:W-:Y:S02]  /*2890*/  SHF.R.U32.HI R24, RZ, 0x18, R10 ;  /* 0x00000018ff187819 */ /* 0x000fe4000001160a */
[----:B------:R-:W-:Y:S02]  /*28a0*/  IADD3 R27, PT, PT, R23, 0xa, RZ ;  /* 0x0000000a171b7810 */ /* 0x000fe40007ffe0ff */
[----:B------:R-:W-:-:S03]  /*28b0*/  LOP3.LUT R24, R24, 0xf, RZ, 0xc0, !PT ;  /* 0x0000000f18187812 */ /* 0x000fc600078ec0ff */
[----:B-1----:R-:W-:Y:S01]  /*28c0*/  IMAD.WIDE.U32 R16, R27, 0x4, R12 ;  /* 0x000000041b107825 */ /* 0x002fe200078e000c */
[----:B------:R-:W-:Y:S02]  /*28d0*/  I2FP.F32.U32 R24, R24 ;  /* 0x0000001800187245 */ /* 0x000fe40000201000 */
[----:B------:R-:W-:Y:S02]  /*28e0*/  SHF.R.U32.HI R27, RZ, 0x1c, R10 ;  /* 0x0000001cff1b7819 */ /* 0x000fe4000001160a */
[----:B------:R1:W3:Y:S01]  /*28f0*/  LDG.E R10, desc[UR8][R16.64] ;  /* 0x00000008100a7981 */ /* 0x0002e2000c1e1900 */
[----:B------:R-:W-:Y:S01]  /*2900*/  FFMA R24, R8, R24, R9 ;  /* 0x0000001808187223 */ /* 0x000fe20000000009 */
[----:B------:R-:W-:Y:S02]  /*2910*/  I2FP.F32.U32 R29, R27 ;  /* 0x0000001b001d7245 */ /* 0x000fe40000201000 */
[----:B0-----:R-:W-:Y:S01]  /*2920*/  IADD3 R19, PT, PT, R23, 0xc, RZ ;  /* 0x0000000c17137810 */ /* 0x001fe20007ffe0ff */
[----:B----4-:R-:W-:-:S02]  /*2930*/  FFMA R27, R24, R20, R25 ;  /* 0x00000014181b7223 */ /* 0x010fc40000000019 */
[----:B------:R-:W-:Y:S01]  /*2940*/  FFMA R29, R8, R29, R9 ;  /* 0x0000001d081d7223 */ /* 0x000fe20000000009 */
[----:B-1----:R-:W-:-:S03]  /*2950*/  VIADD R17, R23, 0xb ;  /* 0x0000000b17117836 */ /* 0x002fc60000000000 */
[----:B------:R-:W-:Y:S01]  /*2960*/  FFMA R27, R29, R28, R27 ;  /* 0x0000001c1d1b7223 */ /* 0x000fe2000000001b */
[----:B------:R-:W-:-:S04]  /*2970*/  IMAD.WIDE.U32 R24, R17, 0x4, R12 ;  /* 0x0000000411187825 */ /* 0x000fc800078e000c */
[--C-:B------:R-:W-:Y:S01]  /*2980*/  IMAD.WIDE.U32 R28, R19, 0x4, R12.reuse ;  /* 0x00000004131c7825 */ /* 0x100fe200078e000c */
[----:B------:R0:W4:Y:S03]  /*2990*/  LDG.E R20, desc[UR8][R24.64] ;  /* 0x0000000818147981 */ /* 0x000126000c1e1900 */
[C---:B------:R-:W-:Y:S01]  /*29a0*/  VIADD R19, R23.reuse, 0xd ;  /* 0x0000000d17137836 */ /* 0x040fe20000000000 */
[----:B------:R-:W-:Y:S01]  /*29b0*/  IADD3 R17, PT, PT, R23, 0xe, RZ ;  /* 0x0000000e17117810 */ /* 0x000fe20007ffe0ff */
[----:B------:R-:W4:Y:S02]  /*29c0*/  LDG.E R28, desc[UR8][R28.64] ;  /* 0x000000081c1c7981 */ /* 0x000f24000c1e1900 */
[----:B------:R-:W-:-:S04]  /*29d0*/  IMAD.WIDE.U32 R18, R19, 0x4, R12 ;  /* 0x0000000413127825 */ /* 0x000fc800078e000c */
[--C-:B------:R-:W-:Y:S02]  /*29e0*/  IMAD.WIDE.U32 R16, R17, 0x4, R12.reuse ;  /* 0x0000000411107825 */ /* 0x100fe400078e000c */
[----:B------:R1:W4:Y:S02]  /*29f0*/  LDG.E R18, desc[UR8][R18.64] ;  /* 0x0000000812127981 */ /* 0x000324000c1e1900 */
[----:B------:R-:W-:Y:S02]  /*2a00*/  VIADD R23, R23, 0xf ;  /* 0x0000000f17177836 */ /* 0x000fe40000000000 */
[----:B------:R1:W4:Y:S02]  /*2a10*/  LDG.E R16, desc[UR8][R16.64] ;  /* 0x0000000810107981 */ /* 0x000324000c1e1900 */
[----:B0-----:R-:W-:-:S06]  /*2a20*/  IMAD.WIDE.U32 R24, R23, 0x4, R12 ;  /* 0x0000000417187825 */ /* 0x001fcc00078e000c */
[----:B------:R-:W4:Y:S01]  /*2a30*/  LDG.E R24, desc[UR8][R24.64] ;  /* 0x0000000818187981 */ /* 0x000f22000c1e1900 */
[----:B-----5:R-:W-:-:S04]  /*2a40*/  LOP3.LUT R23, R21, 0xf, RZ, 0xc0, !PT ;  /* 0x0000000f15177812 */ /* 0x020fc800078ec0ff */
[----:B------:R-:W-:-:S05]  /*2a50*/  I2FP.F32.U32 R23, R23 ;  /* 0x0000001700177245 */ /* 0x000fca0000201000 */
[----:B------:R-:W-:-:S04]  /*2a60*/  FFMA R23, R8, R23, R9 ;  /* 0x0000001708177223 */ /* 0x000fc80000000009 */
[----:B------:R-:W-:Y:S01]  /*2a70*/  FFMA R27, R23, R22, R27 ;  /* 0x00000016171b7223 */ /* 0x000fe2000000001b */
[--C-:B------:R-:W-:Y:S02]  /*2a80*/  SHF.R.U32.HI R22, RZ, 0x4, R21.reuse ;  /* 0x00000004ff167819 */ /* 0x100fe40000011615 */
[----:B-1----:R-:W-:Y:S02]  /*2a90*/  SHF.R.U32.HI R19, RZ, 0x8, R21 ;  /* 0x00000008ff137819 */ /* 0x002fe40000011615 */
[----:B------:R-:W-:Y:S02]  /*2aa0*/  LOP3.LUT R22, R22, 0xf, RZ, 0xc0, !PT ;  /* 0x0000000f16167812 */ /* 0x000fe400078ec0ff */
[----:B------:R-:W-:Y:S02]  /*2ab0*/  LOP3.LUT R19, R19, 0xf, RZ, 0xc0, !PT ;  /* 0x0000000f13137812 */ /* 0x000fe400078ec0ff */
[----:B------:R-:W-:Y:S02]  /*2ac0*/  I2FP.F32.U32 R22, R22 ;  /* 0x0000001600167245 */ /* 0x000fe40000201000 */
[----:B------:R-:W-:-:S03]  /*2ad0*/  I2FP.F32.U32 R19, R19 ;  /* 0x0000001300137245 */ /* 0x000fc60000201000 */
[----:B------:R-:W-:Y:S01]  /*2ae0*/  FFMA R22, R8, R22, R9 ;  /* 0x0000001608167223 */ /* 0x000fe20000000009 */
[----:B------:R-:W-:-:S04]  /*2af0*/  SHF.R.U32.HI R17, RZ, 0xc, R21 ;  /* 0x0000000cff117819 */ /* 0x000fc80000011615 */
[----:B------:R-:W-:-:S04]  /*2b00*/  LOP3.LUT R17, R17, 0xf, RZ, 0xc0, !PT ;  /* 0x0000000f11117812 */ /* 0x000fc800078ec0ff */
[----:B------:R-:W-:Y:S02]  /*2b10*/  I2FP.F32.U32 R17, R17 ;  /* 0x0000001100117245 */ /* 0x000fe40000201000 */
[----:B------:R-:W-:-:S04]  /*2b20*/  IADD3 R11, PT, PT, R11, 0x2, RZ ;  /* 0x000000020b0b7810 */ /* 0x000fc80007ffe0ff */
[----:B------:R-:W-:Y:S01]  /*2b30*/  ISETP.NE.AND P0, PT, R11, R6, PT ;  /* 0x000000060b00720c */ /* 0x000fe20003f05270 */
[----:B--2---:R-:W-:Y:S01]  /*2b40*/  FFMA R27, R22, R26, R27 ;  /* 0x0000001a161b7223 */ /* 0x004fe2000000001b */
[----:B------:R-:W-:-:S04]  /*2b50*/  FFMA R22, R8, R19, R9 ;  /* 0x0000001308167223 */ /* 0x000fc80000000009 */
[----:B---3--:R-:W-:Y:S01]  /*2b60*/  FFMA R27, R22, R10, R27 ;  /* 0x0000000a161b7223 */ /* 0x008fe2000000001b */
[--C-:B------:R-:W-:Y:S02]  /*2b70*/  SHF.R.U32.HI R10, RZ, 0x10, R21.reuse ;  /* 0x00000010ff0a7819 */ /* 0x100fe40000011615 */
[----:B------:R-:W-:Y:S02]  /*2b80*/  SHF.R.U32.HI R22, RZ, 0x14, R21 ;  /* 0x00000014ff167819 */ /* 0x000fe40000011615 */
[----:B------:R-:W-:Y:S01]  /*2b90*/  LOP3.LUT R19, R10, 0xf, RZ, 0xc0, !PT ;  /* 0x0000000f0a137812 */ /* 0x000fe200078ec0ff */
[----:B------:R-:W-:Y:S01]  /*2ba0*/  FFMA R10, R8, R17, R9 ;  /* 0x00000011080a7223 */ /* 0x000fe20000000009 */
[----:B------:R-:W-:Y:S02]  /*2bb0*/  LOP3.LUT R22, R22, 0xf, RZ, 0xc0, !PT ;  /* 0x0000000f16167812 */ /* 0x000fe400078ec0ff */
[----:B------:R-:W-:Y:S02]  /*2bc0*/  I2FP.F32.U32 R19, R19 ;  /* 0x0000001300137245 */ /* 0x000fe40000201000 */
[----:B------:R-:W-:-:S02]  /*2bd0*/  SHF.R.U32.HI R17, RZ, 0x18, R21 ;  /* 0x00000018ff117819 */ /* 0x000fc40000011615 */
[----:B------:R-:W-:Y:S02]  /*2be0*/  I2FP.F32.U32 R22, R22 ;  /* 0x0000001600167245 */ /* 0x000fe40000201000 */
[----:B------:R-:W-:Y:S01]  /*2bf0*/  LOP3.LUT R17, R17, 0xf, RZ, 0xc0, !PT ;  /* 0x0000000f11117812 */ /* 0x000fe200078ec0ff */
[----:B----4-:R-:W-:Y:S01]  /*2c00*/  FFMA R27, R10, R20, R27 ;  /* 0x000000140a1b7223 */ /* 0x010fe2000000001b */
[C-C-:B------:R-:W-:Y:S01]  /*2c10*/  FFMA R10, R8.reuse, R19, R9.reuse ;  /* 0x00000013080a7223 */ /* 0x140fe20000000009 */
[----:B------:R-:W-:Y:S01]  /*2c20*/  FFMA R22, R8, R22, R9 ;  /* 0x0000001608167223 */ /* 0x000fe20000000009 */
[----:B------:R-:W-:Y:S02]  /*2c30*/  SHF.R.U32.HI R21, RZ, 0x1c, R21 ;  /* 0x0000001cff157819 */ /* 0x000fe40000011615 */
[----:B------:R-:W-:Y:S01]  /*2c40*/  FFMA R27, R10, R28, R27 ;  /* 0x0000001c0a1b7223 */ /* 0x000fe2000000001b */
[----:B------:R-:W-:-:S05]  /*2c50*/  I2FP.F32.U32 R17, R17 ;  /* 0x0000001100117245 */ /* 0x000fca0000201000 */
[----:B------:R-:W-:Y:S01]  /*2c60*/  FFMA R10, R8, R17, R9 ;  /* 0x00000011080a7223 */ /* 0x000fe20000000009 */
[----:B------:R-:W-:Y:S01]  /*2c70*/  FFMA R27, R22, R18, R27 ;  /* 0x00000012161b7223 */ /* 0x000fe2000000001b */
[----:B------:R-:W-:-:S03]  /*2c80*/  I2FP.F32.U32 R18, R21 ;  /* 0x0000001500127245 */ /* 0x000fc60000201000 */
[----:B------:R-:W-:Y:S02]  /*2c90*/  FFMA R27, R10, R16, R27 ;  /* 0x000000100a1b7223 */ /* 0x000fe4000000001b */
[----:B------:R-:W-:-:S04]  /*2ca0*/  FFMA R18, R8, R18, R9 ;  /* 0x0000001208127223 */ /* 0x000fc80000000009 */
[----:B------:R-:W-:Y:S01]  /*2cb0*/  FFMA R24, R18, R24, R27 ;  /* 0x0000001812187223 */ /* 0x000fe2000000001b */
[----:B------:R-:W-:Y:S06]  /*2cc0*/  @P0 BRA `(.L_x_36) ;  /* 0xfffffff400ec0947 */ /* 0x000fec000383ffff */
[----:B------:R-:W-:-:S07]  /*2cd0*/  IMAD.MOV.U32 R16, RZ, RZ, R6 ;  /* 0x000000ffff107224 */ /* 0x000fce00078e0006 */
.L_x_35:
        /* <DEDUP_REMOVED lines=13> */
[----:B------:R-:W-:Y:S01]  /*2db0*/  VIADD R17, R23, 0x3 ;  /* 0x0000000317117836 */ /* 0x000fe20000000000 */
[----:B------:R-:W4:Y:S01]  /*2dc0*/  LDG.E R20, desc[UR8][R26.64] ;  /* 0x000000081a147981 */ /* 0x000f22000c1e1900 */
[----:B------:R-:W-:-:S04]  /*2dd0*/  IMAD.WIDE.U32 R12, R13, 0x4, R10 ;  /* 0x000000040d0c7825 */ /* 0x000fc800078e000a */
[--C-:B0-----:R-:W-:Y:S01]  /*2de0*/  IMAD.WIDE.U32 R14, R17, 0x4, R10.reuse ;  /* 0x00000004110e7825 */ /* 0x101fe200078e000a */
[C---:B------:R-:W-:Y:S01]  /*2df0*/  IADD3 R17, PT, PT, R23.reuse, 0x4, RZ ;  /* 0x0000000417117810 */ /* 0x040fe20007ffe0ff */
[----:B------:R0:W5:Y:S02]  /*2e00*/  LDG.E R22, desc[UR8][R12.64] ;  /* 0x000000080c167981 */ /* 0x000164000c1e1900 */
[----:B-1----:R-:W-:Y:S02]  /*2e10*/  VIADD R19, R23, 0x5 ;  /* 0x0000000517137836 */ /* 0x002fe40000000000 */
[--C-:B------:R-:W-:Y:S01]  /*2e20*/  IMAD.WIDE.U32 R16, R17, 0x4, R10.reuse ;  /* 0x0000000411107825 */ /* 0x100fe200078e000a */
[----:B------:R2:W5:Y:S01]  /*2e30*/  LDG.E R14, desc[UR8][R14.64] ;  /* 0x000000080e0e7981 */ /* 0x000562000c1e1900 */
[----:B------:R-:W-:Y:S02]  /*2e40*/  IADD3 R25, PT, PT, R23, 0x6, RZ ;  /* 0x0000000617197810 */ /* 0x000fe40007ffe0ff */
[----:B------:R-:W-:-:S02]  /*2e50*/  IMAD.WIDE.U32 R18, R19, 0x4, R10 ;  /* 0x0000000413127825 */ /* 0x000fc400078e000a */
[----:B------:R1:W5:Y:S02]  /*2e60*/  LDG.E R16, desc[UR8][R16.64] ;  /* 0x0000000810107981 */ /* 0x000364000c1e1900 */
[----:B------:R-:W-:Y:S02]  /*2e70*/  VIADD R23, R23, 0x7 ;  /* 0x0000000717177836 */ /* 0x000fe40000000000 */
[--C-:B0-----:R-:W-:Y:S01]  /*2e80*/  IMAD.WIDE.U32 R12, R25, 0x4, R10.reuse ;  /* 0x00000004190c7825 */ /* 0x101fe200078e000a */
[----:B------:R-:W5:Y:S03]  /*2e90*/  LDG.E R18, desc[UR8][R18.64] ;  /* 0x0000000812127981 */ /* 0x000f66000c1e1900 */
[----:B------:R-:W-:Y:S02]  /*2ea0*/  IMAD.WIDE.U32 R10, R23, 0x4, R10 ;  /* 0x00000004170a7825 */ /* 0x000fe400078e000a */
[----:B------:R0:W5:Y:S04]  /*2eb0*/  LDG.E R12, desc[UR8][R12.64] ;  /* 0x000000080c0c7981 */ /* 0x000168000c1e1900 */
[----:B------:R4:W5:Y:S01]  /*2ec0*/  LDG.E R10, desc[UR8][R10.64] ;  /* 0x000000080a0a7981 */ /* 0x000962000c1e1900 */
[----:B--2---:R-:W-:-:S02]  /*2ed0*/  LOP3.LUT R15, R7, 0xf, RZ, 0xc0, !PT ;  /* 0x0000000f070f7812 */ /* 0x004fc400078ec0ff */
[--C-:B------:R-:W-:Y:S02]  /*2ee0*/  SHF.R.U32.HI R23, RZ, 0x4, R7.reuse ;  /* 0x00000004ff177819 */ /* 0x100fe40000011607 */
[----:B------:R-:W-:Y:S02]  /*2ef0*/  I2FP.F32.U32 R15, R15 ;  /* 0x0000000f000f7245 */ /* 0x000fe40000201000 */
        /* <DEDUP_REMOVED lines=35> */
.L_x_37:
[----:B------:R-:W-:Y:S05]  /*3130*/  @!P1 BRA `(.L_x_38) ;  /* 0xfffffff000809947 */ /* 0x000fea000383ffff */
.L_x_29:
[----:B------:R-:W0:Y:S02]  /*3140*/  LDC.64 R4, c[0x0][0x3d0] ;  /* 0x0000f400ff047b82 */ /* 0x000e240000000a00 */
[----:B0-----:R-:W-:-:S05]  /*3150*/  IMAD.WIDE.U32 R2, R3, 0x4, R4 ;  /* 0x0000000403027825 */ /* 0x001fca00078e0004 */
[----:B------:R-:W-:Y:S01]  /*3160*/  STG.E desc[UR8][R2.64], R24 ;  /* 0x0000001802007986 */ /* 0x000fe2000c101908 */
[----:B------:R-:W-:Y:S05]  /*3170*/  EXIT ;  /* 0x000000000000794d */ /* 0x000fea0003800000 */
.L_x_28:
        /* <DEDUP_REMOVED lines=41> */
.L_x_44:
        /* <DEDUP_REMOVED lines=20> */
.L_x_42:
        /* <DEDUP_REMOVED lines=48> */
[--C-:B------:R-:W-:Y:S02]  /*3850*/  SHF.R.U32.HI R18, RZ, 0x10, R10.reuse ;  /* 0x00000010ff127819 */ /* 0x100fe4000001160a */
[----:B------:R-:W-:Y:S01]  /*3860*/  IADD3 R25, PT, PT, R23, 0x8, RZ ;  /* 0x0000000817197810 */ /* 0x000fe20007ffe0ff */
[----:B------:R0:W5:Y:S01]  /*3870*/  LDG.E R21, desc[UR8][R16.64] ;  /* 0x0000000810157981 */ /* 0x000162000c1e1900 */
[----:B------:R-:W-:Y:S02]  /*3880*/  SHF.R.U32.HI R19, RZ, 0x14, R10 ;  /* 0x00000014ff137819 */ /* 0x000fe4000001160a */
[----:B------:R-:W-:Y:S02]  /*3890*/  LOP3.LUT R22, R18, 0xf, RZ, 0xc0, !PT ;  /* 0x0000000f12167812 */ /* 0x000fe400078ec0ff */
[----:B------:R-:W-:Y:S01]  /*38a0*/  LOP3.LUT R26, R19, 0xf, RZ, 0xc0, !PT ;  /* 0x0000000f131a7812 */ /* 0x000fe200078ec0ff */
[----:B------:R-:W-:Y:S01]  /*38b0*/  IMAD.WIDE.U32 R18, R25, 0x4, R12 ;  /* 0x0000000419127825 */ /* 0x000fe200078e000c */
[----:B------:R-:W-:-:S02]  /*38c0*/  I2FP.F32.U32 R25, R22 ;  /* 0x0000001600197245 */ /* 0x000fc40000201000 */
[----:B------:R-:W-:Y:S02]  /*38d0*/  I2FP.F32.U32 R26, R26 ;  /* 0x0000001a001a7245 */ /* 0x000fe40000201000 */
[----:B------:R1:W5:Y:S01]  /*38e0*/  LDG.E R22, desc[UR8][R18.64] ;  /* 0x0000000812167981 */ /* 0x000362000c1e1900 */
[C-C-:B0-----:R-:W-:Y:S02]  /*38f0*/  FFMA R16, R8.reuse, R25, R9.reuse ;  /* 0x0000001908107223 */ /* 0x141fe40000000009 */
[----:B------:R-:W-:Y:S01]  /*3900*/  FFMA R26, R8, R26, R9 ;  /* 0x0000001a081a7223 */ /* 0x000fe20000000009 */
[C---:B------:R-:W-:Y:S01]  /*3910*/  IADD3 R17, PT, PT, R23.reuse, 0xa, RZ ;  /* 0x0000000a17117810 */ /* 0x040fe20007ffe0ff */
[C---:B------:R-:W-:Y:S01]  /*3920*/  VIADD R25, R23.reuse, 0x9 ;  /* 0x0000000917197836 */ /* 0x040fe20000000000 */
        /* <DEDUP_REMOVED lines=20> */
[C---:B------:R-:W-:Y:S02]  /*3a70*/  IADD3 R25, PT, PT, R23.reuse, 0xd, RZ ;  /* 0x0000000d17197810 */ /* 0x040fe40007ffe0ff */
[----:B------:R-:W-:-:S03]  /*3a80*/  IADD3 R17, PT, PT, R23, 0xe, RZ ;  /* 0x0000000e17117810 */ /* 0x000fc60007ffe0ff */
[--C-:B------:R-:W-:Y:S01]  /*3a90*/  IMAD.WIDE.U32 R24, R25, 0x4, R12.reuse ;  /* 0x0000000419187825 */ /* 0x100fe200078e000c */
[----:B------:R-:W4:Y:S03]  /*3aa0*/  LDG.E R28, desc[UR8][R28.64] ;  /* 0x000000081c1c7981 */ /* 0x000f26000c1e1900 */
[--C-:B------:R-:W-:Y:S02]  /*3ab0*/  IMAD.WIDE.U32 R16, R17, 0x4, R12.reuse ;  /* 0x0000000411107825 */ /* 0x100fe400078e000c */
[----:B------:R-:W4:Y:S02]  /*3ac0*/  LDG.E R24, desc[UR8][R24.64] ;  /* 0x0000000818187981 */ /* 0x000f24000c1e1900 */
[----:B------:R-:W-:Y:S02]  /*3ad0*/  VIADD R23, R23, 0xf ;  /* 0x0000000f17177836 */ /* 0x000fe40000000000 */
[----:B------:R1:W4:Y:S02]  /*3ae0*/  LDG.E R16, desc[UR8][R16.64] ;  /* 0x0000000810107981 */ /* 0x000324000c1e1900 */
[----:B0-----:R-:W-:-:S06]  /*3af0*/  IMAD.WIDE.U32 R18, R23, 0x4, R12 ;  /* 0x0000000417127825 */ /* 0x001fcc00078e000c */
        /* <DEDUP_REMOVED lines=10> */
[----:B-1----:R-:W-:-:S02]  /*3ba0*/  SHF.R.U32.HI R17, RZ, 0xc, R21 ;  /* 0x0000000cff117819 */ /* 0x002fc40000011615 */
[----:B------:R-:W-:Y:S01]  /*3bb0*/  I2FP.F32.U32 R22, R22 ;  /* 0x0000001600167245 */ /* 0x000fe20000201000 */
[C---:B------:R-:W-:Y:S01]  /*3bc0*/  FFMA R20, R8.reuse, R20, R9 ;  /* 0x0000001408147223 */ /* 0x040fe20000000009 */
[----:B------:R-:W-:Y:S02]  /*3bd0*/  LOP3.LUT R17, R17, 0xf, RZ, 0xc0, !PT ;  /* 0x0000000f11117812 */ /* 0x000fe400078ec0ff */
[----:B0-----:R-:W-:Y:S01]  /*3be0*/  SHF.R.U32.HI R19, RZ, 0x10, R21 ;  /* 0x00000010ff137819 */ /* 0x001fe20000011615 */
[----:B------:R-:W-:Y:S01]  /*3bf0*/  FFMA R22, R8, R22, R9 ;  /* 0x0000001608167223 */ /* 0x000fe20000000009 */
[----:B------:R-:W-:Y:S02]  /*3c00*/  I2FP.F32.U32 R17, R17 ;  /* 0x0000001100117245 */ /* 0x000fe40000201000 */
[----:B------:R-:W-:-:S03]  /*3c10*/  LOP3.LUT R19, R19, 0xf, RZ, 0xc0, !PT ;  /* 0x0000000f13137812 */ /* 0x000fc600078ec0ff */
[----:B------:R-:W-:Y:S01]  /*3c20*/  FFMA R17, R8, R17, R9 ;  /* 0x0000001108117223 */ /* 0x000fe20000000009 */
[----:B------:R-:W-:Y:S02]  /*3c30*/  I2FP.F32.U32 R19, R19 ;  /* 0x0000001300137245 */ /* 0x000fe40000201000 */
[----:B------:R-:W-:-:S04]  /*3c40*/  IADD3 R11, PT, PT, R11, 0x2, RZ ;  /* 0x000000020b0b7810 */ /* 0x000fc80007ffe0ff */
        /* <DEDUP_REMOVED lines=22> */
.L_x_41:
        /* <DEDUP_REMOVED lines=9> */
[C---:B-1----:R-:W-:Y:S01]  /*3e40*/  IMAD.WIDE.U32 R18, R23.reuse, 0x4, R10 ;  /* 0x0000000417127825 */ /* 0x042fe200078e000a */
[----:B------:R-:W-:-:S03]  /*3e50*/  IADD3 R13, PT, PT, R23, 0x2, RZ ;  /* 0x00000002170d7810 */ /* 0x000fc60007ffe0ff */
[--C-:B------:R-:W-:Y:S01]  /*3e60*/  IMAD.WIDE.U32 R26, R27, 0x4, R10.reuse ;  /* 0x000000041b1a7825 */ /* 0x100fe200078e000a */
[----:B------:R1:W3:Y:S03]  /*3e70*/  LDG.E R21, desc[UR8][R18.64] ;  /* 0x0000000812157981 */ /* 0x0002e6000c1e1900 */
[----:B------:R-:W-:Y:S01]  /*3e80*/  VIADD R17, R23, 0x3 ;  /* 0x0000000317117836 */ /* 0x000fe20000000000 */
[----:B------:R-:W4:Y:S01]  /*3e90*/  LDG.E R20, desc[UR8][R26.64] ;  /* 0x000000081a147981 */ /* 0x000f22000c1e1900 */
[----:B------:R-:W-:-:S04]  /*3ea0*/  IMAD.WIDE.U32 R12, R13, 0x4, R10 ;  /* 0x000000040d0c7825 */ /* 0x000fc800078e000a */
[----:B0-----:R-:W-:Y:S01]  /*3eb0*/  IMAD.WIDE.U32 R14, R17, 0x4, R10 ;  /* 0x00000004110e7825 */ /* 0x001fe200078e000a */
[C---:B------:R-:W-:Y:S01]  /*3ec0*/  IADD3 R17, PT, PT, R23.reuse, 0x4, RZ ;  /* 0x0000000417117810 */ /* 0x040fe20007ffe0ff */
[----:B------:R0:W5:Y:S01]  /*3ed0*/  LDG.E R22, desc[UR8][R12.64] ;  /* 0x000000080c167981 */ /* 0x000162000c1e1900 */
[----:B-1----:R-:W-:-:S03]  /*3ee0*/  IADD3 R19, PT, PT, R23, 0x5, RZ ;  /* 0x0000000517137810 */ /* 0x002fc60007ffe0ff */
[--C-:B------:R-:W-:Y:S01]  /*3ef0*/  IMAD.WIDE.U32 R16, R17, 0x4, R10.reuse ;  /* 0x0000000411107825 */ /* 0x100fe200078e000a */
[----:B------:R2:W5:Y:S03]  /*3f00*/  LDG.E R14, desc[UR8][R14.64] ;  /* 0x000000080e0e7981 */ /* 0x000566000c1e1900 */
        /* <DEDUP_REMOVED lines=47> */
.L_x_43:
[----:B------:R-:W-:Y:S05]  /*4200*/  @!P1 BRA `(.L_x_44) ;  /* 0xfffffff000809947 */ /* 0x000fea000383ffff */
[----:B------:R-:W-:Y:S05]  /*4210*/  BRA `(.L_x_39) ;  /* 0x0000000c008c7947 */ /* 0x000fea0003800000 */
.L_x_40:
[----:B------:R-:W-:Y:S01]  /*4220*/  HFMA2 R24, -RZ, RZ, 0, 0 ;  /* 0x00000000ff187431 */ /* 0x000fe200000001ff */
[----:B------:R-:W-:Y:S01]  /*4230*/  LOP3.LUT R6, R2, 0x1ffffffe, RZ, 0xc0, !PT ;  /* 0x1ffffffe02067812 */ /* 0x000fe200078ec0ff */
[----:B------:R-:W-:-:S06]  /*4240*/  UMOV UR4, URZ ;  /* 0x000000ff00047c82 */ /* 0x000fcc0008000000 */
.L_x_48:
        /* <DEDUP_REMOVED lines=14> */
[----:B---3--:R-:W-:Y:S02]  /*4330*/  HADD2.F32 R8, -RZ, R8.H0_H0 ;  /* 0x20000008ff087230 */ /* 0x008fe40000004100 */
[----:B--2---:R-:W-:Y:S01]  /*4340*/  HADD2.F32 R9, -RZ, R9.H0_H0 ;  /* 0x20000009ff097230 */ /* 0x004fe20000004100 */
[----:B------:R-:W-:Y:S09]  /*4350*/  @!P0 BRA `(.L_x_45) ;  /* 0x0000000800248947 */ /* 0x000ff20003800000 */
[----:B------:R-:W0:Y:S01]  /*4360*/  LDC.64 R12, c[0x0][0x380] ;  /* 0x0000e000ff0c7b82 */ /* 0x000e220000000a00 */
[----:B------:R-:W-:-:S07]  /*4370*/  HFMA2 R11, -RZ, RZ, 0, 0 ;  /* 0x00000000ff0b7431 */ /* 0x000fce00000001ff */
[----:B------:R-:W1:Y:S02]  /*4380*/  LDC.64 R14, c[0x0][0x3e8] ;  /* 0x0000fa00ff0e7b82 */ /* 0x000e640000000a00 */
.L_x_46:
        /* <DEDUP_REMOVED lines=9> */
[----:B------:R-:W-:-:S05]  /*4420*/  IADD3 R19, PT, PT, R23, 0x2, RZ ;  /* 0x0000000217137810 */ /* 0x000fca0007ffe0ff */
[----:B------:R-:W-:-:S05]  /*4430*/  IMAD.WIDE.U32 R18, R19, 0x4, R12 ;  /* 0x0000000413127825 */ /* 0x000fca00078e000c */
[----:B------:R-:W5:Y:S01]  /*4440*/  LDG.E R26, desc[UR8][R18.64] ;  /* 0x00000008121a7981 */ /* 0x000f62000c1e1900 */
[----:B------:R-:W-:-:S04]  /*4450*/  VIADD R25, R23, 0x3 ;  /* 0x0000000317197836 */ /* 0x000fc80000000000 */
[----:B-1----:R-:W-:-:S05]  /*4460*/  IMAD.WIDE.U32 R20, R25, 0x4, R12 ;  /* 0x0000000419147825 */ /* 0x002fca00078e000c */
[----:B------:R1:W5:Y:S01]  /*4470*/  LDG.E R22, desc[UR8][R20.64] ;  /* 0x0000000814167981 */ /* 0x000362000c1e1900 */
[C---:B0-----:R-:W-:Y:S01]  /*4480*/  IADD3 R16, PT, PT, R23.reuse, 0x4, RZ ;  /* 0x0000000417107810 */ /* 0x041fe20007ffe0ff */
        /* <DEDUP_REMOVED lines=25> */
[----:B------:R-:W-:Y:S02]  /*4620*/  SHF.R.U32.HI R18, RZ, 0xc, R10 ;  /* 0x0000000cff127819 */ /* 0x000fe4000001160a */
[----:B------:R-:W-:Y:S02]  /*4630*/  IADD3 R19, PT, PT, R27, 0x1, RZ ;  /* 0x000000011b137810 */ /* 0x000fe40007ffe0ff */
[----:B------:R-:W-:-:S04]  /*4640*/  LOP3.LUT R18, R18, 0xf, RZ, 0xc0, !PT ;  /* 0x0000000f12127812 */ /* 0x000fc800078ec0ff */
[----:B------:R-:W-:Y:S01]  /*4650*/  I2FP.F32.U32 R21, R18 ;  /* 0x0000001200157245 */ /* 0x000fe20000201000 */
[----:B------:R-:W-:-:S04]  /*4660*/  IMAD.WIDE.U32 R18, R19, 0x4, R14 ;  /* 0x0000000413127825 */ /* 0x000fc800078e000e */
[----:B------:R-:W-:Y:S02]  /*4670*/  FFMA R16, R8, R21, R9 ;  /* 0x0000001508107223 */ /* 0x000fe40000000009 */
[----:B------:R0:W5:Y:S02]  /*4680*/  LDG.E R21, desc[UR8][R18.64] ;  /* 0x0000000812157981 */ /* 0x000164000c1e1900 */
[----:B------:R-:W-:Y:S01]  /*4690*/  FFMA R29, R16, R22, R29 ;  /* 0x00000016101d7223 */ /* 0x000fe2000000001d */
[--C-:B------:R-:W-:Y:S01]  /*46a0*/  SHF.R.U32.HI R16, RZ, 0x10, R10.reuse ;  /* 0x00000010ff107819 */ /* 0x100fe2000001160a */
[----:B------:R-:W-:Y:S01]  /*46b0*/  VIADD R26, R23, 0x8 ;  /* 0x00000008171a7836 */ /* 0x000fe20000000000 */
        /* <DEDUP_REMOVED lines=9> */
[----:B0-----:R-:W-:-:S05]  /*4750*/  IADD3 R19, PT, PT, R23, 0x9, RZ ;  /* 0x0000000917137810 */ /* 0x001fca0007ffe0ff */
        /* <DEDUP_REMOVED lines=18> */
[----:B------:R-:W-:Y:S01]  /*4880*/  IMAD.WIDE.U32 R28, R19, 0x4, R12 ;  /* 0x00000004131c7825 */ /* 0x000fe200078e000c */
[----:B------:R-:W-:-:S03]  /*4890*/  IADD3 R19, PT, PT, R23, 0xd, RZ ;  /* 0x0000000d17137810 */ /* 0x000fc60007ffe0ff */
[--C-:B------:R-:W-:Y:S02]  /*48a0*/  IMAD.WIDE.U32 R24, R17, 0x4, R12.reuse ;  /* 0x0000000411187825 */ /* 0x100fe400078e000c */
[----:B------:R-:W4:Y:S04]  /*48b0*/  LDG.E R28, desc[UR8][R28.64] ;  /* 0x000000081c1c7981 */ /* 0x000f28000c1e1900 */
[----:B------:R0:W4:Y:S01]  /*48c0*/  LDG.E R20, desc[UR8][R24.64] ;  /* 0x0000000818147981 */ /* 0x000122000c1e1900 */
[----:B------:R-:W-:-:S04]  /*48d0*/  IMAD.WIDE.U32 R18, R19, 0x4, R12 ;  /* 0x0000000413127825 */ /* 0x000fc800078e000c */
[C---:B------:R-:W-:Y:S01]  /*48e0*/  VIADD R17, R23.reuse, 0xe ;  /* 0x0000000e17117836 */ /* 0x040fe20000000000 */
[----:B------:R-:W-:Y:S01]  /*48f0*/  IADD3 R23, PT, PT, R23, 0xf, RZ ;  /* 0x0000000f17177810 */ /* 0x000fe20007ffe0ff */
[----:B------:R1:W4:Y:S02]  /*4900*/  LDG.E R18, desc[UR8][R18.64] ;  /* 0x0000000812127981 */ /* 0x000324000c1e1900 */
[----:B------:R-:W-:-:S04]  /*4910*/  IMAD.WIDE.U32 R16, R17, 0x4, R12 ;  /* 0x0000000411107825 */ /* 0x000fc800078e000c */
[----:B0-----:R-:W-:Y:S02]  /*4920*/  IMAD.WIDE.U32 R24, R23, 0x4, R12 ;  /* 0x0000000417187825 */ /* 0x001fe400078e000c */
[----:B------:R0:W4:Y:S04]  /*4930*/  LDG.E R16, desc[UR8][R16.64] ;  /* 0x0000000810107981 */ /* 0x000128000c1e1900 */
        /* <DEDUP_REMOVED lines=12> */
[----:B0-----:R-:W-:-:S04]  /*4a00*/  SHF.R.U32.HI R17, RZ, 0xc, R21 ;  /* 0x0000000cff117819 */ /* 0x001fc80000011615 */
        /* <DEDUP_REMOVED lines=21> */
[----:B------:R-:W-:-:S03]  /*4b60*/  I2FP.F32.U32 R17, R17 ;  /* 0x0000001100117245 */ /* 0x000fc60000201000 */
[----:B------:R-:W-:Y:S01]  /*4b70*/  FFMA R27, R22, R18, R27 ;  /* 0x00000012161b7223 */ /* 0x000fe2000000001b */
[----:B------:R-:W-:Y:S01]  /*4b80*/  I2FP.F32.U32 R18, R21 ;  /* 0x0000001500127245 */ /* 0x000fe20000201000 */
[----:B------:R-:W-:-:S04]  /*4b90*/  FFMA R10, R8, R17, R9 ;  /* 0x00000011080a7223 */ /* 0x000fc80000000009 */
[----:B------:R-:W-:Y:S01]  /*4ba0*/  FFMA R27, R10, R16, R27 ;  /* 0x000000100a1b7223 */ /* 0x000fe2000000001b */
[----:B------:R-:W-:-:S04]  /*4bb0*/  FFMA R18, R8, R18, R9 ;  /* 0x0000001208127223 */ /* 0x000fc80000000009 */
[----:B------:R-:W-:Y:S01]  /*4bc0*/  FFMA R24, R18, R24, R27 ;  /* 0x0000001812187223 */ /* 0x000fe2000000001b */
[----:B------:R-:W-:Y:S06]  /*4bd0*/  @P0 BRA `(.L_x_46) ;  /* 0xfffffff400ec0947 */ /* 0x000fec000383ffff */
[----:B------:R-:W-:-:S07]  /*4be0*/  IMAD.MOV.U32 R16, RZ, RZ, R6 ;  /* 0x000000ffff107224 */ /* 0x000fce00078e0006 */
.L_x_45:
        /* <DEDUP_REMOVED lines=14> */
[----:B------:R-:W4:Y:S03]  /*4cd0*/  LDG.E R20, desc[UR8][R26.64] ;  /* 0x000000081a147981 */ /* 0x000f26000c1e1900 */
        /* <DEDUP_REMOVED lines=9> */
[----:B------:R1:W5:Y:S01]  /*4d70*/  LDG.E R16, desc[UR8][R16.64] ;  /* 0x0000000810107981 */ /* 0x000362000c1e1900 */
[----:B------:R-:W-:Y:S01]  /*4d80*/  IADD3 R23, PT, PT, R23, 0x7, RZ ;  /* 0x0000000717177810 */ /* 0x000fe20007ffe0ff */
[--C-:B0-----:R-:W-:Y:S02]  /*4d90*/  IMAD.WIDE.U32 R12, R25, 0x4, R10.reuse ;  /* 0x00000004190c7825 */ /* 0x101fe400078e000a */
[----:B------:R-:W5:Y:S02]  /*4da0*/  LDG.E R18, desc[UR8][R18.64] ;  /* 0x0000000812127981 */ /* 0x000f64000c1e1900 */
        /* <DEDUP_REMOVED lines=41> */
.L_x_47:
[----:B------:R-:W-:Y:S05]  /*5040*/  @!P1 BRA `(.L_x_48) ;  /* 0xfffffff000809947 */ /* 0x000fea000383ffff */
.L_x_39:
[----:B------:R-:W0:Y:S02]  /*5050*/  LDC.64 R4, c[0x0][0x400] ;  /* 0x00010000ff047b82 */ /* 0x000e240000000a00 */
[----:B0-----:R-:W-:-:S05]  /*5060*/  IMAD.WIDE.U32 R2, R3, 0x4, R4 ;  /* 0x0000000403027825 */ /* 0x001fca00078e0004 */
[----:B------:R-:W-:Y:S01]  /*5070*/  STG.E desc[UR8][R2.64], R24 ;  /* 0x0000001802007986 */ /* 0x000fe2000c101908 */
[----:B------:R-:W-:Y:S05]  /*5080*/  EXIT ;  /* 0x000000000000794d */ /* 0x000fea0003800000 */
.L_x_49:
        /* <DEDUP_REMOVED lines=15> */
.L_x_285:


//--------------------- .text.talu_gaffine_u4_matvec_f32 --------------------------
	.section	.text.talu_gaffine_u4_matvec_f32,"ax",@progbits
	.align	128
        .global         talu_gaffine_u4_matvec_f32
        .type           talu_gaffine_u4_matvec_f32,@function
        .size           talu_gaffine_u4_matvec_f32,(.L_x_286 - talu_gaffine_u4_matvec_f32)
        .other          talu_gaffine_u4_matvec_f32,@"STO_CUDA_ENTRY STV_DEFAULT"
talu_gaffine_u4_matvec_f32:
.text.talu_gaffine_u4_matvec_f32:
[----:B------:R-:W-:Y:S01]  /*0000*/  LDC R1, c[0x0][0x37c] ;  /* 0x0000df00ff017b82 */ /* 0x000fe20000000800 */
[----:B------:R-:W0:Y:S07]  /*0010*/  S2R R3, SR_TID.X ;  /* 0x0000000000037919 */ /* 0x000e2e0000002100 */
[----:B------:R-:W0:Y:S01]  /*0020*/  S2UR UR4, SR_CTAID.X ;  /* 0x00000000000479c3 */ /* 0x000e220000002500 */
[----:B------:R-:W1:Y:S07]  /*0030*/  LDCU UR5, c[0x0][0x3ac] ;  /* 0x00007580ff0577ac */ /* 0x000e6e0008000800 */
[----:B------:R-:W0:Y:S08]  /*0040*/  LDC R0, c[0x0][0x360] ;  /* 0x0000d800ff007b82 */ /* 0x000e300000000800 */
[----:B------:R-:W2:Y:S01]  /*0050*/  LDC R7, c[0x0][0x3b0] ;  /* 0x0000ec00ff077b82 */ /* 0x000ea20000000800 */
[----:B0-----:R-:W-:Y:S01]  /*0060*/  IMAD R0, R0, UR4, R3 ;  /* 0x0000000400007c24 */ /* 0x001fe2000f8e0203 */
[----:B--2---:R-:W-:-:S04]  /*0070*/  ISETP.NE.AND P0, PT, R7, RZ, PT ;  /* 0x000000ff0700720c */ /* 0x004fc80003f05270 */
[----:B-1----:R-:W-:-:S13]  /*0080*/  ISETP.GE.U32.OR P0, PT, R0, UR5, !P0 ;  /* 0x0000000500007c0c */ /* 0x002fda000c706470 */
[----:B------:R-:W-:Y:S05]  /*0090*/  @P0 EXIT ;  /* 0x000000000000094d */ /* 0x000fea0003800000 */
[----:B------:R-:W0:Y:S01]  /*00a0*/  I2F.U32.RP R4, R7 ;  /* 0x0000000700047306 */ /* 0x000e220000209000 */
[----:B------:R-:W1:Y:S01]  /*00b0*/  LDC R6, c[0x0][0x3a8] ;  /* 0x0000ea00ff067b82 */ /* 0x000e620000000800 */
[----:B------:R-:W-:-:S06]  /*00c0*/  ISETP.NE.U32.AND P2, PT, R7, RZ, PT ;  /* 0x000000ff0700720c */ /* 0x000fcc0003f45070 */
[----:B0-----:R-:W0:Y:S02]  /*00d0*/  MUFU.RCP R4, R4 ;  /* 0x0000000400047308 */ /* 0x001e240000001000 */
[----:B0-----:R-:W-:-:S06]  /*00e0*/  IADD3 R2, PT, PT, R4, 0xffffffe, RZ ;  /* 0x0ffffffe04027810 */ /* 0x001fcc0007ffe0ff */
[----:B------:R0:W2:Y:S02]  /*00f0*/  F2I.FTZ.U32.TRUNC.NTZ R3, R2 ;  /* 0x0000000200037305 */ /* 0x0000a4000021f000 */
[----:B0-----:R-:W-:Y:S02]  /*0100*/  HFMA2 R2, -RZ, RZ, 0, 0 ;  /* 0x00000000ff027431 */ /* 0x001fe400000001ff */
[----:B--2---:R-:W-:-:S04]  /*0110*/  IMAD.MOV R8, RZ, RZ, -R3 ;  /* 0x000000ffff087224 */ /* 0x004fc800078e0a03 */
[----:B------:R-:W-:-:S04]  /*0120*/  IMAD R5, R8, R7, RZ ;  /* 0x0000000708057224 */ /* 0x000fc800078e02ff */
[----:B------:R-:W-:Y:S01]  /*0130*/  IMAD.HI.U32 R3, R3, R5, R2 ;  /* 0x0000000503037227 */ /* 0x000fe200078e0002 */
[----:B------:R-:W-:-:S05]  /*0140*/  LOP3.LUT R2, RZ, R7, RZ, 0x33, !PT ;  /* 0x00000007ff027212 */ /* 0x000fca00078e33ff */
[----:B-1----:R-:W-:-:S04]  /*0150*/  IMAD.HI.U32 R3, R3, R6, RZ ;  /* 0x0000000603037227 */ /* 0x002fc800078e00ff */
        /* <DEDUP_REMOVED lines=9> */
[----:B------:R-:W-:Y:S01]  /*01f0*/  ISETP.GT.U32.AND P0, PT, R7, 0x7, PT ;  /* 0x000000070700780c */ /* 0x000fe20003f04070 */
[----:B------:R-:W0:Y:S01]  /*0200*/  LDCU.64 UR6, c[0x0][0x358] ;  /* 0x00006b00ff0677ac */ /* 0x000e220008000a00 */
[----:B------:R-:W-:Y:S02]  /*0210*/  @P3 IADD3 R3, PT, PT, R3, 0x1, RZ ;  /* 0x0000000103033810 */ /* 0x000fe40007ffe0ff */
[----:B------:R-:W-:Y:S02]  /*0220*/  ISETP.GT.U32.OR P0, PT, R7, R6, !P0 ;  /* 0x000000060700720c */ /* 0x000fe40004704470 */
[----:B------:R-:W-:Y:S01]  /*0230*/  MOV R26, RZ ;  /* 0x000000ff001a7202 */ /* 0x000fe20000000f00 */
[----:B------:R-:W-:-:S05]  /*0240*/  @P1 VIADD R3, R3, 0x1 ;  /* 0x0000000103031836 */ /* 0x000fca0000000000 */
[----:B------:R-:W-:-:S05]  /*0250*/  SEL R3, R2, R3, !P2 ;  /* 0x0000000302037207 */ /* 0x000fca0005000000 */
[----:B------:R-:W-:Y:S05]  /*0260*/  @P0 BRA `(.L_x_50) ;  /* 0x0000001c00440947 */ /* 0x000fea0003800000 */
[----:B------:R-:W1:Y:S01]  /*0270*/  LDCU UR4, c[0x0][0x3b4] ;  /* 0x00007680ff0477ac */ /* 0x000e620008000800 */
[----:B------:R-:W-:Y:S02]  /*0280*/  SHF.R.U32.HI R5, RZ, 0x3, R6 ;  /* 0x00000003ff057819 */ /* 0x000fe40000011606 */
[----:B------:R-:W-:-:S03]  /*0290*/  SHF.R.U32.HI R4, RZ, 0x3, R7 ;  /* 0x00000003ff047819 */ /* 0x000fc60000011607 */
[----:B------:R-:W-:Y:S01]  /*02a0*/  IMAD R5, R0, R5, RZ ;  /* 0x0000000500057224 */ /* 0x000fe200078e02ff */
[----:B-1----:R-:W-:-:S09]  /*02b0*/  UISETP.NE.AND UP0, UPT, UR4, URZ, UPT ;  /* 0x000000ff0400728c */ /* 0x002fd2000bf05270 */
[----:B------:R-:W-:Y:S05]  /*02c0*/  BRA.U !UP0, `(.L_x_51) ;  /* 0x0000000d08a07547 */ /* 0x000fea000b800000 */
[----:B------:R-:W-:Y:S01]  /*02d0*/  LOP3.LUT R6, R4, 0x1ffffffe, RZ, 0xc0, !PT ;  /* 0x1ffffffe04067812 */ /* 0x000fe200078ec0ff */
[----:B------:R-:W-:Y:S01]  /*02e0*/  IMAD.MOV.U32 R26, RZ, RZ, RZ ;  /* 0x000000ffff1a7224 */ /* 0x000fe200078e00ff */
[----:B------:R-:W-:Y:S02]  /*02f0*/  UMOV UR4, URZ ;  /* 0x000000ff00047c82 */ /* 0x000fe40008000000 */
[----:B------:R-:W-:-:S07]  /*0300*/  IADD3 R6, PT, PT, -R6, RZ, RZ ;  /* 0x000000ff06067210 */ /* 0x000fce0007ffe1ff */
.L_x_55:
[----:B------:R-:W1:Y:S01]  /*0310*/  LDC.64 R10, c[0x0][0x390] ;  /* 0x0000e400ff0a7b82 */ /* 0x000e620000000a00 */
[----:B------:R-:W-:Y:S01]  /*0320*/  IMAD R7, R0, R3, UR4 ;  /* 0x0000000400077e24 */ /* 0x000fe2000f8e0203 */
[----:B------:R-:W2:Y:S06]  /*0330*/  LDCU UR9, c[0x0][0x3b0] ;  /* 0x00007600ff0977ac */ /* 0x000eac0008000800 */
[----:B------:R-:W3:Y:S01]  /*0340*/  LDC.64 R12, c[0x0][0x398] ;  /* 0x0000e600ff0c7b82 */ /* 0x000ee20000000a00 */
[----:B-1----:R-:W-:-:S05]  /*0350*/  IMAD.WIDE.U32 R10, R7, 0x2, R10 ;  /* 0x00000002070a7825 */ /* 0x002fca00078e000a */
[----:B0-----:R-:W4:Y:S01]  /*0360*/  LDG.E.U16 R8, desc[UR6][R10.64] ;  /* 0x000000060a087981 */ /* 0x001f22000c1e1500 */
[----:B---3--:R-:W-:-:S05]  /*0370*/  IMAD.WIDE.U32 R12, R7, 0x2, R12 ;  /* 0x00000002070c7825 */ /* 0x008fca00078e000c */
[----:B------:R-:W3:Y:S01]  /*0380*/  LDG.E.U16 R9, desc[UR6][R12.64] ;  /* 0x000000060c097981 */ /* 0x000ee2000c1e1500 */
[C---:B------:R-:W-:Y:S01]  /*0390*/  ISETP.NE.AND P0, PT, R4.reuse, 0x1, PT ;  /* 0x000000010400780c */ /* 0x040fe20003f05270 */
[----:B--2---:R-:W-:Y:S02]  /*03a0*/  UIMAD UR8, UR4, UR9, URZ ;  /* 0x00000009040872a4 */ /* 0x004fe4000f8e02ff */
[----:B------:R-:W-:Y:S01]  /*03b0*/  IMAD R7, R4, UR4, R5 ;  /* 0x0000000404077c24 */ /* 0x000fe2000f8e0205 */
[----:B------:R-:W-:Y:S01]  /*03c0*/  UIADD3 UR4, UPT, UPT, UR4, 0x1, URZ ;  /* 0x0000000104047890 */ /* 0x000fe2000fffe0ff */
[----:B------:R-:W-:-:S05]  /*03d0*/  IMAD.MOV.U32 R19, RZ, RZ, RZ ;  /* 0x000000ffff137224 */ /* 0x000fca00078e00ff */
[----:B------:R-:W-:Y:S02]  /*03e0*/  ISETP.LE.U32.AND P1, PT, R3, UR4, PT ;  /* 0x0000000403007c0c */ /* 0x000fe4000bf23070 */
[----:B----4-:R-:W-:Y:S01]  /*03f0*/  SHF.L.U32 R8, R8, 0x10, RZ ;  /* 0x0000001008087819 */ /* 0x010fe200000006ff */
[----:B---3--:R-:W-:Y:S01]  /*0400*/  IMAD.U32 R9, R9, 0x10000, RZ ;  /* 0x0001000009097824 */ /* 0x008fe200078e00ff */
[----:B------:R-:W-:Y:S09]  /*0410*/  @!P0 BRA `(.L_x_52) ;  /* 0x0000000800308947 */ /* 0x000ff20003800000 */
[----:B------:R-:W0:Y:S01]  /*0420*/  LDC.64 R12, c[0x0][0x380] ;  /* 0x0000e000ff0c7b82 */ /* 0x000e220000000a00 */
[----:B------:R-:W-:Y:S01]  /*0430*/  UIADD3 UR5, UPT, UPT, UR8, 0x7, URZ ;  /* 0x0000000708057890 */ /* 0x000fe2000fffe0ff */
[----:B------:R-:W-:Y:S01]  /*0440*/  MOV R2, R7 ;  /* 0x0000000700027202 */ /* 0x000fe20000000f00 */
[----:B------:R-:W-:Y:S01]  /*0450*/  IMAD.MOV.U32 R18, RZ, RZ, R6 ;  /* 0x000000ffff127224 */ /* 0x000fe200078e0006 */
[----:B------:R-:W-:-:S03]  /*0460*/  LOP3.LUT R19, R4, 0x1ffffffe, RZ, 0xc0, !PT ;  /* 0x1ffffffe04137812 */ /* 0x000fc600078ec0ff */
[----:B------:R-:W-:Y:S01]  /*0470*/  MOV R21, UR5 ;  /* 0x0000000500157c02 */ /* 0x000fe20008000f00 */
[----:B------:R-:W1:Y:S06]  /*0480*/  LDC.64 R10, c[0x0][0x388] ;  /* 0x0000e200ff0a7b82 */ /* 0x000e6c0000000a00 */
.L_x_53:
[----:B-1----:R-:W-:-:S05]  /*0490*/  IMAD.WIDE.U32 R22, R2, 0x4, R10 ;  /* 0x0000000402167825 */ /* 0x002fca00078e000a */
[----:B------:R1:W2:Y:S01]  /*04a0*/  LDG.E R20, desc[UR6][R22.64] ;  /* 0x0000000616147981 */ /* 0x0002a2000c1e1900 */
[C---:B------:R-:W-:Y:S01]  /*04b0*/  VIADD R15, R21.reuse, 0xfffffff9 ;  /* 0xfffffff9150f7836 */ /* 0x040fe20000000000 */
[----:B------:R-:W-:-:S03]  /*04c0*/  IADD3 R17, PT, PT, R21, -0x6, RZ ;  /* 0xfffffffa15117810 */ /* 0x000fc60007ffe0ff */
[----:B0-----:R-:W-:-:S04]  /*04d0*/  IMAD.WIDE.U32 R14, R15, 0x4, R12 ;  /* 0x000000040f0e7825 */ /* 0x001fc800078e000c */
[----:B------:R-:W-:Y:S02]  /*04e0*/  IMAD.WIDE.U32 R16, R17, 0x4, R12 ;  /* 0x0000000411107825 */ /* 0x000fe400078e000c */
[----:B------:R-:W3:Y:S04]  /*04f0*/  LDG.E R15, desc[UR6][R14.64] ;  /* 0x000000060e0f7981 */ /* 0x000ee8000c1e1900 */
[----:B------:R-:W4:Y:S01]  /*0500*/  LDG.E R16, desc[UR6][R16.64] ;  /* 0x0000000610107981 */ /* 0x000f22000c1e1900 */
[C---:B------:R-:W-:Y:S01]  /*0510*/  VIADD R29, R21.reuse, 0xfffffffb ;  /* 0xfffffffb151d7836 */ /* 0x040fe20000000000 */
[----:B------:R-:W-:-:S03]  /*0520*/  IADD3 R25, PT, PT, R21, -0x4, RZ ;  /* 0xfffffffc15197810 */ /* 0x000fc60007ffe0ff */
[----:B------:R-:W-:-:S04]  /*0530*/  IMAD.WIDE.U32 R28, R29, 0x4, R12 ;  /* 0x000000041d1c7825 */ /* 0x000fc800078e000c */
[----:B------:R-:W-:Y:S02]  /*0540*/  IMAD.WIDE.U32 R24, R25, 0x4, R12 ;  /* 0x0000000419187825 */ /* 0x000fe400078e000c */
[----:B------:R-:W5:Y:S04]  /*0550*/  LDG.E R28, desc[UR6][R28.64] ;  /* 0x000000061c1c7981 */ /* 0x000f68000c1e1900 */
[----:B------:R-:W5:Y:S01]  /*0560*/  LDG.E R25, desc[UR6][R24.64] ;  /* 0x0000000618197981 */ /* 0x000f62000c1e1900 */
[----:B-1----:R-:W-:-:S04]  /*0570*/  VIADD R23, R21, 0xfffffffd ;  /* 0xfffffffd15177836 */ /* 0x002fc80000000000 */
[----:B------:R-:W-:-:S05]  /*0580*/  IMAD.WIDE.U32 R22, R23, 0x4, R12 ;  /* 0x0000000417167825 */ /* 0x000fca00078e000c */
[----:B------:R0:W5:Y:S02]  /*0590*/  LDG.E R27, desc[UR6][R22.64] ;  /* 0x00000006161b7981 */ /* 0x000164000c1e1900 */
[C---:B0-----:R-:W-:Y:S01]  /*05a0*/  IADD3 R23, PT, PT, R21.reuse, -0x2, RZ ;  /* 0xfffffffe15177810 */ /* 0x041fe20007ffe0ff */
[----:B------:R-:W-:Y:S01]  /*05b0*/  VIADD R29, R21, 0xffffffff ;  /* 0xffffffff151d7836 */ /* 0x000fe20000000000 */
[----:B--2---:R-:W-:Y:S02]  /*05c0*/  LOP3.LUT R14, R20, 0xf, RZ, 0xc0, !PT ;  /* 0x0000000f140e7812 */ /* 0x004fe400078ec0ff */
[----:B------:R-:W-:Y:S02]  /*05d0*/  SHF.R.U32.HI R17, RZ, 0x4, R20 ;  /* 0x00000004ff117819 */ /* 0x000fe40000011614 */
[----:B------:R-:W-:Y:S02]  /*05e0*/  I2FP.F32.U32 R14, R14 ;  /* 0x0000000e000e7245 */ /* 0x000fe40000201000 */
[----:B------:R-:W-:-:S03]  /*05f0*/  LOP3.LUT R22, R17, 0xf, RZ, 0xc0, !PT ;  /* 0x0000000f11167812 */ /* 0x000fc600078ec0ff */
[----:B------:R-:W-:Y:S01]  /*0600*/  FFMA R17, R8, R14, R9 ;  /* 0x0000000e08117223 */ /* 0x000fe20000000009 */
[----:B------:R-:W-:Y:S01]  /*0610*/  I2FP.F32.U32 R14, R22 ;  /* 0x00000016000e7245 */ /* 0x000fe20000201000 */
[----:B------:R-:W-:-:S04]  /*0620*/  IMAD.WIDE.U32 R22, R23, 0x4, R12 ;  /* 0x0000000417167825 */ /* 0x000fc800078e000c */
[----:B---3--:R-:W-:Y:S01]  /*0630*/  FFMA R15, R17, R15, R26 ;  /* 0x0000000f110f7223 */ /* 0x008fe2000000001a */
[--C-:B------:R-:W-:Y:S01]  /*0640*/  SHF.R.U32.HI R17, RZ, 0x8, R20.reuse ;  /* 0x00000008ff117819 */ /* 0x100fe20000011614 */
[----:B------:R-:W-:Y:S01]  /*0650*/  FFMA R14, R8, R14, R9 ;  /* 0x0000000e080e7223 */ /* 0x000fe20000000009 */
[----:B------:R0:W2:Y:S02]  /*0660*/  LDG.E R26, desc[UR6][R22.64] ;  /* 0x00000006161a7981 */ /* 0x0000a4000c1e1900 */
[----:B------:R-:W-:Y:S01]  /*0670*/  LOP3.LUT R17, R17, 0xf, RZ, 0xc0, !PT ;  /* 0x0000000f11117812 */ /* 0x000fe200078ec0ff */
[----:B----4-:R-:W-:Y:S01]  /*0680*/  FFMA R15, R14, R16, R15 ;  /* 0x000000100e0f7223 */ /* 0x010fe2000000000f */
[----:B------:R-:W-:Y:S02]  /*0690*/  SHF.R.U32.HI R14, RZ, 0xc, R20 ;  /* 0x0000000cff0e7819 */ /* 0x000fe40000011614 */
[----:B------:R-:W-:Y:S02]  /*06a0*/  I2FP.F32.U32 R17, R17 ;  /* 0x0000001100117245 */ /* 0x000fe40000201000 */
[----:B------:R-:W-:-:S03]  /*06b0*/  LOP3.LUT R16, R14, 0xf, RZ, 0xc0, !PT ;  /* 0x0000000f0e107812 */ /* 0x000fc600078ec0ff */
[----:B------:R-:W-:Y:S01]  /*06c0*/  FFMA R14, R8, R17, R9 ;  /* 0x00000011080e7223 */ /* 0x000fe20000000009 */
[----:B------:R-:W-:-:S03]  /*06d0*/  I2FP.F32.U32 R16, R16 ;  /* 0x0000001000107245 */ /* 0x000fc60000201000 */
[----:B-----5:R-:W-:Y:S02]  /*06e0*/  FFMA R28, R14, R28, R15 ;  /* 0x0000001c0e1c7223 */ /* 0x020fe4000000000f */
[----:B------:R-:W-:Y:S01]  /*06f0*/  FFMA R17, R8, R16, R9 ;  /* 0x0000001008117223 */ /* 0x000fe20000000009 */
[----:B------:R-:W-:Y:S01]  /*0700*/  IMAD.WIDE.U32 R14, R21, 0x4, R12 ;  /* 0x00000004150e7825 */ /* 0x000fe200078e000c */
[----:B0-----:R-:W-:-:S03]  /*0710*/  SHF.R.U32.HI R22, RZ, 0x10, R20 ;  /* 0x00000010ff167819 */ /* 0x001fc60000011614 */
[----:B------:R-:W-:Y:S01]  /*0720*/  FFMA R28, R17, R25, R28 ;  /* 0x00000019111c7223 */ /* 0x000fe2000000001c */
[----:B------:R-:W-:Y:S01]  /*0730*/  IMAD.WIDE.U32 R16, R29, 0x4, R12 ;  /* 0x000000041d107825 */ /* 0x000fe200078e000c */
[----:B------:R-:W-:Y:S01]  /*0740*/  IADD3 R29, PT, PT, R2, 0x1, RZ ;  /* 0x00000001021d7810 */ /* 0x000fe20007ffe0ff */
[----:B------:R0:W3:Y:S04]  /*0750*/  LDG.E R24, desc[UR6][R14.64] ;  /* 0x000000060e187981 */ /* 0x0000e8000c1e1900 */
[----:B------:R1:W4:Y:S01]  /*0760*/  LDG.E R25, desc[UR6][R16.64] ;  /* 0x0000000610197981 */ /* 0x000322000c1e1900 */
[----:B0-----:R-:W-:Y:S01]  /*0770*/  LOP3.LUT R14, R22, 0xf, RZ, 0xc0, !PT ;  /* 0x0000000f160e7812 */ /* 0x001fe200078ec0ff */
[----:B------:R-:W-:-:S03]  /*0780*/  IMAD.WIDE.U32 R22, R29, 0x4, R10 ;  /* 0x000000041d167825 */ /* 0x000fc600078e000a */
[----:B------:R-:W-:-:S03]  /*0790*/  I2FP.F32.U32 R29, R14 ;  /* 0x0000000e001d7245 */ /* 0x000fc60000201000 */
[----:B------:R-:W5:Y:S01]  /*07a0*/  LDG.E R22, desc[UR6][R22.64] ;  /* 0x0000000616167981 */ /* 0x000f62000c1e1900 */
[----:B------:R-:W-:Y:S02]  /*07b0*/  VIADD R15, R21, 0x1 ;  /* 0x00000001150f7836 */ /* 0x000fe40000000000 */
[----:B------:R-:W-:Y:S02]  /*07c0*/  FFMA R29, R8, R29, R9 ;  /* 0x0000001d081d7223 */ /* 0x000fe40000000009 */
[----:B------:R-:W-:-:S04]  /*07d0*/  IMAD.WIDE.U32 R14, R15, 0x4, R12 ;  /* 0x000000040f0e7825 */ /* 0x000fc800078e000c */
[----:B------:R-:W-:Y:S01]  /*07e0*/  FFMA R29, R29, R27, R28 ;  /* 0x0000001b1d1d7223 */ /* 0x000fe2000000001c */
[----:B------:R-:W-:Y:S01]  /*07f0*/  IADD3 R28, PT, PT, R21, 0x2, RZ ;  /* 0x00000002151c7810 */ /* 0x000fe20007ffe0ff */
[----:B------:R0:W5:Y:S04]  /*0800*/  LDG.E R27, desc[UR6][R14.64] ;  /* 0x000000060e1b7981 */ /* 0x000168000c1e1900 */
[----:B-1----:R-:W-:-:S05]  /*0810*/  IMAD.WIDE.U32 R16, R28, 0x4, R12 ;  /* 0x000000041c107825 */ /* 0x002fca00078e000c */
[----:B------:R1:W5:Y:S01]  /*0820*/  LDG.E R28, desc[UR6][R16.64] ;  /* 0x00000006101c7981 */ /* 0x000362000c1e1900 */
[----:B0-----:R-:W-:-:S04]  /*0830*/  SHF.R.U32.HI R14, RZ, 0x14, R20 ;  /* 0x00000014ff0e7819 */ /* 0x001fc80000011614 */
[----:B------:R-:W-:-:S04]  /*0840*/  LOP3.LUT R14, R14, 0xf, RZ, 0xc0, !PT ;  /* 0x0000000f0e0e7812 */ /* 0x000fc800078ec0ff */
[----:B------:R-:W-:-:S05]  /*0850*/  I2FP.F32.U32 R23, R14 ;  /* 0x0000000e00177245 */ /* 0x000fca0000201000 */
[----:B------:R-:W-:Y:S01]  /*0860*/  FFMA R23, R8, R23, R9 ;  /* 0x0000001708177223 */ /* 0x000fe20000000009 */
[C---:B------:R-:W-:Y:S01]  /*0870*/  VIADD R15, R21.reuse, 0x3 ;  /* 0x00000003150f7836 */ /* 0x040fe20000000000 */
[----:B-1----:R-:W-:-:S03]  /*0880*/  IADD3 R17, PT, PT, R21, 0x4, RZ ;  /* 0x0000000415117810 */ /* 0x002fc60007ffe0ff */
[----:B------:R-:W-:-:S04]  /*0890*/  IMAD.WIDE.U32 R14, R15, 0x4, R12 ;  /* 0x000000040f0e7825 */ /* 0x000fc800078e000c */
[----:B--2---:R-:W-:Y:S01]  /*08a0*/  FFMA R26, R23, R26, R29 ;  /* 0x0000001a171a7223 */ /* 0x004fe2000000001d */
[----:B------:R-:W-:-:S04]  /*08b0*/  SHF.R.U32.HI R23, RZ, 0x18, R20 ;  /* 0x00000018ff177819 */ /* 0x000fc80000011614 */
[----:B------:R-:W-:Y:S02]  /*08c0*/  LOP3.LUT R23, R23, 0xf, RZ, 0xc0, !PT ;  /* 0x0000000f17177812 */ /* 0x000fe400078ec0ff */
[----:B------:R-:W-:Y:S02]  /*08d0*/  SHF.R.U32.HI R29, RZ, 0x1c, R20 ;  /* 0x0000001cff1d7819 */ /* 0x000fe40000011614 */
[----:B------:R-:W-:Y:S01]  /*08e0*/  I2FP.F32.U32 R23, R23 ;  /* 0x0000001700177245 */ /* 0x000fe20000201000 */
[----:B------:R0:W2:Y:S01]  /*08f0*/  LDG.E R20, desc[UR6][R14.64] ;  /* 0x000000060e147981 */ /* 0x0000a2000c1e1900 */
[----:B------:R-:W-:-:S03]  /*0900*/  I2FP.F32.U32 R16, R29 ;  /* 0x0000001d00107245 */ /* 0x000fc60000201000 */
[C-C-:B------:R-:W-:Y:S02]  /*0910*/  FFMA R23, R8.reuse, R23, R9.reuse ;  /* 0x0000001708177223 */ /* 0x140fe40000000009 */
[----:B------:R-:W-:Y:S02]  /*0920*/  FFMA R16, R8, R16, R9 ;  /* 0x0000001008107223 */ /* 0x000fe40000000009 */
[----:B----4-:R-:W-:-:S04]  /*0930*/  FFMA R23, R23, R25, R26 ;  /* 0x0000001917177223 */ /* 0x010fc8000000001a */
[----:B---3--:R-:W-:Y:S01]  /*0940*/  FFMA R24, R16, R24, R23 ;  /* 0x0000001810187223 */ /* 0x008fe20000000017 */
[----:B------:R-:W-:Y:S01]  /*0950*/  IMAD.WIDE.U32 R16, R17, 0x4, R12 ;  /* 0x0000000411107825 */ /* 0x000fe200078e000c */
[----:B-----5:R-:W-:Y:S02]  /*0960*/  LOP3.LUT R23, R22, 0xf, RZ, 0xc0, !PT ;  /* 0x0000000f16177812 */ /* 0x020fe400078ec0ff */
[----:B------:R-:W-:Y:S02]  /*0970*/  SHF.R.U32.HI R26, RZ, 0x4, R22 ;  /* 0x00000004ff1a7819 */ /* 0x000fe40000011616 */
[----:B------:R-:W-:Y:S02]  /*0980*/  I2FP.F32.U32 R25, R23 ;  /* 0x0000001700197245 */ /* 0x000fe40000201000 */
[----:B------:R-:W-:Y:S01]  /*0990*/  LOP3.LUT R26, R26, 0xf, RZ, 0xc0, !PT ;  /* 0x0000000f1a1a7812 */ /* 0x000fe200078ec0ff */
[----:B------:R1:W3:Y:S02]  /*09a0*/  LDG.E R23, desc[UR6][R16.64] ;  /* 0x0000000610177981 */ /* 0x0002e4000c1e1900 */
[----:B------:R-:W-:Y:S01]  /*09b0*/  FFMA R25, R8, R25, R9 ;  /* 0x0000001908197223 */ /* 0x000fe20000000009 */
[----:B------:R-:W-:Y:S01]  /*09c0*/  I2FP.F32.U32 R26, R26 ;  /* 0x0000001a001a7245 */ /* 0x000fe20000201000 */
[----:B0-----:R-:W-:-:S02]  /*09d0*/  VIADD R15, R21, 0x5 ;  /* 0x00000005150f7836 */ /* 0x001fc40000000000 */
[----:B------:R-:W-:Y:S01]  /*09e0*/  FFMA R25, R25, R27, R24 ;  /* 0x0000001b19197223 */ /* 0x000fe20000000018 */
[----:B------:R-:W-:Y:S01]  /*09f0*/  IADD3 R27, PT, PT, R21, 0x6, RZ ;  /* 0x00000006151b7810 */ /* 0x000fe20007ffe0ff */
[----:B------:R-:W-:Y:S01]  /*0a00*/  FFMA R26, R8, R26, R9 ;  /* 0x0000001a081a7223 */ /* 0x000fe20000000009 */
[----:B------:R-:W-:-:S04]  /*0a10*/  IMAD.WIDE.U32 R14, R15, 0x4, R12 ;  /* 0x000000040f0e7825 */ /* 0x000fc800078e000c */
[----:B------:R-:W-:Y:S01]  /*0a20*/  FFMA R29, R26, R28, R25 ;  /* 0x0000001c1a1d7223 */ /* 0x000fe20000000019 */
[--C-:B------:R-:W-:Y:S01]  /*0a30*/  IMAD.WIDE.U32 R26, R27, 0x4, R12.reuse ;  /* 0x000000041b1a7825 */ /* 0x100fe200078e000c */
[C---:B-1----:R-:W-:Y:S01]  /*0a40*/  IADD3 R17, PT, PT, R21.reuse, 0x8, RZ ;  /* 0x0000000815117810 */ /* 0x042fe20007ffe0ff */
[----:B------:R0:W4:Y:S02]  /*0a50*/  LDG.E R14, desc[UR6][R14.64] ;  /* 0x000000060e0e7981 */ /* 0x000124000c1e1900 */
[----:B------:R-:W-:Y:S02]  /*0a60*/  VIADD R25, R21, 0x7 ;  /* 0x0000000715197836 */ /* 0x000fe40000000000 */
[----:B------:R-:W5:Y:S02]  /*0a70*/  LDG.E R26, desc[UR6][R26.64] ;  /* 0x000000061a1a7981 */ /* 0x000f64000c1e1900 */
[----:B------:R-:W-:-:S04]  /*0a80*/  IMAD.WIDE.U32 R24, R25, 0x4, R12 ;  /* 0x0000000419187825 */ /* 0x000fc800078e000c */
[----:B------:R-:W-:Y:S02]  /*0a90*/  IMAD.WIDE.U32 R16, R17, 0x4, R12 ;  /* 0x0000000411107825 */ /* 0x000fe400078e000c */
[----:B------:R1:W5:Y:S04]  /*0aa0*/  LDG.E R24, desc[UR6][R24.64] ;  /* 0x0000000618187981 */ /* 0x000368000c1e1900 */
[----:B------:R1:W5:Y:S01]  /*0ab0*/  LDG.E R16, desc[UR6][R16.64] ;  /* 0x0000000610107981 */ /* 0x000362000c1e1900 */
[--C-:B------:R-:W-:Y:S02]  /*0ac0*/  SHF.R.U32.HI R28, RZ, 0x8, R22.reuse ;  /* 0x00000008ff1c7819 */ /* 0x100fe40000011616 */
[----:B0-----:R-:W-:Y:S02]  /*0ad0*/  SHF.R.U32.HI R15, RZ, 0xc, R22 ;  /* 0x0000000cff0f7819 */ /* 0x001fe40000011616 */
[----:B------:R-:W-:-:S02]  /*0ae0*/  LOP3.LUT R28, R28, 0xf, RZ, 0xc0, !PT ;  /* 0x0000000f1c1c7812 */ /* 0x000fc400078ec0ff */
[----:B------:R-:W-:Y:S02]  /*0af0*/  LOP3.LUT R15, R15, 0xf, RZ, 0xc0, !PT ;  /* 0x0000000f0f0f7812 */ /* 0x000fe400078ec0ff */
[----:B------:R-:W-:Y:S02]  /*0b00*/  I2FP.F32.U32 R28, R28 ;  /* 0x0000001c001c7245 */ /* 0x000fe40000201000 */
[----:B------:R-:W-:-:S03]  /*0b10*/  I2FP.F32.U32 R15, R15 ;  /* 0x0000000f000f7245 */ /* 0x000fc60000201000 */
[C-C-:B------:R-:W-:Y:S01]  /*0b20*/  FFMA R28, R8.reuse, R28, R9.reuse ;  /* 0x0000001c081c7223 */ /* 0x140fe20000000009 */
[----:B-1----:R-:W-:Y:S01]  /*0b30*/  SHF.R.U32.HI R25, RZ, 0x10, R22 ;  /* 0x00000010ff197819 */ /* 0x002fe20000011616 */
[----:B------:R-:W-:-:S03]  /*0b40*/  FFMA R15, R8, R15, R9 ;  /* 0x0000000f080f7223 */ /* 0x000fc60000000009 */
[----:B------:R-:W-:Y:S01]  /*0b50*/  LOP3.LUT R25, R25, 0xf, RZ, 0xc0, !PT ;  /* 0x0000000f19197812 */ /* 0x000fe200078ec0ff */
[----:B------:R-:W-:Y:S01]  /*0b60*/  VIADD R18, R18, 0x2 ;  /* 0x0000000212127836 */ /* 0x000fe20000000000 */
[----:B------:R-:W-:Y:S02]  /*0b70*/  SHF.R.U32.HI R17, RZ, 0x18, R22 ;  /* 0x00000018ff117819 */ /* 0x000fe40000011616 */
[----:B------:R-:W-:Y:S02]  /*0b80*/  I2FP.F32.U32 R25, R25 ;  /* 0x0000001900197245 */ /* 0x000fe40000201000 */
[----:B------:R-:W-:Y:S02]  /*0b90*/  LOP3.LUT R17, R17, 0xf, RZ, 0xc0, !PT ;  /* 0x0000000f11117812 */ /* 0x000fe400078ec0ff */
[----:B------:R-:W-:Y:S02]  /*0ba0*/  ISETP.NE.AND P0, PT, R18, RZ, PT ;  /* 0x000000ff1200720c */ /* 0x000fe40003f05270 */
[----:B------:R-:W-:Y:S01]  /*0bb0*/  I2FP.F32.U32 R17, R17 ;  /* 0x0000001100117245 */ /* 0x000fe20000201000 */
[----:B------:R-:W-:Y:S01]  /*0bc0*/  VIADD R2, R2, 0x2 ;  /* 0x0000000202027836 */ /* 0x000fe20000000000 */
[----:B------:R-:W-:Y:S01]  /*0bd0*/  IADD3 R21, PT, PT, R21, 0x10, RZ ;  /* 0x0000001015157810 */ /* 0x000fe20007ffe0ff */
[----:B--2---:R-:W-:-:S04]  /*0be0*/  FFMA R20, R28, R20, R29 ;  /* 0x000000141c147223 */ /* 0x004fc8000000001d */
[----:B---3--:R-:W-:Y:S01]  /*0bf0*/  FFMA R23, R15, R23, R20 ;  /* 0x000000170f177223 */ /* 0x008fe20000000014 */
[----:B------:R-:W-:-:S04]  /*0c00*/  SHF.R.U32.HI R15, RZ, 0x14, R22 ;  /* 0x00000014ff0f7819 */ /* 0x000fc80000011616 */
[----:B------:R-:W-:Y:S01]  /*0c10*/  LOP3.LUT R15, R15, 0xf, RZ, 0xc0, !PT ;  /* 0x0000000f0f0f7812 */ /* 0x000fe200078ec0ff */
[----:B------:R-:W-:-:S03]  /*0c20*/  FFMA R20, R8, R25, R9 ;  /* 0x0000001908147223 */ /* 0x000fc60000000009 */
[----:B------:R-:W-:Y:S02]  /*0c30*/  I2FP.F32.U32 R28, R15 ;  /* 0x0000000f001c7245 */ /* 0x000fe40000201000 */
[----:B------:R-:W-:-:S03]  /*0c40*/  SHF.R.U32.HI R22, RZ, 0x1c, R22 ;  /* 0x0000001cff167819 */ /* 0x000fc60000011616 */
[----:B------:R-:W-:Y:S01]  /*0c50*/  FFMA R28, R8, R28, R9 ;  /* 0x0000001c081c7223 */ /* 0x000fe20000000009 */
[----:B----4-:R-:W-:Y:S01]  /*0c60*/  FFMA R23, R20, R14, R23 ;  /* 0x0000000e14177223 */ /* 0x010fe20000000017 */
[----:B------:R-:W-:Y:S01]  /*0c70*/  I2FP.F32.U32 R22, R22 ;  /* 0x0000001600167245 */ /* 0x000fe20000201000 */
[----:B------:R-:W-:Y:S02]  /*0c80*/  FFMA R14, R8, R17, R9 ;  /* 0x00000011080e7223 */ /* 0x000fe40000000009 */
[----:B-----5:R-:W-:Y:S02]  /*0c90*/  FFMA R23, R28, R26, R23 ;  /* 0x0000001a1c177223 */ /* 0x020fe40000000017 */
[----:B------:R-:W-:Y:S02]  /*0ca0*/  FFMA R22, R8, R22, R9 ;  /* 0x0000001608167223 */ /* 0x000fe40000000009 */
[----:B------:R-:W-:-:S04]  /*0cb0*/  FFMA R23, R14, R24, R23 ;  /* 0x000000180e177223 */ /* 0x000fc80000000017 */
[----:B------:R-:W-:Y:S01]  /*0cc0*/  FFMA R26, R22, R16, R23 ;  /* 0x00000010161a7223 */ /* 0x000fe20000000017 */
[----:B------:R-:W-:Y:S06]  /*0cd0*/  @P0 BRA `(.L_x_53) ;  /* 0xfffffff400ec0947 */ /* 0x000fec000383ffff */
.L_x_52:
        /* <DEDUP_REMOVED lines=14> */
[----:B------:R4:W5:Y:S01]  /*0dc0*/  LDG.E R7, desc[UR6][R24.64] ;  /* 0x0000000618077981 */ /* 0x000962000c1e1900 */
[----:B------:R-:W-:-:S04]  /*0dd0*/  IMAD.WIDE.U32 R22, R23, 0x4, R10 ;  /* 0x0000000417167825 */ /* 0x000fc800078e000a */
[--C-:B0-----:R-:W-:Y:S01]  /*0de0*/  IMAD.WIDE.U32 R14, R17, 0x4, R10.reuse ;  /* 0x00000004110e7825 */ /* 0x101fe200078e000a */
[C---:B------:R-:W-:Y:S01]  /*0df0*/  IADD3 R17, PT, PT, R13.reuse, 0x4, RZ ;  /* 0x000000040d117810 */ /* 0x040fe20007ffe0ff */
[----:B------:R-:W5:Y:S02]  /*0e00*/  LDG.E R20, desc[UR6][R22.64] ;  /* 0x0000000616147981 */ /* 0x000f64000c1e1900 */
[----:B-1----:R-:W-:Y:S02]  /*0e10*/  VIADD R19, R13, 0x5 ;  /* 0x000000050d137836 */ /* 0x002fe40000000000 */
[--C-:B------:R-:W-:Y:S01]  /*0e20*/  IMAD.WIDE.U32 R16, R17, 0x4, R10.reuse ;  /* 0x0000000411107825 */ /* 0x100fe200078e000a */
[----:B------:R2:W5:Y:S01]  /*0e30*/  LDG.E R14, desc[UR6][R14.64] ;  /* 0x000000060e0e7981 */ /* 0x000562000c1e1900 */
[----:B----4-:R-:W-:Y:S02]  /*0e40*/  IADD3 R25, PT, PT, R13, 0x6, RZ ;  /* 0x000000060d197810 */ /* 0x010fe40007ffe0ff */
[----:B------:R-:W-:-:S02]  /*0e50*/  IMAD.WIDE.U32 R18, R19, 0x4, R10 ;  /* 0x0000000413127825 */ /* 0x000fc400078e000a */
[----:B------:R0:W4:Y:S02]  /*0e60*/  LDG.E R16, desc[UR6][R16.64] ;  /* 0x0000000610107981 */ /* 0x000124000c1e1900 */
[----:B------:R-:W-:Y:S02]  /*0e70*/  VIADD R27, R13, 0x7 ;  /* 0x000000070d1b7836 */ /* 0x000fe40000000000 */
[--C-:B------:R-:W-:Y:S01]  /*0e80*/  IMAD.WIDE.U32 R12, R25, 0x4, R10.reuse ;  /* 0x00000004190c7825 */ /* 0x100fe200078e000a */
[----:B------:R-:W4:Y:S03]  /*0e90*/  LDG.E R18, desc[UR6][R18.64] ;  /* 0x0000000612127981 */ /* 0x000f26000c1e1900 */
[----:B------:R-:W-:Y:S02]  /*0ea0*/  IMAD.WIDE.U32 R10, R27, 0x4, R10 ;  /* 0x000000041b0a7825 */ /* 0x000fe400078e000a */
[----:B------:R1:W4:Y:S04]  /*0eb0*/  LDG.E R12, desc[UR6][R12.64] ;  /* 0x000000060c0c7981 */ /* 0x000328000c1e1900 */
[----:B------:R1:W4:Y:S01]  /*0ec0*/  LDG.E R10, desc[UR6][R10.64] ;  /* 0x000000060a0a7981 */ /* 0x000322000c1e1900 */
[----:B--2---:R-:W-:-:S02]  /*0ed0*/  LOP3.LUT R15, R2, 0xf, RZ, 0xc0, !PT ;  /* 0x0000000f020f7812 */ /* 0x004fc400078ec0ff */
[--C-:B------:R-:W-:Y:S02]  /*0ee0*/  SHF.R.U32.HI R22, RZ, 0x4, R2.reuse ;  /* 0x00000004ff167819 */ /* 0x100fe40000011602 */
[----:B------:R-:W-:Y:S02]  /*0ef0*/  I2FP.F32.U32 R15, R15 ;  /* 0x0000000f000f7245 */ /* 0x000fe40000201000 */
[----:B0-----:R-:W-:Y:S02]  /*0f00*/  SHF.R.U32.HI R17, RZ, 0x8, R2 ;  /* 0x00000008ff117819 */ /* 0x001fe40000011602 */
[----:B------:R-:W-:Y:S01]  /*0f10*/  LOP3.LUT R22, R22, 0xf, RZ, 0xc0, !PT ;  /* 0x0000000f16167812 */ /* 0x000fe200078ec0ff */
[----:B------:R-:W-:Y:S01]  /*0f20*/  FFMA R15, R8, R15, R9 ;  /* 0x0000000f080f7223 */ /* 0x000fe20000000009 */
[----:B------:R-:W-:Y:S02]  /*0f30*/  LOP3.LUT R17, R17, 0xf, RZ, 0xc0, !PT ;  /* 0x0000000f11117812 */ /* 0x000fe400078ec0ff */
[----:B------:R-:W-:Y:S01]  /*0f40*/  I2FP.F32.U32 R22, R22 ;  /* 0x0000001600167245 */ /* 0x000fe20000201000 */
[----:B---3--:R-:W-:Y:S01]  /*0f50*/  FFMA R26, R15, R21, R26 ;  /* 0x000000150f1a7223 */ /* 0x008fe2000000001a */
[----:B-1----:R-:W-:-:S02]  /*0f60*/  SHF.R.U32.HI R13, RZ, 0xc, R2 ;  /* 0x0000000cff0d7819 */ /* 0x002fc40000011602 */
[----:B------:R-:W-:Y:S01]  /*0f70*/  I2FP.F32.U32 R17, R17 ;  /* 0x0000001100117245 */ /* 0x000fe20000201000 */
[C-C-:B------:R-:W-:Y:S01]  /*0f80*/  FFMA R11, R8.reuse, R22, R9.reuse ;  /* 0x00000016080b7223 */ /* 0x140fe20000000009 */
[----:B------:R-:W-:Y:S02]  /*0f90*/  LOP3.LUT R13, R13, 0xf, RZ, 0xc0, !PT ;  /* 0x0000000f0d0d7812 */ /* 0x000fe400078ec0ff */
[----:B------:R-:W-:Y:S01]  /*0fa0*/  SHF.R.U32.HI R15, RZ, 0x10, R2 ;  /* 0x00000010ff0f7819 */ /* 0x000fe20000011602 */
[----:B-----5:R-:W-:Y:S01]  /*0fb0*/  FFMA R7, R11, R7, R26 ;  /* 0x000000070b077223 */ /* 0x020fe2000000001a */
[----:B------:R-:W-:Y:S01]  /*0fc0*/  FFMA R22, R8, R17, R9 ;  /* 0x0000001108167223 */ /* 0x000fe20000000009 */
[----:B------:R-:W-:Y:S02]  /*0fd0*/  I2FP.F32.U32 R13, R13 ;  /* 0x0000000d000d7245 */ /* 0x000fe40000201000 */
[----:B------:R-:W-:Y:S01]  /*0fe0*/  LOP3.LUT R15, R15, 0xf, RZ, 0xc0, !PT ;  /* 0x0000000f0f0f7812 */ /* 0x000fe200078ec0ff */
[----:B------:R-:W-:Y:S01]  /*0ff0*/  FFMA R7, R22, R20, R7 ;  /* 0x0000001416077223 */ /* 0x000fe20000000007 */
[----:B------:R-:W-:Y:S01]  /*1000*/  SHF.R.U32.HI R11, RZ, 0x14, R2 ;  /* 0x00000014ff0b7819 */ /* 0x000fe20000011602 */
[----:B------:R-:W-:Y:S01]  /*1010*/  FFMA R20, R8, R13, R9 ;  /* 0x0000000d08147223 */ /* 0x000fe20000000009 */
[----:B------:R-:W-:-:S02]  /*1020*/  I2FP.F32.U32 R15, R15 ;  /* 0x0000000f000f7245 */ /* 0x000fc40000201000 */
[--C-:B------:R-:W-:Y:S01]  /*1030*/  SHF.R.U32.HI R13, RZ, 0x18, R2.reuse ;  /* 0x00000018ff0d7819 */ /* 0x100fe20000011602 */
[----:B------:R-:W-:Y:S01]  /*1040*/  FFMA R7, R20, R14, R7 ;  /* 0x0000000e14077223 */ /* 0x000fe20000000007 */
[----:B------:R-:W-:Y:S01]  /*1050*/  LOP3.LUT R11, R11, 0xf, RZ, 0xc0, !PT ;  /* 0x0000000f0b0b7812 */ /* 0x000fe200078ec0ff */
        /* <DEDUP_REMOVED lines=13> */
.L_x_54:
[----:B------:R-:W-:Y:S05]  /*1130*/  @!P1 BRA `(.L_x_55) ;  /* 0xfffffff000749947 */ /* 0x000fea000383ffff */
[----:B------:R-:W-:Y:S05]  /*1140*/  BRA `(.L_x_50) ;  /* 0x0000000c008c7947 */ /* 0x000fea0003800000 */
.L_x_51:
[----:B------:R-:W-:Y:S01]  /*1150*/  HFMA2 R26, -RZ, RZ, 0, 0 ;  /* 0x00000000ff1a7431 */ /* 0x000fe200000001ff */
[----:B------:R-:W-:-:S06]  /*1160*/  UMOV UR4, URZ ;  /* 0x000000ff00047c82 */ /* 0x000fcc0008000000 */
.L_x_59:
        /* <DEDUP_REMOVED lines=13> */
[----:B------:R-:W-:Y:S01]  /*1240*/  ISETP.LE.U32.AND P1, PT, R3, UR4, PT ;  /* 0x0000000403007c0c */ /* 0x000fe2000bf23070 */
[----:B----4-:R-:W-:Y:S02]  /*1250*/  HADD2.F32 R6, -RZ, R6.H0_H0 ;  /* 0x20000006ff067230 */ /* 0x010fe40000004100 */
[----:B---3--:R-:W-:Y:S01]  /*1260*/  HADD2.F32 R9, -RZ, R9.H0_H0 ;  /* 0x20000009ff097230 */ /* 0x008fe20000004100 */
[----:B------:R-:W-:Y:S09]  /*1270*/  @!P0 BRA `(.L_x_56) ;  /* 0x0000000800288947 */ /* 0x000ff20003800000 */
[----:B------:R-:W0:Y:S01]  /*1280*/  LDC.64 R12, c[0x0][0x380] ;  /* 0x0000e000ff0c7b82 */ /* 0x000e220000000a00 */
[----:B------:R-:W-:-:S07]  /*1290*/  HFMA2 R2, -RZ, RZ, 0, 0 ;  /* 0x00000000ff027431 */ /* 0x000fce00000001ff */
[----:B------:R-:W1:Y:S02]  /*12a0*/  LDC.64 R14, c[0x0][0x388] ;  /* 0x0000e200ff0e7b82 */ /* 0x000e640000000a00 */
.L_x_57:
[----:B------:R-:W-:-:S04]  /*12b0*/  IMAD.IADD R25, R7, 0x1, R2 ;  /* 0x0000000107197824 */ /* 0x000fc800078e0202 */
[----:B-1----:R-:W-:Y:S01]  /*12c0*/  IMAD.WIDE.U32 R16, R25, 0x4, R14 ;  /* 0x0000000419107825 */ /* 0x002fe200078e000e */
[----:B------:R-:W-:-:S04]  /*12d0*/  LEA R10, R2, UR5, 0x3 ;  /* 0x00000005020a7c11 */ /* 0x000fc8000f8e18ff */
[----:B------:R1:W2:Y:S01]  /*12e0*/  LDG.E R8, desc[UR6][R16.64] ;  /* 0x0000000610087981 */ /* 0x0002a2000c1e1900 */
[C---:B0-----:R-:W-:Y:S01]  /*12f0*/  IMAD.WIDE.U32 R18, R10.reuse, 0x4, R12 ;  /* 0x000000040a127825 */ /* 0x041fe200078e000c */
        /* <DEDUP_REMOVED lines=11> */
[----:B0-----:R-:W-:Y:S01]  /*13b0*/  IMAD.WIDE.U32 R18, R21, 0x4, R12 ;  /* 0x0000000415127825 */ /* 0x001fe200078e000c */
        /* <DEDUP_REMOVED lines=118> */
.L_x_56:
        /* <DEDUP_REMOVED lines=69> */
.L_x_58:
[----:B------:R-:W-:Y:S05]  /*1f70*/  @!P1 BRA `(.L_x_59) ;  /* 0xfffffff0007c9947 */ /* 0x000fea000383ffff */
.L_x_50:
[----:B------:R-:W1:Y:S02]  /*1f80*/  LDC.64 R2, c[0x0][0x3a0] ;  /* 0x0000e800ff027b82 */ /* 0x000e640000000a00 */
[----:B-1----:R-:W-:-:S05]  /*1f90*/  IMAD.WIDE.U32 R2, R0, 0x4, R2 ;  /* 0x0000000400027825 */ /* 0x002fca00078e0002 */
[----:B0-----:R-:W-:Y:S01]  /*1fa0*/  STG.E desc[UR6][R2.64], R26 ;  /* 0x0000001a02007986 */ /* 0x001fe2000c101906 */
[----:B------:R-:W-:Y:S05]  /*1fb0*/  EXIT ;  /* 0x000000000000794d */ /* 0x000fea0003800000 */
.L_x_60:
        /* <DEDUP_REMOVED lines=12> */
.L_x_286:


//--------------------- .text.talu_matvec_bf16_f32 --------------------------
	.section	.text.talu_matvec_bf16_f32,"ax",@progbits
	.align	128
        .global         talu_matvec_bf16_f32
        .type           talu_matvec_bf16_f32,@function
        .size           talu_matvec_bf16_f32,(.L_x_287 - talu_matvec_bf16_f32)
        .other          talu_matvec_bf16_f32,@"STO_CUDA_ENTRY STV_DEFAULT"
talu_matvec_bf16_f32:
.text.talu_matvec_bf16_f32:
[----:B------:R-:W-:Y:S01]  /*0000*/  LDC R1, c[0x0][0x37c] ;  /* 0x0000df00ff017b82 */ /* 0x000fe20000000800 */
[----:B------:R-:W0:Y:S01]  /*0010*/  S2R R0, SR_TID.X ;  /* 0x0000000000007919 */ /* 0x000e220000002100 */
[----:B------:R-:W1:Y:S06]  /*0020*/  LDCU UR5, c[0x0][0x398] ;  /* 0x00007300ff0577ac */ /* 0x000e6c0008000800 */
[----:B------:R-:W0:Y:S01]  /*0030*/  S2UR UR4, SR_CTAID.X ;  /* 0x00000000000479c3 */ /* 0x000e220000002500 */
[----:B------:R-:W2:Y:S07]  /*0040*/  LDCU.64 UR6, c[0x0][0x358] ;  /* 0x00006b00ff0677ac */ /* 0x000eae0008000a00 */
[----:B------:R-:W0:Y:S01]  /*0050*/  LDC R11, c[0x0][0x360] ;  /* 0x0000d800ff0b7b82 */ /* 0x000e220000000800 */
[----:B-1----:R-:W-:Y:S01]  /*0060*/  UISETP.NE.AND UP0, UPT, UR5, URZ, UPT ;  /* 0x000000ff0500728c */ /* 0x002fe2000bf05270 */
[----:B0-----:R-:W-:-:S08]  /*0070*/  IMAD R10, R11, UR4, R0 ;  /* 0x000000040b0a7c24 */ /* 0x001fd0000f8e0200 */
[----:B--2---:R-:W-:Y:S05]  /*0080*/  BRA.U !UP0, `(.L_x_61) ;  /* 0x0000000508887547 */ /* 0x004fea000b800000 */
[----:B------:R-:W0:Y:S01]  /*0090*/  S2UR UR5, SR_CgaCtaId ;  /* 0x00000000000579c3 */ /* 0x000e220000008800 */
[----:B------:R-:W1:Y:S01]  /*00a0*/  LDCU UR8, c[0x0][0x398] ;  /* 0x00007300ff0877ac */ /* 0x000e620008000800 */
[----:B------:R-:W-:Y:S02]  /*00b0*/  HFMA2 R12, -RZ, RZ, 0, 0 ;  /* 0x00000000ff0c7431 */ /* 0x000fe400000001ff */
[----:B------:R-:W-:Y:S01]  /*00c0*/  IMAD.MOV.U32 R15, RZ, RZ, RZ ;  /* 0x000000ffff0f7224 */ /* 0x000fe200078e00ff */
[----:B------:R-:W-:Y:S01]  /*00d0*/  UMOV UR4, 0x400 ;  /* 0x0000040000047882 */ /* 0x000fe20000000000 */
[----:B-1----:R-:W-:Y:S01]  /*00e0*/  IMAD.U32 R14, RZ, RZ, UR8 ;  /* 0x00000008ff0e7e24 */ /* 0x002fe2000f8e00ff */
[----:B0-----:R-:W-:-:S06]  /*00f0*/  ULEA UR4, UR5, UR4, 0x18 ;  /* 0x0000000405047291 */ /* 0x001fcc000f8ec0ff */
[----:B------:R-:W-:-:S04]  /*0100*/  IMAD.U32 R13, RZ, RZ, UR4 ;  /* 0x00000004ff0d7e24 */ /* 0x000fc8000f8e00ff */
[----:B------:R-:W-:-:S07]  /*0110*/  IMAD R16, R0, 0x4, R13 ;  /* 0x0000000400107824 */ /* 0x000fce00078e020d */
.L_x_66:
[----:B0-----:R-:W0:Y:S01]  /*0120*/  LDCU UR8, c[0x0][0x398] ;  /* 0x00007300ff0877ac */ /* 0x001e220008000800 */
[----:B------:R-:W-:Y:S01]  /*0130*/  IADD3 R7, PT, PT, R0, R12, RZ ;  /* 0x0000000c00077210 */ /* 0x000fe20007ffe0ff */
[----:B------:R-:W-:Y:S01]  /*0140*/  IMAD.MOV.U32 R5, RZ, RZ, RZ ;  /* 0x000000ffff057224 */ /* 0x000fe200078e00ff */
[----:B------:R-:W1:Y:S02]  /*0150*/  LDCU UR4, c[0x0][0x39c] ;  /* 0x00007380ff0477ac */ /* 0x000e640008000800 */
[----:B0-----:R-:W-:-:S13]  /*0160*/  ISETP.GE.U32.AND P0, PT, R7, UR8, PT ;  /* 0x0000000807007c0c */ /* 0x001fda000bf06070 */
[----:B------:R-:W0:Y:S02]  /*0170*/  @!P0 LDC.64 R2, c[0x0][0x380] ;  /* 0x0000e000ff028b82 */ /* 0x000e240000000a00 */
[----:B0-----:R-:W-:-:S05]  /*0180*/  @!P0 IMAD.WIDE.U32 R2, R7, 0x4, R2 ;  /* 0x0000000407028825 */ /* 0x001fca00078e0002 */
[----:B------:R-:W2:Y:S01]  /*0190*/  @!P0 LDG.E R5, desc[UR6][R2.64] ;  /* 0x0000000602058981 */ /* 0x000ea2000c1e1900 */
[----:B-1----:R-:W-:Y:S01]  /*01a0*/  ISETP.GE.U32.AND P0, PT, R10, UR4, PT ;  /* 0x000000040a007c0c */ /* 0x002fe2000bf06070 */
[----:B------:R-:W-:Y:S02]  /*01b0*/  BSSY.RECONVERGENT B0, `(.L_x_62) ;  /* 0x0000045000007945 */ /* 0x000fe40003800200 */
[----:B--2---:R0:W-:Y:S01]  /*01c0*/  STS [R16], R5 ;  /* 0x0000000510007388 */ /* 0x0041e20000000800 */
[----:B------:R-:W-:Y:S09]  /*01d0*/  BAR.SYNC.DEFER_BLOCKING 0x0 ;  /* 0x0000000000007b1d */ /* 0x000ff20000010000 */
[----:B------:R-:W-:Y:S05]  /*01e0*/  @P0 BRA `(.L_x_63) ;  /* 0x0000000400040947 */ /* 0x000fea0003800000 */
[----:B------:R-:W-:-:S13]  /*01f0*/  ISETP.NE.AND P1, PT, R12, UR8, PT ;  /* 0x000000080c007c0c */ /* 0x000fda000bf25270 */
[----:B------:R-:W-:Y:S05]  /*0200*/  @!P1 BRA `(.L_x_63) ;  /* 0x0000000000fc9947 */ /* 0x000fea0003800000 */
[----:B------:R-:W-:Y:S01]  /*0210*/  VIMNMX.U32 R2, PT, PT, R11, R14, PT ;  /* 0x0000000e0b027248 */ /* 0x000fe20003fe0000 */
[----:B------:R-:W-:Y:S02]  /*0220*/  IMAD.MOV.U32 R3, RZ, RZ, RZ ;  /* 0x000000ffff037224 */ /* 0x000fe400078e00ff */
[----:B------:R-:W-:Y:S01]  /*0230*/  IMAD.MOV.U32 R17, RZ, RZ, RZ ;  /* 0x000000ffff117224 */ /* 0x000fe200078e00ff */
[C---:B------:R-:W-:Y:S02]  /*0240*/  ISETP.GE.U32.AND P2, PT, R2.reuse, 0x4, PT ;  /* 0x000000040200780c */ /* 0x040fe40003f46070 */
[----:B0-----:R-:W-:Y:S02]  /*0250*/  VIMNMX.U32 R5, PT, PT, R2, 0x1, !PT ;  /* 0x0000000102057848 */ /* 0x001fe40007fe0000 */
[----:B------:R-:W-:Y:S02]  /*0260*/  MOV R2, R12 ;  /* 0x0000000c00027202 */ /* 0x000fe40000000f00 */
[----:B------:R-:W-:-:S03]  /*0270*/  LOP3.LUT R21, R5, 0x3, RZ, 0xc0, !PT ;  /* 0x0000000305157812 */ /* 0x000fc600078ec0ff */
[----:B------:R-:W-:Y:S01]  /*0280*/  IMAD.WIDE.U32 R2, R10, UR8, R2 ;  /* 0x000000080a027c25 */ /* 0x000fe2000f8e0002 */
[----:B------:R-:W-:-:S03]  /*0290*/  ISETP.NE.AND P1, PT, R21, RZ, PT ;  /* 0x000000ff1500720c */ /* 0x000fc60003f25270 */
[----:B------:R-:W-:Y:S10]  /*02a0*/  @!P2 BRA `(.L_x_64) ;  /* 0x000000000074a947 */ /* 0x000ff40003800000 */
[----:B------:R-:W0:Y:S01]  /*02b0*/  LDCU.64 UR4, c[0x0][0x388] ;  /* 0x00007100ff0477ac */ /* 0x000e220008000a00 */
[C---:B------:R-:W-:Y:S01]  /*02c0*/  LOP3.LUT R19, R5.reuse, 0xfffffffc, RZ, 0xc0, !PT ;  /* 0xfffffffc05137812 */ /* 0x040fe200078ec0ff */
[----:B------:R-:W-:Y:S01]  /*02d0*/  IMAD.MOV.U32 R18, RZ, RZ, R13 ;  /* 0x000000ffff127224 */ /* 0x000fe200078e000d */
[----:B------:R-:W-:Y:S02]  /*02e0*/  LOP3.LUT R17, R5, 0x7fc, RZ, 0xc0, !PT ;  /* 0x000007fc05117812 */ /* 0x000fe400078ec0ff */
[----:B------:R-:W-:Y:S02]  /*02f0*/  IADD3 R19, PT, PT, -R19, RZ, RZ ;  /* 0x000000ff13137210 */ /* 0x000fe40007ffe1ff */
[----:B0-----:R-:W-:-:S04]  /*0300*/  LEA R4, P2, R2, UR4, 0x1 ;  /* 0x0000000402047c11 */ /* 0x001fc8000f8408ff */
[----:B------:R-:W-:Y:S02]  /*0310*/  IADD3 R4, P3, PT, R4, 0x4, RZ ;  /* 0x0000000404047810 */ /* 0x000fe40007f7e0ff */
[----:B------:R-:W-:-:S05]  /*0320*/  LEA.HI.X R9, R2, UR5, R3, 0x1, P2 ;  /* 0x0000000502097c11 */ /* 0x000fca00090f0c03 */
[----:B------:R-:W-:-:S07]  /*0330*/  IMAD.X R9, RZ, RZ, R9, P3 ;  /* 0x000000ffff097224 */ /* 0x000fce00018e0609 */
.L_x_65:
[----:B------:R-:W-:Y:S02]  /*0340*/  IMAD.MOV.U32 R8, RZ, RZ, R4 ;  /* 0x000000ffff087224 */ /* 0x000fe400078e0004 */
[----:B------:R0:W1:Y:S04]  /*0350*/  LDS.128 R4, [R18] ;  /* 0x0000000012047984 */ /* 0x0000680000000c00 */
[----:B------:R-:W2:Y:S04]  /*0360*/  LDG.E.U16 R22, desc[UR6][R8.64+-0x4] ;  /* 0xfffffc0608167981 */ /* 0x000ea8000c1e1500 */
[----:B------:R-:W3:Y:S04]  /*0370*/  LDG.E.U16 R23, desc[UR6][R8.64+-0x2] ;  /* 0xfffffe0608177981 */ /* 0x000ee8000c1e1500 */
[----:B------:R-:W4:Y:S04]  /*0380*/  LDG.E.U16 R24, desc[UR6][R8.64] ;  /* 0x0000000608187981 */ /* 0x000f28000c1e1500 */
[----:B------:R-:W5:Y:S01]  /*0390*/  LDG.E.U16 R20, desc[UR6][R8.64+0x2] ;  /* 0x0000020608147981 */ /* 0x000f62000c1e1500 */
[----:B------:R-:W-:Y:S01]  /*03a0*/  VIADD R19, R19, 0x4 ;  /* 0x0000000413137836 */ /* 0x000fe20000000000 */
[----:B0-----:R-:W-:-:S04]  /*03b0*/  IADD3 R18, PT, PT, R18, 0x10, RZ ;  /* 0x0000001012127810 */ /* 0x001fc80007ffe0ff */
[----:B------:R-:W-:Y:S02]  /*03c0*/  ISETP.NE.AND P2, PT, R19, RZ, PT ;  /* 0x000000ff1300720c */ /* 0x000fe40003f45270 */
[----:B--2---:R-:W-:Y:S01]  /*03d0*/  SHF.L.U32 R22, R22, 0x10, RZ ;  /* 0x0000001016167819 */ /* 0x004fe200000006ff */
[----:B---3--:R-:W-:-:S04]  /*03e0*/  IMAD.U32 R23, R23, 0x10000, RZ ;  /* 0x0001000017177824 */ /* 0x008fc800078e00ff */
[----:B-1----:R-:W-:Y:S01]  /*03f0*/  FFMA R4, R22, R4, R15 ;  /* 0x0000000416047223 */ /* 0x002fe2000000000f */
[----:B----4-:R-:W-:-:S03]  /*0400*/  SHF.L.U32 R24, R24, 0x10, RZ ;  /* 0x0000001018187819 */ /* 0x010fc600000006ff */
[----:B------:R-:W-:Y:S01]  /*0410*/  FFMA R5, R5, R23, R4 ;  /* 0x0000001705057223 */ /* 0x000fe20000000004 */
[----:B------:R-:W-:Y:S01]  /*0420*/  IADD3 R4, P3, PT, R8, 0x8, RZ ;  /* 0x0000000808047810 */ /* 0x000fe20007f7e0ff */
[----:B-----5:R-:W-:Y:S02]  /*0430*/  IMAD.U32 R20, R20, 0x10000, RZ ;  /* 0x0001000014147824 */ /* 0x020fe400078e00ff */
[----:B------:R-:W-:Y:S02]  /*0440*/  FFMA R6, R6, R24, R5 ;  /* 0x0000001806067223 */ /* 0x000fe40000000005 */
[----:B------:R-:W-:Y:S02]  /*0450*/  IMAD.X R9, RZ, RZ, R9, P3 ;  /* 0x000000ffff097224 */ /* 0x000fe400018e0609 */
[----:B------:R-:W-:Y:S01]  /*0460*/  FFMA R15, R7, R20, R6 ;  /* 0x00000014070f7223 */ /* 0x000fe20000000006 */
[----:B------:R-:W-:Y:S06]  /*0470*/  @P2 BRA `(.L_x_65) ;  /* 0xfffffffc00b02947 */ /* 0x000fec000383ffff */
.L_x_64:
[----:B------:R-:W-:Y:S05]  /*0480*/  @!P1 BRA `(.L_x_63) ;  /* 0x00000000005c9947 */ /* 0x000fea0003800000 */
[----:B------:R-:W0:Y:S01]  /*0490*/  LDCU.64 UR4, c[0x0][0x388] ;  /* 0x00007100ff0477ac */ /* 0x000e220008000a00 */
[----:B------:R-:W-:-:S05]  /*04a0*/  IADD3 R4, P1, PT, R2, R17, RZ ;  /* 0x0000001102047210 */ /* 0x000fca0007f3e0ff */
[----:B------:R-:W-:Y:S01]  /*04b0*/  IMAD.X R3, RZ, RZ, R3, P1 ;  /* 0x000000ffff037224 */ /* 0x000fe200008e0603 */
[----:B0-----:R-:W-:-:S04]  /*04c0*/  LEA R2, P1, R4, UR4, 0x1 ;  /* 0x0000000404027c11 */ /* 0x001fc8000f8208ff */
[----:B------:R-:W-:-:S05]  /*04d0*/  LEA.HI.X R3, R4, UR5, R3, 0x1, P1 ;  /* 0x0000000504037c11 */ /* 0x000fca00088f0c03 */
[----:B------:R-:W2:Y:S01]  /*04e0*/  LDG.E.U16 R8, desc[UR6][R2.64] ;  /* 0x0000000602087981 */ /* 0x000ea2000c1e1500 */
[----:B------:R-:W0:Y:S01]  /*04f0*/  S2UR UR5, SR_CgaCtaId ;  /* 0x00000000000579c3 */ /* 0x000e220000008800 */
[----:B------:R-:W-:Y:S01]  /*0500*/  UMOV UR4, 0x400 ;  /* 0x0000040000047882 */ /* 0x000fe20000000000 */
[----:B------:R-:W-:Y:S01]  /*0510*/  ISETP.NE.AND P1, PT, R21, 0x1, PT ;  /* 0x000000011500780c */ /* 0x000fe20003f25270 */
[----:B0-----:R-:W-:-:S06]  /*0520*/  ULEA UR4, UR5, UR4, 0x18 ;  /* 0x0000000405047291 */ /* 0x001fcc000f8ec0ff */
[----:B------:R-:W-:-:S05]  /*0530*/  MOV R13, UR4 ;  /* 0x00000004000d7c02 */ /* 0x000fca0008000f00 */
[----:B------:R-:W-:-:S06]  /*0540*/  IMAD R4, R17, 0x4, R13 ;  /* 0x0000000411047824 */ /* 0x000fcc00078e020d */
[----:B------:R-:W0:Y:S01]  /*0550*/  LDS.128 R4, [R4] ;  /* 0x0000000004047984 */ /* 0x000e220000000c00 */
[----:B--2---:R-:W-:-:S05]  /*0560*/  SHF.L.U32 R8, R8, 0x10, RZ ;  /* 0x0000001008087819 */ /* 0x004fca00000006ff */
[----:B0-----:R-:W-:Y:S01]  /*0570*/  FFMA R15, R8, R4, R15 ;  /* 0x00000004080f7223 */ /* 0x001fe2000000000f */
[----:B------:R-:W-:Y:S06]  /*0580*/  @!P1 BRA `(.L_x_63) ;  /* 0x00000000001c9947 */ /* 0x000fec0003800000 */
[----:B------:R-:W-:Y:S01]  /*0590*/  ISETP.NE.AND P1, PT, R21, 0x2, PT ;  /* 0x000000021500780c */ /* 0x000fe20003f25270 */
[----:B------:R-:W2:-:S12]  /*05a0*/  LDG.E.U16 R4, desc[UR6][R2.64+0x2] ;  /* 0x0000020602047981 */ /* 0x000e98000c1e1500 */
[----:B------:R-:W3:Y:S01]  /*05b0*/  @P1 LDG.E.U16 R7, desc[UR6][R2.64+0x4] ;  /* 0x0000040602071981 */ /* 0x000ee2000c1e1500 */
[----:B--2---:R-:W-:-:S04]  /*05c0*/  IMAD.U32 R4, R4, 0x10000, RZ ;  /* 0x0001000004047824 */ /* 0x004fc800078e00ff */
[----:B------:R-:W-:Y:S01]  /*05d0*/  FFMA R15, R4, R5, R15 ;  /* 0x00000005040f7223 */ /* 0x000fe2000000000f */
[----:B---3--:R-:W-:-:S05]  /*05e0*/  @P1 SHF.L.U32 R8, R7, 0x10, RZ ;  /* 0x0000001007081819 */ /* 0x008fca00000006ff */
[----:B------:R-:W-:-:S07]  /*05f0*/  @P1 FFMA R15, R8, R6, R15 ;  /* 0x00000006080f1223 */ /* 0x000fce000000000f */
.L_x_63:
[----:B------:R-:W-:Y:S05]  /*0600*/  BSYNC.RECONVERGENT B0 ;  /* 0x0000000000007941 */ /* 0x000fea0003800200 */
.L_x_62:
[C---:B------:R-:W-:Y:S01]  /*0610*/  IMAD.IADD R12, R11.reuse, 0x1, R12 ;  /* 0x000000010b0c7824 */ /* 0x040fe200078e020c */
[----:B------:R-:W-:Y:S01]  /*0620*/  BAR.SYNC.DEFER_BLOCKING 0x0 ;  /* 0x0000000000007b1d */ /* 0x000fe20000010000 */
[----:B------:R-:W-:-:S03]  /*0630*/  IADD3 R14, PT, PT, -R11, R14, RZ ;  /* 0x0000000e0b0e7210 */ /* 0x000fc60007ffe1ff */
[----:B------:R-:W-:-:S13]  /*0640*/  ISETP.GE.U32.AND P1, PT, R12, UR8, PT ;  /* 0x000000080c007c0c */ /* 0x000fda000bf26070 */
[----:B------:R-:W-:Y:S05]  /*0650*/  @!P1 BRA `(.L_x_66) ;  /* 0xfffffff800b09947 */ /* 0x000fea000383ffff */
[----:B------:R-:W-:Y:S05]  /*0660*/  @P0 EXIT ;  /* 0x000000000000094d */ /* 0x000fea0003800000 */
[----:B------:R-:W1:Y:S02]  /*0670*/  LDC.64 R2, c[0x0][0x390] ;  /* 0x0000e400ff027b82 */ /* 0x000e640000000a00 */
[----:B-1----:R-:W-:-:S05]  /*0680*/  IMAD.WIDE.U32 R10, R10, 0x4, R2 ;  /* 0x000000040a0a7825 */ /* 0x002fca00078e0002 */
[----:B------:R-:W-:Y:S01]  /*0690*/  STG.E desc[UR6][R10.64], R15 ;  /* 0x0000000f0a007986 */ /* 0x000fe2000c101906 */
[----:B------:R-:W-:Y:S05]  /*06a0*/  EXIT ;  /* 0x000000000000794d */ /* 0x000fea0003800000 */
.L_x_61:
[----:B------:R-:W0:Y:S02]  /*06b0*/  LDCU UR4, c[0x0][0x39c] ;  /* 0x00007380ff0477ac */ /* 0x000e240008000800 */
[----:B0-----:R-:W-:-:S13]  /*06c0*/  ISETP.GE.U32.AND P0, PT, R10, UR4, PT ;  /* 0x000000040a007c0c */ /* 0x001fda000bf06070 */
[----:B------:R-:W-:Y:S05]  /*06d0*/  @P0 EXIT ;  /* 0x000000000000094d */ /* 0x000fea0003800000 */
[----:B------:R-:W0:Y:S02]  /*06e0*/  LDC.64 R2, c[0x0][0x390] ;  /* 0x0000e400ff027b82 */ /* 0x000e240000000a00 */
[----:B0-----:R-:W-:-:S05]  /*06f0*/  IMAD.WIDE.U32 R2, R10, 0x4, R2 ;  /* 0x000000040a027825 */ /* 0x001fca00078e0002 */
[----:B------:R-:W-:Y:S01]  /*0700*/  STG.E desc[UR6][R2.64], RZ ;  /* 0x000000ff02007986 */ /* 0x000fe2000c101906 */
[----:B------:R-:W-:Y:S05]  /*0710*/  EXIT ;  /* 0x000000000000794d */ /* 0x000fea0003800000 */
.L_x_67:
        /* <DEDUP_REMOVED lines=14> */
.L_x_287:


//--------------------- .text.talu_matvec_f16_f32 --------------------------
	.section	.text.talu_matvec_f16_f32,"ax",@progbits
	.align	128
        .global         talu_matvec_f16_f32
        .type           talu_matvec_f16_f32,@function
        .size           talu_matvec_f16_f32,(.L_x_288 - talu_matvec_f16_f32)
        .other          talu_matvec_f16_f32,@"STO_CUDA_ENTRY STV_DEFAULT"
talu_matvec_f16_f32:
.text.talu_matvec_f16_f32:
        /* <DEDUP_REMOVED lines=16> */
[----:B------:R-:W-:-:S05]  /*0100*/  IMAD.U32 R13, RZ, RZ, UR4 ;  /* 0x00000004ff0d7e24 */ /* 0x000fca000f8e00ff */
[----:B------:R-:W-:-:S07]  /*0110*/  LEA R16, R0, R13, 0x2 ;  /* 0x0000000d00107211 */ /* 0x000fce00078e10ff */
.L_x_73:
[----:B0-----:R-:W0:Y:S01]  /*0120*/  LDCU UR8, c[0x0][0x398] ;  /* 0x00007300ff0877ac */ /* 0x001e220008000800 */
[----:B------:R-:W-:Y:S01]  /*0130*/  IMAD.IADD R7, R0, 0x1, R12 ;  /* 0x0000000100077824 */ /* 0x000fe200078e020c */
[----:B------:R-:W-:Y:S01]  /*0140*/  MOV R5, RZ ;  /* 0x000000ff00057202 */ /* 0x000fe20000000f00 */
[----:B------:R-:W1:Y:S03]  /*0150*/  LDCU UR4, c[0x0][0x39c] ;  /* 0x00007380ff0477ac */ /* 0x000e660008000800 */
        /* <DEDUP_REMOVED lines=22> */
[C---:B------:R-:W-:Y:S02]  /*02c0*/  LOP3.LUT R19, R5.reuse, 0xfffffffc, RZ, 0xc0, !PT ;  /* 0xfffffffc05137812 */ /* 0x040fe400078ec0ff */
[----:B------:R-:W-:Y:S02]  /*02d0*/  LOP3.LUT R17, R5, 0x7fc, RZ, 0xc0, !PT ;  /* 0x000007fc05117812 */ /* 0x000fe400078ec0ff */
[----:B------:R-:W-:Y:S01]  /*02e0*/  MOV R18, R13 ;  /* 0x0000000d00127202 */ /* 0x000fe20000000f00 */
[----:B------:R-:W-:Y:S01]  /*02f0*/  IMAD.MOV R19, RZ, RZ, -R19 ;  /* 0x000000ffff137224 */ /* 0x000fe200078e0a13 */
[----:B0-----:R-:W-:-:S04]  /*0300*/  LEA R4, P2, R2, UR4, 0x1 ;  /* 0x0000000402047c11 */ /* 0x001fc8000f8408ff */
[----:B------:R-:W-:Y:S02]  /*0310*/  IADD3 R4, P3, PT, R4, 0x4, RZ ;  /* 0x0000000404047810 */ /* 0x000fe40007f7e0ff */
[----:B------:R-:W-:-:S04]  /*0320*/  LEA.HI.X R9, R2, UR5, R3, 0x1, P2 ;  /* 0x0000000502097c11 */ /* 0x000fc800090f0c03 */
[----:B------:R-:W-:-:S07]  /*0330*/  IADD3.X R9, PT, PT, RZ, R9, RZ, P3, !PT ;  /* 0x00000009ff097210 */ /* 0x000fce0001ffe4ff */
.L_x_72:
[----:B------:R-:W-:Y:S02]  /*0340*/  IMAD.MOV.U32 R8, RZ, RZ, R4 ;  /* 0x000000ffff087224 */ /* 0x000fe400078e0004 */
[----:B------:R0:W1:Y:S04]  /*0350*/  LDS.128 R4, [R18] ;  /* 0x0000000012047984 */ /* 0x0000680000000c00 */
[----:B------:R-:W2:Y:S04]  /*0360*/  LDG.E.U16 R22, desc[UR6][R8.64+-0x4] ;  /* 0xfffffc0608167981 */ /* 0x000ea8000c1e1500 */
[----:B------:R-:W3:Y:S04]  /*0370*/  LDG.E.U16 R23, desc[UR6][R8.64+-0x2] ;  /* 0xfffffe0608177981 */ /* 0x000ee8000c1e1500 */
[----:B------:R-:W4:Y:S04]  /*0380*/  LDG.E.U16 R24, desc[UR6][R8.64] ;  /* 0x0000000608187981 */ /* 0x000f28000c1e1500 */
[----:B------:R-:W5:Y:S01]  /*0390*/  LDG.E.U16 R20, desc[UR6][R8.64+0x2] ;  /* 0x0000020608147981 */ /* 0x000f62000c1e1500 */
[----:B------:R-:W-:-:S02]  /*03a0*/  IADD3 R19, PT, PT, R19, 0x4, RZ ;  /* 0x0000000413137810 */ /* 0x000fc40007ffe0ff */
[----:B0-----:R-:W-:Y:S02]  /*03b0*/  IADD3 R18, PT, PT, R18, 0x10, RZ ;  /* 0x0000001012127810 */ /* 0x001fe40007ffe0ff */
[----:B------:R-:W-:Y:S01]  /*03c0*/  ISETP.NE.AND P2, PT, R19, RZ, PT ;  /* 0x000000ff1300720c */ /* 0x000fe20003f45270 */
[----:B--2---:R-:W-:Y:S02]  /*03d0*/  HADD2.F32 R22, -RZ, R22.H0_H0 ;  /* 0x20000016ff167230 */ /* 0x004fe40000004100 */
[----:B---3--:R-:W-:-:S03]  /*03e0*/  HADD2.F32 R23, -RZ, R23.H0_H0 ;  /* 0x20000017ff177230 */ /* 0x008fc60000004100 */
[----:B-1----:R-:W-:Y:S01]  /*03f0*/  FFMA R4, R22, R4, R15 ;  /* 0x0000000416047223 */ /* 0x002fe2000000000f */
[----:B----4-:R-:W-:-:S03]  /*0400*/  HADD2.F32 R24, -RZ, R24.H0_H0 ;  /* 0x20000018ff187230 */ /* 0x010fc60000004100 */
[----:B------:R-:W-:Y:S01]  /*0410*/  FFMA R5, R5, R23, R4 ;  /* 0x0000001705057223 */ /* 0x000fe20000000004 */
[----:B------:R-:W-:Y:S01]  /*0420*/  IADD3 R4, P3, PT, R8, 0x8, RZ ;  /* 0x0000000808047810 */ /* 0x000fe20007f7e0ff */
[----:B-----5:R-:W-:Y:S02]  /*0430*/  HADD2.F32 R20, -RZ, R20.H0_H0 ;  /* 0x20000014ff147230 */ /* 0x020fe40000004100 */
[----:B------:R-:W-:Y:S02]  /*0440*/  FFMA R6, R6, R24, R5 ;  /* 0x0000001806067223 */ /* 0x000fe40000000005 */
[----:B------:R-:W-:Y:S02]  /*0450*/  IMAD.X R9, RZ, RZ, R9, P3 ;  /* 0x000000ffff097224 */ /* 0x000fe400018e0609 */
[----:B------:R-:W-:Y:S01]  /*0460*/  FFMA R15, R7, R20, R6 ;  /* 0x00000014070f7223 */ /* 0x000fe20000000006 */
[----:B------:R-:W-:Y:S06]  /*0470*/  @P2 BRA `(.L_x_72) ;  /* 0xfffffffc00b02947 */ /* 0x000fec000383ffff */
.L_x_71:
        /* <DEDUP_REMOVED lines=14> */
[----:B--2---:R-:W-:-:S05]  /*0560*/  HADD2.F32 R8, -RZ, R8.H0_H0 ;  /* 0x20000008ff087230 */ /* 0x004fca0000004100 */
[----:B0-----:R-:W-:Y:S01]  /*0570*/  FFMA R15, R8, R4, R15 ;  /* 0x00000004080f7223 */ /* 0x001fe2000000000f */
[----:B------:R-:W-:Y:S06]  /*0580*/  @!P1 BRA `(.L_x_70) ;  /* 0x00000000001c9947 */ /* 0x000fec0003800000 */
[----:B------:R-:W-:Y:S01]  /*0590*/  ISETP.NE.AND P1, PT, R21, 0x2, PT ;  /* 0x000000021500780c */ /* 0x000fe20003f25270 */
[----:B------:R-:W2:-:S12]  /*05a0*/  LDG.E.U16 R4, desc[UR6][R2.64+0x2] ;  /* 0x0000020602047981 */ /* 0x000e98000c1e1500 */
[----:B------:R-:W3:Y:S01]  /*05b0*/  @P1 LDG.E.U16 R7, desc[UR6][R2.64+0x4] ;  /* 0x0000040602071981 */ /* 0x000ee2000c1e1500 */
[----:B--2---:R-:W-:-:S05]  /*05c0*/  HADD2.F32 R4, -RZ, R4.H0_H0 ;  /* 0x20000004ff047230 */ /* 0x004fca0000004100 */
[----:B------:R-:W-:Y:S01]  /*05d0*/  FFMA R15, R4, R5, R15 ;  /* 0x00000005040f7223 */ /* 0x000fe2000000000f */
[----:B---3--:R-:W-:-:S05]  /*05e0*/  @P1 HADD2.F32 R8, -RZ, R7.H0_H0 ;  /* 0x20000007ff081230 */ /* 0x008fca0000004100 */
[----:B------:R-:W-:-:S07]  /*05f0*/  @P1 FFMA R15, R8, R6, R15 ;  /* 0x00000006080f1223 */ /* 0x000fce000000000f */
.L_x_70:
[----:B------:R-:W-:Y:S05]  /*0600*/  BSYNC.RECONVERGENT B0 ;  /* 0x0000000000007941 */ /* 0x000fea0003800200 */
.L_x_69:
[----:B------:R-:W-:Y:S01]  /*0610*/  IADD3 R12, PT, PT, R11, R12, RZ ;  /* 0x0000000c0b0c7210 */ /* 0x000fe20007ffe0ff */
[----:B------:R-:W-:Y:S01]  /*0620*/  BAR.SYNC.DEFER_BLOCKING 0x0 ;  /* 0x0000000000007b1d */ /* 0x000fe20000010000 */
[----:B------:R-:W-:Y:S02]  /*0630*/  IMAD.IADD R14, R14, 0x1, -R11 ;  /* 0x000000010e0e7824 */ /* 0x000fe400078e0a0b */
[----:B------:R-:W-:-:S13]  /*0640*/  ISETP.GE.U32.AND P1, PT, R12, UR8, PT ;  /* 0x000000080c007c0c */ /* 0x000fda000bf26070 */
[----:B------:R-:W-:Y:S05]  /*0650*/  @!P1 BRA `(.L_x_73) ;  /* 0xfffffff800b09947 */ /* 0x000fea000383ffff */
[----:B------:R-:W-:Y:S05]  /*0660*/  @P0 EXIT ;  /* 0x000000000000094d */ /* 0x000fea0003800000 */
[----:B------:R-:W1:Y:S02]  /*0670*/  LDC.64 R2, c[0x0][0x390] ;  /* 0x0000e400ff027b82 */ /* 0x000e640000000a00 */
[----:B-1----:R-:W-:-:S05]  /*0680*/  IMAD.WIDE.U32 R10, R10, 0x4, R2 ;  /* 0x000000040a0a7825 */ /* 0x002fca00078e0002 */
[----:B------:R-:W-:Y:S01]  /*0690*/  STG.E desc[UR6][R10.64], R15 ;  /* 0x0000000f0a007986 */ /* 0x000fe2000c101906 */
[----:B------:R-:W-:Y:S05]  /*06a0*/  EXIT ;  /* 0x000000000000794d */ /* 0x000fea0003800000 */
.L_x_68:
[----:B------:R-:W0:Y:S02]  /*06b0*/  LDCU UR4, c[0x0][0x39c] ;  /* 0x00007380ff0477ac */ /* 0x000e240008000800 */
[----:B0-----:R-:W-:-:S13]  /*06c0*/  ISETP.GE.U32.AND P0, PT, R10, UR4, PT ;  /* 0x000000040a007c0c */ /* 0x001fda000bf06070 */
[----:B------:R-:W-:Y:S05]  /*06d0*/  @P0 EXIT ;  /* 0x000000000000094d */ /* 0x000fea0003800000 */
[----:B------:R-:W0:Y:S02]  /*06e0*/  LDC.64 R2, c[0x0][0x390] ;  /* 0x0000e400ff027b82 */ /* 0x000e240000000a00 */
[----:B0-----:R-:W-:-:S05]  /*06f0*/  IMAD.WIDE.U32 R2, R10, 0x4, R2 ;  /* 0x000000040a027825 */ /* 0x001fca00078e0002 */
[----:B------:R-:W-:Y:S01]  /*0700*/  STG.E desc[UR6][R2.64], RZ ;  /* 0x000000ff02007986 */ /* 0x000fe2000c101906 */
[----:B------:R-:W-:Y:S05]  /*0710*/  EXIT ;  /* 0x000000000000794d */ /* 0x000fea0003800000 */
.L_x_74:
        /* <DEDUP_REMOVED lines=14> */
.L_x_288:


//--------------------- .text.talu_argmax_f32     --------------------------
	.section	.text.talu_argmax_f32,"ax",@progbits
	.align	128
        .global         talu_argmax_f32
        .type           talu_argmax_f32,@function
        .size           talu_argmax_f32,(.L_x_289 - talu_argmax_f32)
        .other          talu_argmax_f32,@"STO_CUDA_ENTRY STV_DEFAULT"
talu_argmax_f32:
.text.talu_argmax_f32:
[----:B------:R-:W-:Y:S01]  /*0000*/  LDC R1, c[0x0][0x37c] ;  /* 0x0000df00ff017b82 */ /* 0x000fe20000000800 */
[----:B------:R-:W0:Y:S01]  /*0010*/  S2R R9, SR_TID.X ;  /* 0x0000000000097919 */ /* 0x000e220000002100 */
[----:B------:R-:W0:Y:S01]  /*0020*/  LDCU UR4, c[0x0][0x388] ;  /* 0x00007100ff0477ac */ /* 0x000e220008000800 */
[----:B------:R-:W-:Y:S01]  /*0030*/  BSSY.RECONVERGENT B0, `(.L_x_75) ;  /* 0x0000017000007945 */ /* 0x000fe20003800200 */
[----:B------:R-:W-:Y:S01]  /*0040*/  IMAD.MOV.U32 R0, RZ, RZ, RZ ;  /* 0x000000ffff007224 */ /* 0x000fe200078e00ff */
[----:B------:R-:W1:Y:S01]  /*0050*/  LDCU.64 UR8, c[0x0][0x358] ;  /* 0x00006b00ff0877ac */ /* 0x000e620008000a00 */
[----:B------:R-:W-:Y:S01]  /*0060*/  IMAD.MOV.U32 R6, RZ, RZ, -0x800001 ;  /* 0xff7fffffff067424 */ /* 0x000fe200078e00ff */
[----:B0-----:R-:W-:Y:S01]  /*0070*/  ISETP.GE.U32.AND P0, PT, R9, UR4, PT ;  /* 0x0000000409007c0c */ /* 0x001fe2000bf06070 */
[----:B------:R-:W0:-:S12]  /*0080*/  LDCU UR4, c[0x0][0x388] ;  /* 0x00007100ff0477ac */ /* 0x000e180008000800 */
[----:B-1----:R-:W-:Y:S05]  /*0090*/  @P0 BRA `(.L_x_76) ;  /* 0x0000000000400947 */ /* 0x002fea0003800000 */
[----:B------:R-:W1:Y:S01]  /*00a0*/  LDC R8, c[0x0][0x360] ;  /* 0x0000d800ff087b82 */ /* 0x000e620000000800 */
[----:B------:R-:W-:Y:S02]  /*00b0*/  IMAD.MOV.U32 R6, RZ, RZ, -0x800001 ;  /* 0xff7fffffff067424 */ /* 0x000fe400078e00ff */
[----:B------:R-:W-:Y:S02]  /*00c0*/  IMAD.MOV.U32 R0, RZ, RZ, RZ ;  /* 0x000000ffff007224 */ /* 0x000fe400078e00ff */
[----:B------:R-:W-:-:S03]  /*00d0*/  IMAD.MOV.U32 R7, RZ, RZ, R9 ;  /* 0x000000ffff077224 */ /* 0x000fc600078e0009 */
[----:B------:R-:W2:Y:S04]  /*00e0*/  LDC.64 R4, c[0x0][0x380] ;  /* 0x0000e000ff047b82 */ /* 0x000ea80000000a00 */
.L_x_77:
[----:B--2---:R-:W-:-:S06]  /*00f0*/  IMAD.WIDE.U32 R2, R7, 0x4, R4 ;  /* 0x0000000407027825 */ /* 0x004fcc00078e0004 */
[----:B------:R-:W2:Y:S01]  /*0100*/  LDG.E R3, desc[UR8][R2.64] ;  /* 0x0000000802037981 */ /* 0x000ea2000c1e1900 */
[----:B------:R-:W-:Y:S02]  /*0110*/  PLOP3.LUT P0, PT, PT, PT, PT, 0x80, 0x8 ;  /* 0x000000000008781c */ /* 0x000fe40003f0f070 */
[----:B--2---:R-:W-:-:S13]  /*0120*/  FSETP.GT.AND P1, PT, R3, R6, PT ;  /* 0x000000060300720b */ /* 0x004fda0003f24000 */
[----:B------:R-:W-:-:S04]  /*0130*/  @!P1 ISETP.GE.U32.AND P2, PT, R7, R0, PT ;  /* 0x000000000700920c */ /* 0x000fc80003f46070 */
[----:B------:R-:W-:-:S04]  /*0140*/  @!P1 FSETP.EQ.AND P0, PT, R3, R6, !P2 ;  /* 0x000000060300920b */ /* 0x000fc80005702000 */
[----:B------:R-:W-:Y:S01]  /*0150*/  SEL R0, R7, R0, P0 ;  /* 0x0000000007007207 */ /* 0x000fe20000000000 */
[----:B-1----:R-:W-:Y:S01]  /*0160*/  IMAD.IADD R7, R8, 0x1, R7 ;  /* 0x0000000108077824 */ /* 0x002fe200078e0207 */
[----:B------:R-:W-:-:S04]  /*0170*/  FSEL R6, R3, R6, P0 ;  /* 0x0000000603067208 */ /* 0x000fc80000000000 */
[----:B0-----:R-:W-:-:S13]  /*0180*/  ISETP.GE.U32.AND P1, PT, R7, UR4, PT ;  /* 0x0000000407007c0c */ /* 0x001fda000bf26070 */
[----:B------:R-:W-:Y:S05]  /*0190*/  @!P1 BRA `(.L_x_77) ;  /* 0xfffffffc00d49947 */ /* 0x000fea000383ffff */
.L_x_76:
[----:B0-----:R-:W-:Y:S05]  /*01a0*/  BSYNC.RECONVERGENT B0 ;  /* 0x0000000000007941 */ /* 0x001fea0003800200 */
.L_x_75:
[----:B------:R-:W0:Y:S01]  /*01b0*/  S2UR UR6, SR_CgaCtaId ;  /* 0x00000000000679c3 */ /* 0x000e220000008800 */
[----:B------:R-:W-:Y:S02]  /*01c0*/  UMOV UR4, 0x400 ;  /* 0x0000040000047882 */ /* 0x000fe40000000000 */
[----:B------:R-:W-:Y:S02]  /*01d0*/  UIADD3 UR5, UPT, UPT, UR4, 0x400, URZ ;  /* 0x0000040004057890 */ /* 0x000fe4000fffe0ff */
[----:B0-----:R-:W-:Y:S02]  /*01e0*/  ULEA UR4, UR6, UR4, 0x18 ;  /* 0x0000000406047291 */ /* 0x001fe4000f8ec0ff */
[----:B------:R-:W-:-:S04]  /*01f0*/  ULEA UR5, UR6, UR5, 0x18 ;  /* 0x0000000506057291 */ /* 0x000fc8000f8ec0ff */
[C---:B------:R-:W-:Y:S02]  /*0200*/  LEA R3, R9.reuse, UR4, 0x2 ;  /* 0x0000000409037c11 */ /* 0x040fe4000f8e10ff */
[----:B------:R-:W-:-:S03]  /*0210*/  LEA R5, R9, UR5, 0x2 ;  /* 0x0000000509057c11 */ /* 0x000fc6000f8e10ff */
[----:B------:R-:W0:Y:S01]  /*0220*/  LDCU UR4, c[0x0][0x360] ;  /* 0x00006c00ff0477ac */ /* 0x000e220008000800 */
[----:B------:R1:W-:Y:S04]  /*0230*/  STS [R3], R6 ;  /* 0x0000000603007388 */ /* 0x0003e80000000800 */
[----:B------:R1:W-:Y:S01]  /*0240*/  STS [R5], R0 ;  /* 0x0000000005007388 */ /* 0x0003e20000000800 */
[----:B0-----:R-:W-:Y:S01]  /*0250*/  UISETP.GE.U32.AND UP0, UPT, UR4, 0x2, UPT ;  /* 0x000000020400788c */ /* 0x001fe2000bf06070 */
[----:B------:R-:W-:Y:S08]  /*0260*/  BAR.SYNC.DEFER_BLOCKING 0x0 ;  /* 0x0000000000007b1d */ /* 0x000ff00000010000 */
[----:B-1----:R-:W-:Y:S05]  /*0270*/  BRA.U !UP0, `(.L_x_78) ;  /* 0x00000001086c7547 */ /* 0x002fea000b800000 */
[----:B------:R-:W-:-:S07]  /*0280*/  IMAD.U32 R0, RZ, RZ, UR4 ;  /* 0x00000004ff007e24 */ /* 0x000fce000f8e00ff */
.L_x_83:
[--C-:B------:R-:W-:Y:S01]  /*0290*/  IMAD.MOV.U32 R7, RZ, RZ, R0.reuse ;  /* 0x000000ffff077224 */ /* 0x100fe200078e0000 */
[----:B------:R-:W-:Y:S01]  /*02a0*/  SHF.R.U32.HI R0, RZ, 0x1, R0 ;  /* 0x00000001ff007819 */ /* 0x000fe20000011600 */
[----:B------:R-:W-:Y:S03]  /*02b0*/  BSSY.RECONVERGENT B0, `(.L_x_79) ;  /* 0x0000013000007945 */ /* 0x000fe60003800200 */
[----:B------:R-:W-:-:S13]  /*02c0*/  ISETP.GE.U32.AND P0, PT, R9, R0, PT ;  /* 0x000000000900720c */ /* 0x000fda0003f06070 */
[----:B0-----:R-:W-:Y:S05]  /*02d0*/  @P0 BRA `(.L_x_80) ;  /* 0x0000000000400947 */ /* 0x001fea0003800000 */
[C---:B------:R-:W-:Y:S01]  /*02e0*/  IMAD R2, R0.reuse, 0x4, R3 ;  /* 0x0000000400027824 */ /* 0x040fe200078e0203 */
[----:B------:R-:W-:Y:S01]  /*02f0*/  LDS R6, [R3] ;  /* 0x0000000003067984 */ /* 0x000fe20000000800 */
[----:B------:R-:W-:Y:S01]  /*0300*/  IMAD R4, R0, 0x4, R5 ;  /* 0x0000000400047824 */ /* 0x000fe200078e0205 */
[----:B------:R-:W-:Y:S02]  /*0310*/  BSSY.RELIABLE B1, `(.L_x_81) ;  /* 0x000000a000017945 */ /* 0x000fe40003800100 */
[----:B------:R-:W0:Y:S04]  /*0320*/  LDS R11, [R2] ;  /* 0x00000000020b7984 */ /* 0x000e280000000800 */
[----:B------:R-:W1:Y:S01]  /*0330*/  LDS R4, [R4] ;  /* 0x0000000004047984 */ /* 0x000e620000000800 */
[----:B0-----:R-:W-:-:S13]  /*0340*/  FSETP.GT.AND P0, PT, R11, R6, PT ;  /* 0x000000060b00720b */ /* 0x001fda0003f04000 */
[----:B-1----:R-:W-:Y:S05]  /*0350*/  @P0 BRA `(.L_x_82) ;  /* 0x0000000000140947 */ /* 0x002fea0003800000 */
[----:B------:R-:W0:Y:S02]  /*0360*/  LDS R2, [R5] ;  /* 0x0000000005027984 */ /* 0x000e240000000800 */
[----:B0-----:R-:W-:-:S04]  /*0370*/  ISETP.GE.U32.AND P0, PT, R4, R2, PT ;  /* 0x000000020400720c */ /* 0x001fc80003f06070 */
[----:B------:R-:W-:-:S13]  /*0380*/  FSETP.NEU.OR P0, PT, R11, R6, P0 ;  /* 0x000000060b00720b */ /* 0x000fda000070d400 */
[----:B------:R-:W-:Y:S05]  /*0390*/  @P0 BREAK.RELIABLE B1 ;  /* 0x0000000000010942 */ /* 0x000fea0003800100 */
[----:B------:R-:W-:Y:S05]  /*03a0*/  @P0 BRA `(.L_x_80) ;  /* 0x00000000000c0947 */ /* 0x000fea0003800000 */
.L_x_82:
[----:B------:R-:W-:Y:S05]  /*03b0*/  BSYNC.RELIABLE B1 ;  /* 0x0000000000017941 */ /* 0x000fea0003800100 */
.L_x_81:
[----:B------:R0:W-:Y:S04]  /*03c0*/  STS [R3], R11 ;  /* 0x0000000b03007388 */ /* 0x0001e80000000800 */
[----:B------:R0:W-:Y:S02]  /*03d0*/  STS [R5], R4 ;  /* 0x0000000405007388 */ /* 0x0001e40000000800 */
.L_x_80:
[----:B------:R-:W-:Y:S05]  /*03e0*/  BSYNC.RECONVERGENT B0 ;  /* 0x0000000000007941 */ /* 0x000fea0003800200 */
.L_x_79:
[----:B------:R-:W-:Y:S05]  /*03f0*/  WARPSYNC.ALL ;  /* 0x0000000000007948 */ /* 0x000fea0003800000 */
[----:B------:R-:W-:Y:S01]  /*0400*/  BAR.SYNC.DEFER_BLOCKING 0x0 ;  /* 0x0000000000007b1d */ /* 0x000fe20000010000 */
[----:B------:R-:W-:-:S13]  /*0410*/  ISETP.GT.U32.AND P0, PT, R7, 0x3, PT ;  /* 0x000000030700780c */ /* 0x000fda0003f04070 */
[----:B------:R-:W-:Y:S05]  /*0420*/  @P0 BRA `(.L_x_83) ;  /* 0xfffffffc00980947 */ /* 0x000fea000383ffff */
.L_x_78:
[----:B------:R-:W-:-:S13]  /*0430*/  ISETP.NE.AND P0, PT, R9, RZ, PT ;  /* 0x000000ff0900720c */ /* 0x000fda0003f05270 */
[----:B------:R-:W-:Y:S05]  /*0440*/  @P0 EXIT ;  /* 0x000000000000094d */ /* 0x000fea0003800000 */
[----:B------:R-:W1:Y:S01]  /*0450*/  S2UR UR5, SR_CgaCtaId ;  /* 0x00000000000579c3 */ /* 0x000e620000008800 */
[----:B------:R-:W-:-:S07]  /*0460*/  UMOV UR4, 0x400 ;  /* 0x0000040000047882 */ /* 0x000fce0000000000 */
[----:B0-----:R-:W0:Y:S01]  /*0470*/  LDC.64 R2, c[0x0][0x390] ;  /* 0x0000e400ff027b82 */ /* 0x001e220000000a00 */
[----:B-1----:R-:W-:-:S09]  /*0480*/  ULEA UR4, UR5, UR4, 0x18 ;  /* 0x0000000405047291 */ /* 0x002fd2000f8ec0ff */
[----:B------:R-:W0:Y:S04]  /*0490*/  LDS R5, [UR4+0x400] ;  /* 0x00040004ff057984 */ /* 0x000e280008000800 */
[----:B0-----:R-:W-:Y:S01]  /*04a0*/  STG.E desc[UR8][R2.64], R5 ;  /* 0x0000000502007986 */ /* 0x001fe2000c101908 */
[----:B------:R-:W-:Y:S05]  /*04b0*/  EXIT ;  /* 0x000000000000794d */ /* 0x000fea0003800000 */
.L_x_84:
        /* <DEDUP_REMOVED lines=12> */
.L_x_289:


//--------------------- .text.talu_silu_f32       --------------------------
	.section	.text.talu_silu_f32,"ax",@progbits
	.align	128
        .global         talu_silu_f32
        .type           talu_silu_f32,@function
        .size           talu_silu_f32,(.L_x_278 - talu_silu_f32)
        .other          talu_silu_f32,@"STO_CUDA_ENTRY STV_DEFAULT"
talu_silu_f32:
.text.talu_silu_f32:
[----:B------:R-:W-:Y:S01]  /*0000*/  LDC R1, c[0x0][0x37c] ;  /* 0x0000df00ff017b82 */ /* 0x000fe20000000800 */
[----:B------:R-:W0:Y:S07]  /*0010*/  S2R R3, SR_TID.X ;  /* 0x0000000000037919 */ /* 0x000e2e0000002100 */
[----:B------:R-:W0:Y:S01]  /*0020*/  S2UR UR4, SR_CTAID.X ;  /* 0x00000000000479c3 */ /* 0x000e220000002500 */
[----:B------:R-:W1:Y:S07]  /*0030*/  LDCU UR5, c[0x0][0x390] ;  /* 0x00007200ff0577ac */ /* 0x000e6e0008000800 */
[----:B------:R-:W0:Y:S02]  /*0040*/  LDC R2, c[0x0][0x360] ;  /* 0x0000d800ff027b82 */ /* 0x000e240000000800 */
[----:B0-----:R-:W-:-:S05]  /*0050*/  IMAD R2, R2, UR4, R3 ;  /* 0x0000000402027c24 */ /* 0x001fca000f8e0203 */
[----:B-1----:R-:W-:-:S13]  /*0060*/  ISETP.GE.U32.AND P0, PT, R2, UR5, PT ;  /* 0x0000000502007c0c */ /* 0x002fda000bf06070 */
[----:B------:R-:W-:Y:S05]  /*0070*/  @P0 EXIT ;  /* 0x000000000000094d */ /* 0x000fea0003800000 */
[----:B------:R-:W0:Y:S01]  /*0080*/  LDC.64 R4, c[0x0][0x388] ;  /* 0x0000e200ff047b82 */ /* 0x000e220000000a00 */
[----:B------:R-:W1:Y:S01]  /*0090*/  LDCU.64 UR4, c[0x0][0x358] ;  /* 0x00006b00ff0477ac */ /* 0x000e620008000a00 */
[----:B0-----:R-:W-:-:S05]  /*00a0*/  IMAD.WIDE.U32 R4, R2, 0x4, R4 ;  /* 0x0000000402047825 */ /* 0x001fca00078e0004 */
[----:B-1----:R-:W2:Y:S01]  /*00b0*/  LDG.E R0, desc[UR4][R4.64] ;  /* 0x0000000404007981 */ /* 0x002ea2000c1e1900 */
[----:B------:R-:W-:Y:S01]  /*00c0*/  IMAD.MOV.U32 R3, RZ, RZ, 0x3bbb989d ;  /* 0x3bbb989dff037424 */ /* 0x000fe200078e00ff */
[----:B------:R-:W-:Y:S01]  /*00d0*/  BSSY.RECONVERGENT B0, `(.L_x_85) ;  /* 0x0000015000007945 */ /* 0x000fe20003800200 */
[----:B------:R-:W-:Y:S02]  /*00e0*/  IMAD.MOV.U32 R6, RZ, RZ, 0x437c0000 ;  /* 0x437c0000ff067424 */ /* 0x000fe400078e00ff */
[----:B--2---:R-:W-:-:S04]  /*00f0*/  FFMA.SAT R3, R0, -R3, 0.5 ;  /* 0x3f00000000037423 */ /* 0x004fc80000002803 */
[----:B------:R-:W-:-:S04]  /*0100*/  FFMA.RM R3, R3, R6, 12582913 ;  /* 0x4b40000103037423 */ /* 0x000fc80000004006 */
[C---:B------:R-:W-:Y:S01]  /*0110*/  FADD R7, R3.reuse, -12583039 ;  /* 0xcb40007f03077421 */ /* 0x040fe20000000000 */
[----:B------:R-:W-:-:S03]  /*0120*/  IMAD.SHL.U32 R3, R3, 0x800000, RZ ;  /* 0x0080000003037824 */ /* 0x000fc600078e00ff */
[----:B------:R-:W-:-:S04]  /*0130*/  FFMA R7, R0, -1.4426950216293334961, -R7 ;  /* 0xbfb8aa3b00077823 */ /* 0x000fc80000000807 */
[----:B------:R-:W-:-:S04]  /*0140*/  FFMA R7, R0, -1.925963033500011079e-08, R7 ;  /* 0xb2a5706000077823 */ /* 0x000fc80000000007 */
[----:B------:R-:W0:Y:S02]  /*0150*/  MUFU.EX2 R6, R7 ;  /* 0x0000000700067308 */ /* 0x000e240000000800 */
[----:B0-----:R-:W-:-:S06]  /*0160*/  FFMA R3, R3, R6, 1 ;  /* 0x3f80000003037423 */ /* 0x001fcc0000000006 */
[----:B------:R-:W0:Y:S08]  /*0170*/  MUFU.RCP R4, R3 ;  /* 0x0000000300047308 */ /* 0x000e300000001000 */
[----:B------:R-:W1:Y:S01]  /*0180*/  FCHK P0, R0, R3 ;  /* 0x0000000300007302 */ /* 0x000e620000000000 */
[----:B0-----:R-:W-:-:S04]  /*0190*/  FFMA R5, -R3, R4, 1 ;  /* 0x3f80000003057423 */ /* 0x001fc80000000104 */
[----:B------:R-:W-:-:S04]  /*01a0*/  FFMA R5, R4, R5, R4 ;  /* 0x0000000504057223 */ /* 0x000fc80000000004 */
[----:B------:R-:W-:-:S04]  /*01b0*/  FFMA R4, R0, R5, RZ ;  /* 0x0000000500047223 */ /* 0x000fc800000000ff */
[----:B------:R-:W-:-:S04]  /*01c0*/  FFMA R6, -R3, R4, R0 ;  /* 0x0000000403067223 */ /* 0x000fc80000000100 */
[----:B------:R-:W-:Y:S01]  /*01d0*/  FFMA R9, R5, R6, R4 ;  /* 0x0000000605097223 */ /* 0x000fe20000000004 */
[----:B-1----:R-:W-:Y:S06]  /*01e0*/  @!P0 BRA `(.L_x_86) ;  /* 0x00000000000c8947 */ /* 0x002fec0003800000 */
[----:B------:R-:W-:-:S07]  /*01f0*/  MOV R4, 0x210 ;  /* 0x0000021000047802 */ /* 0x000fce0000000f00 */
[----:B------:R-:W-:Y:S05]  /*0200*/  CALL.REL.NOINC `($__internal_0_$__cuda_sm3x_div_rn_noftz_f32_slowpath) ;  /* 0x0000000000187944 */ /* 0x000fea0003c00000 */
[----:B------:R-:W-:-:S07]  /*0210*/  IMAD.MOV.U32 R9, RZ, RZ, R0 ;  /* 0x000000ffff097224 */ /* 0x000fce00078e0000 */
.L_x_86:
[----:B------:R-:W-:Y:S05]  /*0220*/  BSYNC.RECONVERGENT B0 ;  /* 0x0000000000007941 */ /* 0x000fea0003800200 */
.L_x_85:
[----:B------:R-:W0:Y:S02]  /*0230*/  LDC.64 R4, c[0x0][0x380] ;  /* 0x0000e000ff047b82 */ /* 0x000e240000000a00 */
[----:B0-----:R-:W-:-:S05]  /*0240*/  IMAD.WIDE.U32 R2, R2, 0x4, R4 ;  /* 0x0000000402027825 */ /* 0x001fca00078e0004 */
[----:B------:R-:W-:Y:S01]  /*0250*/  STG.E desc[UR4][R2.64], R9 ;  /* 0x0000000902007986 */ /* 0x000fe2000c101904 */
[----:B------:R-:W-:Y:S05]  /*0260*/  EXIT ;  /* 0x000000000000794d */ /* 0x000fea0003800000 */
        .weak           $__internal_0_$__cuda_sm3x_div_rn_noftz_f32_slowpath
        .type           $__internal_0_$__cuda_sm3x_div_rn_noftz_f32_slowpath,@function
        .size           $__internal_0_$__cuda_sm3x_div_rn_noftz_f32_slowpath,(.L_x_278 - $__internal_0_$__cuda_sm3x_div_rn_noftz_f32_slowpath)
$__internal_0_$__cuda_sm3x_div_rn_noftz_f32_slowpath:
[--C-:B------:R-:W-:Y:S01]  /*0270*/  SHF.R.U32.HI R6, RZ, 0x17, R3.reuse ;  /* 0x00000017ff067819 */ /* 0x100fe20000011603 */
[----:B------:R-:W-:Y:S01]  /*0280*/  BSSY.RECONVERGENT B1, `(.L_x_87) ;  /* 0x0000064000017945 */ /* 0x000fe20003800200 */
[--C-:B------:R-:W-:Y:S01]  /*0290*/  SHF.R.U32.HI R5, RZ, 0x17, R0.reuse ;  /* 0x00000017ff057819 */ /* 0x100fe20000011600 */
[----:B------:R-:W-:Y:S01]  /*02a0*/  IMAD.MOV.U32 R7, RZ, RZ, R0 ;  /* 0x000000ffff077224 */ /* 0x000fe200078e0000 */
[----:B------:R-:W-:Y:S01]  /*02b0*/  LOP3.LUT R6, R6, 0xff, RZ, 0xc0, !PT ;  /* 0x000000ff06067812 */ /* 0x000fe200078ec0ff */
[----:B------:R-:W-:Y:S01]  /*02c0*/  IMAD.MOV.U32 R8, RZ, RZ, R3 ;  /* 0x000000ffff087224 */ /* 0x000fe200078e0003 */
[----:B------:R-:W-:-:S03]  /*02d0*/  LOP3.LUT R5, R5, 0xff, RZ, 0xc0, !PT ;  /* 0x000000ff05057812 */ /* 0x000fc600078ec0ff */
[----:B------:R-:W-:Y:S02]  /*02e0*/  VIADD R11, R6, 0xffffffff ;  /* 0xffffffff060b7836 */ /* 0x000fe40000000000 */
[----:B------:R-:W-:-:S03]  /*02f0*/  VIADD R10, R5, 0xffffffff ;  /* 0xffffffff050a7836 */ /* 0x000fc60000000000 */
[----:B------:R-:W-:-:S04]  /*0300*/  ISETP.GT.U32.AND P0, PT, R11, 0xfd, PT ;  /* 0x000000fd0b00780c */ /* 0x000fc80003f04070 */
[----:B------:R-:W-:-:S13]  /*0310*/  ISETP.GT.U32.OR P0, PT, R10, 0xfd, P0 ;  /* 0x000000fd0a00780c */ /* 0x000fda0000704470 */
[----:B------:R-:W-:Y:S01]  /*0320*/  @!P0 IMAD.MOV.U32 R9, RZ, RZ, RZ ;  /* 0x000000ffff098224 */ /* 0x000fe200078e00ff */
[----:B------:R-:W-:Y:S06]  /*0330*/  @!P0 BRA `(.L_x_88) ;  /* 0x00000000005c8947 */ /* 0x000fec0003800000 */
[----:B------:R-:W-:Y:S02]  /*0340*/  FSETP.GTU.FTZ.AND P0, PT, |R0|, +INF , PT ;  /* 0x7f8000000000780b */ /* 0x000fe40003f1c200 */
[----:B------:R-:W-:-:S04]  /*0350*/  FSETP.GTU.FTZ.AND P1, PT, |R3|, +INF , PT ;  /* 0x7f8000000300780b */ /* 0x000fc80003f3c200 */
[----:B------:R-:W-:-:S13]  /*0360*/  PLOP3.LUT P0, PT, P0, P1, PT, 0xf8, 0x8f ;  /* 0x00000000008f781c */ /* 0x000fda0000703f70 */
[----:B------:R-:W-:Y:S05]  /*0370*/  @P0 BRA `(.L_x_89) ;  /* 0x00000004004c0947 */ /* 0x000fea0003800000 */
[----:B------:R-:W-:-:S13]  /*0380*/  LOP3.LUT P0, RZ, R8, 0x7fffffff, R7, 0xc8, !PT ;  /* 0x7fffffff08ff7812 */ /* 0x000fda000780c807 */
[----:B------:R-:W-:Y:S05]  /*0390*/  @!P0 BRA `(.L_x_90) ;  /* 0x00000004003c8947 */ /* 0x000fea0003800000 */
[C---:B------:R-:W-:Y:S02]  /*03a0*/  FSETP.NEU.FTZ.AND P2, PT, |R0|.reuse, +INF , PT ;  /* 0x7f8000000000780b */ /* 0x040fe40003f5d200 */
[----:B------:R-:W-:Y:S02]  /*03b0*/  FSETP.NEU.FTZ.AND P1, PT, |R3|, +INF , PT ;  /* 0x7f8000000300780b */ /* 0x000fe40003f3d200 */
[----:B------:R-:W-:-:S11]  /*03c0*/  FSETP.NEU.FTZ.AND P0, PT, |R0|, +INF , PT ;  /* 0x7f8000000000780b */ /* 0x000fd60003f1d200 */
[----:B------:R-:W-:Y:S05]  /*03d0*/  @!P1 BRA !P2, `(.L_x_90) ;  /* 0x00000004002c9947 */ /* 0x000fea0005000000 */
[----:B------:R-:W-:-:S04]  /*03e0*/  LOP3.LUT P2, RZ, R7, 0x7fffffff, RZ, 0xc0, !PT ;  /* 0x7fffffff07ff7812 */ /* 0x000fc8000784c0ff */
[----:B------:R-:W-:-:S13]  /*03f0*/  PLOP3.LUT P1, PT, P1, P2, PT, 0x2f, 0xf2 ;  /* 0x0000000000f2781c */ /* 0x000fda0000f24577 */
[----:B------:R-:W-:Y:S05]  /*0400*/  @P1 BRA `(.L_x_91) ;  /* 0x0000000400181947 */ /* 0x000fea0003800000 */
[----:B------:R-:W-:-:S04]  /*0410*/  LOP3.LUT P1, RZ, R8, 0x7fffffff, RZ, 0xc0, !PT ;  /* 0x7fffffff08ff7812 */ /* 0x000fc8000782c0ff */
[----:B------:R-:W-:-:S13]  /*0420*/  PLOP3.LUT P0, PT, P0, P1, PT, 0x2f, 0xf2 ;  /* 0x0000000000f2781c */ /* 0x000fda0000702577 */
[----:B------:R-:W-:Y:S05]  /*0430*/  @P0 BRA `(.L_x_92) ;  /* 0x0000000400000947 */ /* 0x000fea0003800000 */
[----:B------:R-:W-:Y:S02]  /*0440*/  ISETP.GE.AND P0, PT, R10, RZ, PT ;  /* 0x000000ff0a00720c */ /* 0x000fe40003f06270 */
[----:B------:R-:W-:-:S11]  /*0450*/  ISETP.GE.AND P1, PT, R11, RZ, PT ;  /* 0x000000ff0b00720c */ /* 0x000fd60003f26270 */
[----:B------:R-:W-:Y:S02]  /*0460*/  @P0 IMAD.MOV.U32 R9, RZ, RZ, RZ ;  /* 0x000000ffff090224 */ /* 0x000fe400078e00ff */
[----:B------:R-:W-:Y:S01]  /*0470*/  @!P0 FFMA R7, R0, 1.84467440737095516160e+19, RZ ;  /* 0x5f80000000078823 */ /* 0x000fe200000000ff */
[----:B------:R-:W-:Y:S02]  /*0480*/  @!P0 IMAD.MOV.U32 R9, RZ, RZ, -0x40 ;  /* 0xffffffc0ff098424 */ /* 0x000fe400078e00ff */
[----:B------:R-:W-:-:S03]  /*0490*/  @!P1 FFMA R8, R3, 1.84467440737095516160e+19, RZ ;  /* 0x5f80000003089823 */ /* 0x000fc600000000ff */
[----:B------:R-:W-:-:S07]  /*04a0*/  @!P1 IADD3 R9, PT, PT, R9, 0x40, RZ ;  /* 0x0000004009099810 */ /* 0x000fce0007ffe0ff */
.L_x_88:
[----:B------:R-:W-:Y:S01]  /*04b0*/  LEA R3, R6, 0xc0800000, 0x17 ;  /* 0xc080000006037811 */ /* 0x000fe200078eb8ff */
[----:B------:R-:W-:Y:S01]  /*04c0*/  VIADD R5, R5, 0xffffff81 ;  /* 0xffffff8105057836 */ /* 0x000fe20000000000 */
[----:B------:R-:W-:Y:S03]  /*04d0*/  BSSY.RECONVERGENT B2, `(.L_x_93) ;  /* 0x0000035000027945 */ /* 0x000fe60003800200 */
[----:B------:R-:W-:Y:S01]  /*04e0*/  IMAD.IADD R3, R8, 0x1, -R3 ;  /* 0x0000000108037824 */ /* 0x000fe200078e0a03 */
[C---:B------:R-:W-:Y:S01]  /*04f0*/  IADD3 R6, PT, PT, R5.reuse, 0x7f, -R6 ;  /* 0x0000007f05067810 */ /* 0x040fe20007ffe806 */
[----:B------:R-:W-:Y:S02]  /*0500*/  IMAD R0, R5, -0x800000, R7 ;  /* 0xff80000005007824 */ /* 0x000fe400078e0207 */
[----:B------:R-:W0:Y:S01]  /*0510*/  MUFU.RCP R8, R3 ;  /* 0x0000000300087308 */ /* 0x000e220000001000 */
[----:B------:R-:W-:Y:S01]  /*0520*/  FADD.FTZ R11, -R3, -RZ ;  /* 0x800000ff030b7221 */ /* 0x000fe20000010100 */
[----:B------:R-:W-:-:S03]  /*0530*/  IMAD.IADD R6, R6, 0x1, R9 ;  /* 0x0000000106067824 */ /* 0x000fc600078e0209 */
[----:B0-----:R-:W-:-:S04]  /*0540*/  FFMA R13, R8, R11, 1 ;  /* 0x3f800000080d7423 */ /* 0x001fc8000000000b */
[----:B------:R-:W-:-:S04]  /*0550*/  FFMA R10, R8, R13, R8 ;  /* 0x0000000d080a7223 */ /* 0x000fc80000000008 */
[----:B------:R-:W-:-:S04]  /*0560*/  FFMA R7, R0, R10, RZ ;  /* 0x0000000a00077223 */ /* 0x000fc800000000ff */
[----:B------:R-:W-:-:S04]  /*0570*/  FFMA R8, R11, R7, R0 ;  /* 0x000000070b087223 */ /* 0x000fc80000000000 */
[----:B------:R-:W-:-:S04]  /*0580*/  FFMA R7, R10, R8, R7 ;  /* 0x000000080a077223 */ /* 0x000fc80000000007 */
[----:B------:R-:W-:-:S04]  /*0590*/  FFMA R8, R11, R7, R0 ;  /* 0x000000070b087223 */ /* 0x000fc80000000000 */
[----:B------:R-:W-:-:S05]  /*05a0*/  FFMA R0, R10, R8, R7 ;  /* 0x000000080a007223 */ /* 0x000fca0000000007 */
[----:B------:R-:W-:-:S04]  /*05b0*/  SHF.R.U32.HI R3, RZ, 0x17, R0 ;  /* 0x00000017ff037819 */ /* 0x000fc80000011600 */
[----:B------:R-:W-:-:S05]  /*05c0*/  LOP3.LUT R3, R3, 0xff, RZ, 0xc0, !PT ;  /* 0x000000ff03037812 */ /* 0x000fca00078ec0ff */
[----:B------:R-:W-:-:S04]  /*05d0*/  IMAD.IADD R9, R3, 0x1, R6 ;  /* 0x0000000103097824 */ /* 0x000fc800078e0206 */
[----:B------:R-:W-:-:S05]  /*05e0*/  VIADD R3, R9, 0xffffffff ;  /* 0xffffffff09037836 */ /* 0x000fca0000000000 */
[----:B------:R-:W-:-:S13]  /*05f0*/  ISETP.GE.U32.AND P0, PT, R3, 0xfe, PT ;  /* 0x000000fe0300780c */ /* 0x000fda0003f06070 */
[----:B------:R-:W-:Y:S05]  /*0600*/  @!P0 BRA `(.L_x_94) ;  /* 0x0000000000808947 */ /* 0x000fea0003800000 */
[----:B------:R-:W-:-:S13]  /*0610*/  ISETP.GT.AND P0, PT, R9, 0xfe, PT ;  /* 0x000000fe0900780c */ /* 0x000fda0003f04270 */
[----:B------:R-:W-:Y:S05]  /*0620*/  @P0 BRA `(.L_x_95) ;  /* 0x00000000006c0947 */ /* 0x000fea0003800000 */
[----:B------:R-:W-:-:S13]  /*0630*/  ISETP.GE.AND P0, PT, R9, 0x1, PT ;  /* 0x000000010900780c */ /* 0x000fda0003f06270 */
[----:B------:R-:W-:Y:S05]  /*0640*/  @P0 BRA `(.L_x_96) ;  /* 0x0000000000740947 */ /* 0x000fea0003800000 */
[----:B------:R-:W-:Y:S02]  /*0650*/  ISETP.GE.AND P0, PT, R9, -0x18, PT ;  /* 0xffffffe80900780c */ /* 0x000fe40003f06270 */
[----:B------:R-:W-:-:S11]  /*0660*/  LOP3.LUT R0, R0, 0x80000000, RZ, 0xc0, !PT ;  /* 0x8000000000007812 */ /* 0x000fd600078ec0ff */
[----:B------:R-:W-:Y:S05]  /*0670*/  @!P0 BRA `(.L_x_96) ;  /* 0x0000000000688947 */ /* 0x000fea0003800000 */
[CCC-:B------:R-:W-:Y:S01]  /*0680*/  FFMA.RZ R3, R10.reuse, R8.reuse, R7.reuse ;  /* 0x000000080a037223 */ /* 0x1c0fe2000000c007 */
[CCC-:B------:R-:W-:Y:S01]  /*0690*/  FFMA.RM R6, R10.reuse, R8.reuse, R7.reuse ;  /* 0x000000080a067223 */ /* 0x1c0fe20000004007 */
[C---:B------:R-:W-:Y:S02]  /*06a0*/  ISETP.NE.AND P2, PT, R9.reuse, RZ, PT ;  /* 0x000000ff0900720c */ /* 0x040fe40003f45270 */
[----:B------:R-:W-:Y:S02]  /*06b0*/  ISETP.NE.AND P1, PT, R9, RZ, PT ;  /* 0x000000ff0900720c */ /* 0x000fe40003f25270 */
[----:B------:R-:W-:Y:S01]  /*06c0*/  LOP3.LUT R5, R3, 0x7fffff, RZ, 0xc0, !PT ;  /* 0x007fffff03057812 */ /* 0x000fe200078ec0ff */
[----:B------:R-:W-:Y:S01]  /*06d0*/  FFMA.RP R3, R10, R8, R7 ;  /* 0x000000080a037223 */ /* 0x000fe20000008007 */
[----:B------:R-:W-:Y:S01]  /*06e0*/  IADD3 R8, PT, PT, R9, 0x20, RZ ;  /* 0x0000002009087810 */ /* 0x000fe20007ffe0ff */
[----:B------:R-:W-:Y:S01]  /*06f0*/  IMAD.MOV R7, RZ, RZ, -R9 ;  /* 0x000000ffff077224 */ /* 0x000fe200078e0a09 */
[----:B------:R-:W-:-:S02]  /*0700*/  LOP3.LUT R5, R5, 0x800000, RZ, 0xfc, !PT ;  /* 0x0080000005057812 */ /* 0x000fc400078efcff */
[----:B------:R-:W-:Y:S02]  /*0710*/  FSETP.NEU.FTZ.AND P0, PT, R3, R6, PT ;  /* 0x000000060300720b */ /* 0x000fe40003f1d000 */
[----:B------:R-:W-:Y:S02]  /*0720*/  SHF.L.U32 R8, R5, R8, RZ ;  /* 0x0000000805087219 */ /* 0x000fe400000006ff */
[----:B------:R-:W-:Y:S02]  /*0730*/  SEL R6, R7, RZ, P2 ;  /* 0x000000ff07067207 */ /* 0x000fe40001000000 */
[----:B------:R-:W-:Y:S02]  /*0740*/  ISETP.NE.AND P1, PT, R8, RZ, P1 ;  /* 0x000000ff0800720c */ /* 0x000fe40000f25270 */
[----:B------:R-:W-:Y:S02]  /*0750*/  SHF.R.U32.HI R6, RZ, R6, R5 ;  /* 0x00000006ff067219 */ /* 0x000fe40000011605 */
[----:B------:R-:W-:-:S02]  /*0760*/  PLOP3.LUT P0, PT, P0, P1, PT, 0xf8, 0x8f ;  /* 0x00000000008f781c */ /* 0x000fc40000703f70 */
[----:B------:R-:W-:Y:S02]  /*0770*/  SHF.R.U32.HI R8, RZ, 0x1, R6 ;  /* 0x00000001ff087819 */ /* 0x000fe40000011606 */
[----:B------:R-:W-:-:S04]  /*0780*/  SEL R3, RZ, 0x1, !P0 ;  /* 0x00000001ff037807 */ /* 0x000fc80004000000 */
[----:B------:R-:W-:-:S04]  /*0790*/  LOP3.LUT R3, R3, 0x1, R8, 0xf8, !PT ;  /* 0x0000000103037812 */ /* 0x000fc800078ef808 */
[----:B------:R-:W-:-:S05]  /*07a0*/  LOP3.LUT R3, R3, R6, RZ, 0xc0, !PT ;  /* 0x0000000603037212 */ /* 0x000fca00078ec0ff */
[----:B------:R-:W-:-:S05]  /*07b0*/  IMAD.IADD R3, R8, 0x1, R3 ;  /* 0x0000000108037824 */ /* 0x000fca00078e0203 */
[----:B------:R-:W-:Y:S01]  /*07c0*/  LOP3.LUT R0, R3, R0, RZ, 0xfc, !PT ;  /* 0x0000000003007212 */ /* 0x000fe200078efcff */
[----:B------:R-:W-:Y:S06]  /*07d0*/  BRA `(.L_x_96) ;  /* 0x0000000000107947 */ /* 0x000fec0003800000 */
.L_x_95:
[----:B------:R-:W-:-:S04]  /*07e0*/  LOP3.LUT R0, R0, 0x80000000, RZ, 0xc0, !PT ;  /* 0x8000000000007812 */ /* 0x000fc800078ec0ff */
[----:B------:R-:W-:Y:S01]  /*07f0*/  LOP3.LUT R0, R0, 0x7f800000, RZ, 0xfc, !PT ;  /* 0x7f80000000007812 */ /* 0x000fe200078efcff */
[----:B------:R-:W-:Y:S06]  /*0800*/  BRA `(.L_x_96) ;  /* 0x0000000000047947 */ /* 0x000fec0003800000 */
.L_x_94:
[----:B------:R-:W-:-:S07]  /*0810*/  IMAD R0, R6, 0x800000, R0 ;  /* 0x0080000006007824 */ /* 0x000fce00078e0200 */
.L_x_96:
[----:B------:R-:W-:Y:S05]  /*0820*/  BSYNC.RECONVERGENT B2 ;  /* 0x0000000000027941 */ /* 0x000fea0003800200 */
.L_x_93:
[----:B------:R-:W-:Y:S05]  /*0830*/  BRA `(.L_x_97) ;  /* 0x0000000000207947 */ /* 0x000fea0003800000 */
.L_x_92:
[----:B------:R-:W-:-:S04]  /*0840*/  LOP3.LUT R0, R8, 0x80000000, R7, 0x48, !PT ;  /* 0x8000000008007812 */ /* 0x000fc800078e4807 */
[----:B------:R-:W-:Y:S01]  /*0850*/  LOP3.LUT R0, R0, 0x7f800000, RZ, 0xfc, !PT ;  /* 0x7f80000000007812 */ /* 0x000fe200078efcff */
[----:B------:R-:W-:Y:S06]  /*0860*/  BRA `(.L_x_97) ;  /* 0x0000000000147947 */ /* 0x000fec0003800000 */
.L_x_91:
[----:B------:R-:W-:Y:S01]  /*0870*/  LOP3.LUT R0, R8, 0x80000000, R7, 0x48, !PT ;  /* 0x8000000008007812 */ /* 0x000fe200078e4807 */
[----:B------:R-:W-:Y:S06]  /*0880*/  BRA `(.L_x_97) ;  /* 0x00000000000c7947 */ /* 0x000fec0003800000 */
.L_x_90:
[----:B------:R-:W0:Y:S01]  /*0890*/  MUFU.RSQ R0, -QNAN ;  /* 0xffc0000000007908 */ /* 0x000e220000001400 */
[----:B------:R-:W-:Y:S05]  /*08a0*/  BRA `(.L_x_97) ;  /* 0x0000000000047947 */ /* 0x000fea0003800000 */
.L_x_89:
[----:B------:R-:W-:-:S07]  /*08b0*/  FADD.FTZ R0, R0, R3 ;  /* 0x0000000300007221 */ /* 0x000fce0000010000 */
.L_x_97:
[----:B------:R-:W-:Y:S05]  /*08c0*/  BSYNC.RECONVERGENT B1 ;  /* 0x0000000000017941 */ /* 0x000fea0003800200 */
.L_x_87:
[----:B------:R-:W-:-:S04]  /*08d0*/  IMAD.MOV.U32 R5, RZ, RZ, 0x0 ;  /* 0x00000000ff057424 */ /* 0x000fc800078e00ff */
[----:B0-----:R-:W-:Y:S05]  /*08e0*/  RET.REL.NODEC R4 `(talu_silu_f32) ;  /* 0xfffffff404c47950 */ /* 0x001fea0003c3ffff */
.L_x_98:
        /* <DEDUP_REMOVED lines=9> */
.L_x_278:


//--------------------- .text.talu_attn_fused_heads_f16_kv --------------------------
	.section	.text.talu_attn_fused_heads_f16_kv,"ax",@progbits
	.align	128
        .global         talu_attn_fused_heads_f16_kv
        .type           talu_attn_fused_heads_f16_kv,@function
        .size           talu_attn_fused_heads_f16_kv,(.L_x_279 - talu_attn_fused_heads_f16_kv)
        .other          talu_attn_fused_heads_f16_kv,@"STO_CUDA_ENTRY STV_DEFAULT"
talu_attn_fused_heads_f16_kv:
.text.talu_attn_fused_heads_f16_kv:
[----:B------:R-:W-:Y:S08]  /*0000*/  LDC R1, c[0x0][0x37c] ;  /* 0x0000df00ff017b82 */ /* 0x000ff00000000800 */
[----:B------:R-:W0:Y:S08]  /*0010*/  LDC.64 R2, c[0x0][0x3a0] ;  /* 0x0000e800ff027b82 */ /* 0x000e300000000a00 */
[----:B------:R-:W1:Y:S08]  /*0020*/  LDC R5, c[0x0][0x3ac] ;  /* 0x0000eb00ff057b82 */ /* 0x000e700000000800 */
[----:B------:R-:W2:Y:S08]  /*0030*/  S2UR UR5, SR_CTAID.X ;  /* 0x00000000000579c3 */ /* 0x000eb00000002500 */
[----:B------:R-:W3:Y:S01]  /*0040*/  LDC R31, c[0x0][0x3b0] ;  /* 0x0000ec00ff1f7b82 */ /* 0x000ee20000000800 */
[----:B0-----:R-:W-:-:S04]  /*0050*/  ISETP.NE.AND P0, PT, R3, RZ, PT ;  /* 0x000000ff0300720c */ /* 0x001fc80003f05270 */
[----:B-1----:R-:W-:-:S04]  /*0060*/  ISETP.EQ.OR P0, PT, R5, RZ, !P0 ;  /* 0x000000ff0500720c */ /* 0x002fc80004702670 */
[----:B--2---:R-:W-:-:S04]  /*0070*/  ISETP.LE.U32.OR P0, PT, R2, UR5, P0 ;  /* 0x0000000502007c0c */ /* 0x004fc80008703470 */
[----:B---3--:R-:W-:-:S13]  /*0080*/  ISETP.EQ.OR P0, PT, R31, RZ, P0 ;  /* 0x000000ff1f00720c */ /* 0x008fda0000702670 */
[----:B------:R-:W-:Y:S05]  /*0090*/  @P0 EXIT ;  /* 0x000000000000094d */ /* 0x000fea0003800000 */
[----:B------:R-:W0:Y:S08]  /*00a0*/  I2F.U32.RP R4, R5 ;  /* 0x0000000500047306 */ /* 0x000e300000209000 */
[----:B0-----:R-:W0:Y:S02]  /*00b0*/  MUFU.RCP R4, R4 ;  /* 0x0000000400047308 */ /* 0x001e240000001000 */
[----:B0-----:R-:W-:-:S06]  /*00c0*/  VIADD R2, R4, 0xffffffe ;  /* 0x0ffffffe04027836 */ /* 0x001fcc0000000000 */
[----:B------:R0:W1:Y:S02]  /*00d0*/  F2I.FTZ.U32.TRUNC.NTZ R3, R2 ;  /* 0x0000000200037305 */ /* 0x000064000021f000 */
[----:B0-----:R-:W-:Y:S02]  /*00e0*/  HFMA2 R2, -RZ, RZ, 0, 0 ;  /* 0x00000000ff027431 */ /* 0x001fe400000001ff */
[----:B-1----:R-:W-:-:S04]  /*00f0*/  IMAD.MOV R0, RZ, RZ, -R3 ;  /* 0x000000ffff007224 */ /* 0x002fc800078e0a03 */
[----:B------:R-:W-:Y:S02]  /*0100*/  IMAD R7, R0, R5, RZ ;  /* 0x0000000500077224 */ /* 0x000fe400078e02ff */
[----:B------:R-:W-:Y:S02]  /*0110*/  VIADD R0, R31, 0x1f ;  /* 0x0000001f1f007836 */ /* 0x000fe40000000000 */
[----:B------:R-:W-:-:S03]  /*0120*/  IMAD.HI.U32 R3, R3, R7, R2 ;  /* 0x0000000703037227 */ /* 0x000fc600078e0002 */
[----:B------:R-:W-:-:S03]  /*0130*/  ISETP.GT.U32.AND P1, PT, R0, 0x21f, PT ;  /* 0x0000021f0000780c */ /* 0x000fc60003f24070 */
[----:B------:R-:W-:-:S04]  /*0140*/  IMAD.HI.U32 R3, R3, UR5, RZ ;  /* 0x0000000503037c27 */ /* 0x000fc8000f8e00ff */
[----:B------:R-:W-:-:S04]  /*0150*/  IMAD.MOV R6, RZ, RZ, -R3 ;  /* 0x000000ffff067224 */ /* 0x000fc800078e0a03 */
[----:B------:R-:W-:-:S05]  /*0160*/  IMAD R4, R5, R6, UR5 ;  /* 0x0000000505047e24 */ /* 0x000fca000f8e0206 */
[----:B------:R-:W-:Y:S01]  /*0170*/  ISETP.GE.U32.AND P0, PT, R4, R5, PT ;  /* 0x000000050400720c */ /* 0x000fe20003f06070 */
[----:B------:R-:W-:-:S12]  /*0180*/  @P1 EXIT ;  /* 0x000000000000194d */ /* 0x000fd80003800000 */
[----:B------:R-:W0:Y:S01]  /*0190*/  S2R R20, SR_TID.X ;  /* 0x0000000000147919 */ /* 0x000e220000002100 */
[-C--:B------:R-:W-:Y:S01]  /*01a0*/  @P0 IADD3 R4, PT, PT, R4, -R5.reuse, RZ ;  /* 0x8000000504040210 */ /* 0x080fe20007ffe0ff */
[----:B------:R-:W-:Y:S01]  /*01b0*/  @P0 VIADD R3, R3, 0x1 ;  /* 0x0000000103030836 */ /* 0x000fe20000000000 */
[----:B------:R-:W-:Y:S01]  /*01c0*/  ISETP.NE.U32.AND P2, PT, R5, RZ, PT ;  /* 0x000000ff0500720c */ /* 0x000fe20003f45070 */
[----:B------:R-:W1:Y:S01]  /*01d0*/  LDCU.64 UR6, c[0x0][0x358] ;  /* 0x00006b00ff0677ac */ /* 0x000e620008000a00 */
[----:B------:R-:W-:Y:S02]  /*01e0*/  ISETP.GE.U32.AND P1, PT, R4, R5, PT ;  /* 0x000000050400720c */ /* 0x000fe40003f26070 */
[----:B------:R-:W-:Y:S02]  /*01f0*/  ISETP.GT.U32.AND P0, PT, R0, 0x1f, PT ;  /* 0x0000001f0000780c */ /* 0x000fe40003f04070 */
[----:B------:R-:W-:-:S09]  /*0200*/  MOV R19, RZ ;  /* 0x000000ff00137202 */ /* 0x000fd20000000f00 */
[----:B------:R-:W-:Y:S01]  /*0210*/  @P1 VIADD R3, R3, 0x1 ;  /* 0x0000000103031836 */ /* 0x000fe20000000000 */
[----:B------:R-:W-:-:S05]  /*0220*/  @!P2 LOP3.LUT R3, RZ, R5, RZ, 0x33, !PT ;  /* 0x00000005ff03a212 */ /* 0x000fca00078e33ff */
[----:B------:R-:W-:Y:S01]  /*0230*/  IMAD R18, R3, R31, RZ ;  /* 0x0000001f03127224 */ /* 0x000fe200078e02ff */
[----:B0-----:R-:W-:Y:S01]  /*0240*/  LOP3.LUT R20, R20, 0x1f, RZ, 0xc0, !PT ;  /* 0x0000001f14147812 */ /* 0x001fe200078ec0ff */
[----:B-1----:R-:W-:Y:S06]  /*0250*/  @P0 BRA `(.L_x_99) ;  /* 0x0000000800a80947 */ /* 0x002fec0003800000 */
[----:B------:R-:W-:Y:S01]  /*0260*/  LOP3.LUT R22, RZ, R20, RZ, 0x33, !PT ;  /* 0x00000014ff167212 */ /* 0x000fe200078e33ff */
[----:B------:R-:W-:Y:S01]  /*0270*/  UMOV UR4, URZ ;  /* 0x000000ff00047c82 */ /* 0x000fe20008000000 */
[----:B------:R-:W-:-:S03]  /*0280*/  MOV R23, 0xff7fffff ;  /* 0xff7fffff00177802 */ /* 0x000fc60000000f00 */
[----:B------:R-:W-:-:S05]  /*0290*/  IMAD.IADD R22, R22, 0x1, R31 ;  /* 0x0000000116167824 */ /* 0x000fca00078e021f */
[----:B------:R-:W-:-:S04]  /*02a0*/  LEA.HI R25, R22, 0x1, RZ, 0x1b ;  /* 0x0000000116197811 */ /* 0x000fc800078fd8ff */
[C---:B------:R-:W-:Y:S02]  /*02b0*/  LOP3.LUT R26, R25.reuse, 0x7, RZ, 0xc0, !PT ;  /* 0x00000007191a7812 */ /* 0x040fe400078ec0ff */
[----:B------:R-:W-:-:S03]  /*02c0*/  LOP3.LUT R24, R25, 0xffffff8, RZ, 0xc0, !PT ;  /* 0x0ffffff819187812 */ /* 0x000fc600078ec0ff */
[----:B------:R-:W-:-:S05]  /*02d0*/  VIADD R2, R26, 0xffffffff ;  /* 0xffffffff1a027836 */ /* 0x000fca0000000000 */
[----:B------:R-:W-:Y:S01]  /*02e0*/  ISETP.GE.U32.AND P0, PT, R2, 0x3, PT ;  /* 0x000000030200780c */ /* 0x000fe20003f06070 */
[----:B------:R-:W-:-:S12]  /*02f0*/  IMAD.MOV.U32 R2, RZ, RZ, RZ ;  /* 0x000000ffff027224 */ /* 0x000fd800078e00ff */
.L_x_109:
[----:B------:R-:W0:Y:S01]  /*0300*/  LDC R3, c[0x0][0x3b0] ;  /* 0x0000ec00ff037b82 */ /* 0x000e220000000800 */
[----:B------:R-:W-:Y:S01]  /*0310*/  BSSY.RECONVERGENT B0, `(.L_x_100) ;  /* 0x0000068000007945 */ /* 0x000fe20003800200 */
[----:B------:R-:W-:Y:S01]  /*0320*/  IMAD.MOV.U32 R17, RZ, RZ, RZ ;  /* 0x000000ffff117224 */ /* 0x000fe200078e00ff */
[----:B0-----:R-:W-:-:S13]  /*0330*/  ISETP.GE.U32.AND P1, PT, R20, R3, PT ;  /* 0x000000031400720c */ /* 0x001fda0003f26070 */
[----:B------:R-:W-:Y:S05]  /*0340*/  @P1 BRA `(.L_x_101) ;  /* 0x0000000400901947 */ /* 0x000fea0003800000 */
[----:B------:R-:W0:Y:S01]  /*0350*/  LDC R9, c[0x0][0x3a8] ;  /* 0x0000ea00ff097b82 */ /* 0x000e220000000800 */
[----:B------:R-:W-:Y:S01]  /*0360*/  HFMA2 R15, -RZ, RZ, 0, 0 ;  /* 0x00000000ff0f7431 */ /* 0x000fe200000001ff */
[----:B------:R-:W-:Y:S01]  /*0370*/  BSSY.RECONVERGENT B1, `(.L_x_102) ;  /* 0x0000034000017945 */ /* 0x000fe20003800200 */
[----:B------:R-:W-:Y:S02]  /*0380*/  IMAD.MOV.U32 R17, RZ, RZ, RZ ;  /* 0x000000ffff117224 */ /* 0x000fe400078e00ff */
[----:B------:R-:W-:Y:S02]  /*0390*/  IMAD.MOV.U32 R14, RZ, RZ, R20 ;  /* 0x000000ffff0e7224 */ /* 0x000fe400078e0014 */
[----:B0-----:R-:W-:-:S07]  /*03a0*/  IMAD.WIDE.U32 R8, R9, UR4, R18 ;  /* 0x0000000409087c25 */ /* 0x001fce000f8e0012 */
.L_x_103:
[----:B------:R-:W0:Y:S01]  /*03b0*/  LDC.64 R6, c[0x0][0x390] ;  /* 0x0000e400ff067b82 */ /* 0x000e220000000a00 */
[-C--:B------:R-:W-:Y:S01]  /*03c0*/  MOV R10, R14.reuse ;  /* 0x0000000e000a7202 */ /* 0x080fe20000000f00 */
[----:B------:R-:W-:Y:S01]  /*03d0*/  IMAD.MOV.U32 R11, RZ, RZ, RZ ;  /* 0x000000ffff0b7224 */ /* 0x000fe200078e00ff */
[----:B------:R-:W-:-:S03]  /*03e0*/  IADD3 R12, P1, PT, R8, R14, RZ ;  /* 0x0000000e080c7210 */ /* 0x000fc60007f3e0ff */
[----:B------:R-:W-:Y:S02]  /*03f0*/  IMAD.WIDE.U32 R28, R3, UR5, R10 ;  /* 0x00000005031c7c25 */ /* 0x000fe4000f8e000a */
[----:B------:R-:W1:Y:S02]  /*0400*/  LDC.64 R4, c[0x0][0x388] ;  /* 0x0000e200ff047b82 */ /* 0x000e640000000a00 */
[----:B------:R-:W-:Y:S01]  /*0410*/  IMAD.X R11, RZ, RZ, R9, P1 ;  /* 0x000000ffff0b7224 */ /* 0x000fe200008e0609 */
[----:B0-----:R-:W-:-:S04]  /*0420*/  LEA R10, P1, R12, R6, 0x1 ;  /* 0x000000060c0a7211 */ /* 0x001fc800078208ff */
[----:B------:R-:W-:Y:S02]  /*0430*/  LEA.HI.X R11, R12, R7, R11, 0x1, P1 ;  /* 0x000000070c0b7211 */ /* 0x000fe400008f0c0b */
[----:B-1----:R-:W-:-:S03]  /*0440*/  LEA R12, P1, R28, R4, 0x2 ;  /* 0x000000041c0c7211 */ /* 0x002fc600078210ff */
[----:B------:R-:W2:Y:S01]  /*0450*/  LDG.E.U16 R16, desc[UR6][R10.64] ;  /* 0x000000060a107981 */ /* 0x000ea2000c1e1500 */
[----:B------:R-:W-:-:S03]  /*0460*/  LEA.HI.X R13, R28, R5, R29, 0x2, P1 ;  /* 0x000000051c0d7211 */ /* 0x000fc600008f141d */
[----:B------:R-:W3:Y:S04]  /*0470*/  LDG.E.U16 R31, desc[UR6][R10.64+0x80] ;  /* 0x000080060a1f7981 */ /* 0x000ee8000c1e1500 */
[----:B------:R-:W4:Y:S04]  /*0480*/  LDG.E.U16 R29, desc[UR6][R10.64+0x40] ;  /* 0x000040060a1d7981 */ /* 0x000f28000c1e1500 */
[----:B------:R-:W5:Y:S04]  /*0490*/  LDG.E R28, desc[UR6][R12.64] ;  /* 0x000000060c1c7981 */ /* 0x000f68000c1e1900 */
[----:B------:R-:W5:Y:S04]  /*04a0*/  LDG.E R30, desc[UR6][R12.64+0x80] ;  /* 0x000080060c1e7981 */ /* 0x000f68000c1e1900 */
[----:B------:R-:W5:Y:S04]  /*04b0*/  LDG.E R32, desc[UR6][R12.64+0x100] ;  /* 0x000100060c207981 */ /* 0x000f68000c1e1900 */
[----:B------:R-:W5:Y:S04]  /*04c0*/  LDG.E.U16 R33, desc[UR6][R10.64+0x100] ;  /* 0x000100060a217981 */ /* 0x000f68000c1e1500 */
[----:B------:R-:W5:Y:S04]  /*04d0*/  LDG.E.U16 R34, desc[UR6][R10.64+0x1c0] ;  /* 0x0001c0060a227981 */ /* 0x000f68000c1e1500 */
[----:B------:R-:W5:Y:S01]  /*04e0*/  LDG.E R35, desc[UR6][R12.64+0x380] ;  /* 0x000380060c237981 */ /* 0x000f62000c1e1900 */
[----:B--2---:R-:W-:-:S03]  /*04f0*/  HADD2.F32 R27, -RZ, R16.H0_H0 ;  /* 0x20000010ff1b7230 */ /* 0x004fc60000004100 */
[----:B------:R-:W2:Y:S01]  /*0500*/  LDG.E.U16 R16, desc[UR6][R10.64+0xc0] ;  /* 0x0000c0060a107981 */ /* 0x000ea2000c1e1500 */
[----:B---3--:R-:W-:Y:S02]  /*0510*/  HADD2.F32 R31, -RZ, R31.H0_H0 ;  /* 0x2000001fff1f7230 */ /* 0x008fe40000004100 */
[----:B----4-:R-:W-:Y:S02]  /*0520*/  HADD2.F32 R29, -RZ, R29.H0_H0 ;  /* 0x2000001dff1d7230 */ /* 0x010fe40000004100 */
[----:B-----5:R-:W-:Y:S02]  /*0530*/  FFMA R27, R28, R27, R17 ;  /* 0x0000001b1c1b7223 */ /* 0x020fe40000000011 */
[----:B------:R-:W3:Y:S02]  /*0540*/  LDG.E R28, desc[UR6][R12.64+0x180] ;  /* 0x000180060c1c7981 */ /* 0x000ee4000c1e1900 */
[----:B------:R-:W-:Y:S02]  /*0550*/  FFMA R27, R30, R29, R27 ;  /* 0x0000001d1e1b7223 */ /* 0x000fe4000000001b */
[----:B------:R-:W4:Y:S02]  /*0560*/  LDG.E.U16 R30, desc[UR6][R10.64+0x140] ;  /* 0x000140060a1e7981 */ /* 0x000f24000c1e1500 */
[----:B------:R-:W-:-:S02]  /*0570*/  FFMA R27, R32, R31, R27 ;  /* 0x0000001f201b7223 */ /* 0x000fc4000000001b */
[----:B------:R-:W5:Y:S04]  /*0580*/  LDG.E R17, desc[UR6][R12.64+0x200] ;  /* 0x000200060c117981 */ /* 0x000f68000c1e1900 */
[----:B------:R-:W5:Y:S04]  /*0590*/  LDG.E.U16 R32, desc[UR6][R10.64+0x180] ;  /* 0x000180060a207981 */ /* 0x000f68000c1e1500 */
[----:B------:R-:W5:Y:S04]  /*05a0*/  LDG.E R29, desc[UR6][R12.64+0x280] ;  /* 0x000280060c1d7981 */ /* 0x000f68000c1e1900 */
[----:B------:R-:W5:Y:S01]  /*05b0*/  LDG.E R31, desc[UR6][R12.64+0x300] ;  /* 0x000300060c1f7981 */ /* 0x000f62000c1e1900 */
[----:B------:R-:W-:Y:S01]  /*05c0*/  IADD3 R15, PT, PT, R15, 0x8, RZ ;  /* 0x000000080f0f7810 */ /* 0x000fe20007ffe0ff */
[----:B------:R-:W-:-:S03]  /*05d0*/  HADD2.F32 R33, -RZ, R33.H0_H0 ;  /* 0x20000021ff217230 */ /* 0x000fc60000004100 */
[----:B------:R-:W-:Y:S01]  /*05e0*/  ISETP.NE.AND P1, PT, R15, R24, PT ;  /* 0x000000180f00720c */ /* 0x000fe20003f25270 */
[----:B------:R-:W-:Y:S02]  /*05f0*/  HADD2.F32 R34, -RZ, R34.H0_H0 ;  /* 0x20000022ff227230 */ /* 0x000fe40000004100 */
[----:B--2---:R-:W-:-:S05]  /*0600*/  HADD2.F32 R16, -RZ, R16.H0_H0 ;  /* 0x20000010ff107230 */ /* 0x004fca0000004100 */
[----:B---3--:R-:W-:Y:S01]  /*0610*/  FFMA R16, R28, R16, R27 ;  /* 0x000000101c107223 */ /* 0x008fe2000000001b */
[----:B----4-:R-:W-:-:S03]  /*0620*/  HADD2.F32 R30, -RZ, R30.H0_H0 ;  /* 0x2000001eff1e7230 */ /* 0x010fc60000004100 */
[----:B-----5:R-:W-:Y:S01]  /*0630*/  FFMA R16, R17, R33, R16 ;  /* 0x0000002111107223 */ /* 0x020fe20000000010 */
[----:B------:R-:W-:-:S03]  /*0640*/  HADD2.F32 R32, -RZ, R32.H0_H0 ;  /* 0x20000020ff207230 */ /* 0x000fc60000004100 */
[----:B------:R-:W-:-:S04]  /*0650*/  FFMA R16, R29, R30, R16 ;  /* 0x0000001e1d107223 */ /* 0x000fc80000000010 */
[----:B------:R-:W-:Y:S01]  /*0660*/  FFMA R16, R31, R32, R16 ;  /* 0x000000201f107223 */ /* 0x000fe20000000010 */
[----:B------:R-:W-:Y:S02]  /*0670*/  IMAD.MOV.U32 R32, RZ, RZ, R14 ;  /* 0x000000ffff207224 */ /* 0x000fe400078e000e */
[----:B------:R-:W-:Y:S02]  /*0680*/  VIADD R14, R14, 0x100 ;  /* 0x000001000e0e7836 */ /* 0x000fe40000000000 */
[----:B------:R-:W-:Y:S01]  /*0690*/  FFMA R17, R35, R34, R16 ;  /* 0x0000002223117223 */ /* 0x000fe20000000010 */
[----:B------:R-:W-:Y:S06]  /*06a0*/  @P1 BRA `(.L_x_103) ;  /* 0xfffffffc00401947 */ /* 0x000fec000383ffff */
[----:B------:R-:W-:Y:S05]  /*06b0*/  BSYNC.RECONVERGENT B1 ;  /* 0x0000000000017941 */ /* 0x000fea0003800200 */
.L_x_102:
[----:B------:R-:W-:-:S13]  /*06c0*/  ISETP.NE.AND P1, PT, R26, RZ, PT ;  /* 0x000000ff1a00720c */ /* 0x000fda0003f25270 */
[----:B------:R-:W-:Y:S05]  /*06d0*/  @!P1 BRA `(.L_x_101) ;  /* 0x0000000000ac9947 */ /* 0x000fea0003800000 */
[----:B------:R-:W-:Y:S01]  /*06e0*/  BSSY.RECONVERGENT B1, `(.L_x_104) ;  /* 0x0000014000017945 */ /* 0x000fe20003800200 */
[----:B------:R-:W-:-:S03]  /*06f0*/  LOP3.LUT P1, RZ, R25, 0x3, RZ, 0xc0, !PT ;  /* 0x0000000319ff7812 */ /* 0x000fc6000782c0ff */
[----:B------:R-:W-:Y:S10]  /*0700*/  @!P0 BRA `(.L_x_105) ;  /* 0x0000000000448947 */ /* 0x000ff40003800000 */
[----:B------:R-:W2:Y:S04]  /*0710*/  LDG.E.U16 R15, desc[UR6][R10.64+0x200] ;  /* 0x000200060a0f7981 */ /* 0x000ea8000c1e1500 */
[----:B------:R-:W3:Y:S04]  /*0720*/  LDG.E.U16 R16, desc[UR6][R10.64+0x240] ;  /* 0x000240060a107981 */ /* 0x000ee8000c1e1500 */
[----:B------:R-:W4:Y:S04]  /*0730*/  LDG.E R14, desc[UR6][R12.64+0x400] ;  /* 0x000400060c0e7981 */ /* 0x000f28000c1e1900 */
[----:B------:R-:W5:Y:S04]  /*0740*/  LDG.E.U16 R28, desc[UR6][R10.64+0x280] ;  /* 0x000280060a1c7981 */ /* 0x000f68000c1e1500 */
[----:B------:R-:W5:Y:S04]  /*0750*/  LDG.E R27, desc[UR6][R12.64+0x480] ;  /* 0x000480060c1b7981 */ /* 0x000f68000c1e1900 */
[----:B------:R-:W5:Y:S04]  /*0760*/  LDG.E.U16 R30, desc[UR6][R10.64+0x2c0] ;  /* 0x0002c0060a1e7981 */ /* 0x000f68000c1e1500 */
[----:B------:R-:W5:Y:S04]  /*0770*/  LDG.E R29, desc[UR6][R12.64+0x500] ;  /* 0x000500060c1d7981 */ /* 0x000f68000c1e1900 */
[----:B------:R-:W5:Y:S01]  /*0780*/  LDG.E R31, desc[UR6][R12.64+0x580] ;  /* 0x000580060c1f7981 */ /* 0x000f62000c1e1900 */
[----:B--2---:R-:W-:-:S02]  /*0790*/  HADD2.F32 R15, -RZ, R15.H0_H0 ;  /* 0x2000000fff0f7230 */ /* 0x004fc40000004100 */
[----:B---3--:R-:W-:-:S03]  /*07a0*/  HADD2.F32 R16, -RZ, R16.H0_H0 ;  /* 0x20000010ff107230 */ /* 0x008fc60000004100 */
[----:B----4-:R-:W-:Y:S01]  /*07b0*/  FFMA R14, R14, R15, R17 ;  /* 0x0000000f0e0e7223 */ /* 0x010fe20000000011 */
[----:B-----5:R-:W-:-:S03]  /*07c0*/  HADD2.F32 R28, -RZ, R28.H0_H0 ;  /* 0x2000001cff1c7230 */ /* 0x020fc60000004100 */
[----:B------:R-:W-:Y:S01]  /*07d0*/  FFMA R14, R27, R16, R14 ;  /* 0x000000101b0e7223 */ /* 0x000fe2000000000e */
[----:B------:R-:W-:-:S03]  /*07e0*/  HADD2.F32 R30, -RZ, R30.H0_H0 ;  /* 0x2000001eff1e7230 */ /* 0x000fc60000004100 */
[----:B------:R-:W-:Y:S01]  /*07f0*/  FFMA R28, R29, R28, R14 ;  /* 0x0000001c1d1c7223 */ /* 0x000fe2000000000e */
[----:B------:R-:W-:-:S03]  /*0800*/  IADD3 R14, PT, PT, R32, 0x180, RZ ;  /* 0x00000180200e7810 */ /* 0x000fc60007ffe0ff */
[----:B------:R-:W-:-:S07]  /*0810*/  FFMA R17, R31, R30, R28 ;  /* 0x0000001e1f117223 */ /* 0x000fce000000001c */
.L_x_105:
[----:B------:R-:W-:Y:S05]  /*0820*/  BSYNC.RECONVERGENT B1 ;  /* 0x0000000000017941 */ /* 0x000fea0003800200 */
.L_x_104:
[----:B------:R-:W-:Y:S05]  /*0830*/  @!P1 BRA `(.L_x_101) ;  /* 0x0000000000549947 */ /* 0x000fea0003800000 */
[----:B------:R-:W-:Y:S01]  /*0840*/  IADD3 R8, P1, PT, R8, R14, RZ ;  /* 0x0000000e08087210 */ /* 0x000fe20007f3e0ff */
[----:B------:R-:W-:-:S04]  /*0850*/  IMAD.MOV.U32 R15, RZ, RZ, RZ ;  /* 0x000000ffff0f7224 */ /* 0x000fc800078e00ff */
[----:B------:R-:W-:Y:S01]  /*0860*/  IMAD.X R9, RZ, RZ, R9, P1 ;  /* 0x000000ffff097224 */ /* 0x000fe200008e0609 */
[----:B------:R-:W-:Y:S01]  /*0870*/  LEA R6, P1, R8, R6, 0x1 ;  /* 0x0000000608067211 */ /* 0x000fe200078208ff */
[----:B------:R-:W-:-:S03]  /*0880*/  IMAD.WIDE.U32 R14, R3, UR5, R14 ;  /* 0x00000005030e7c25 */ /* 0x000fc6000f8e000e */
[----:B------:R-:W-:Y:S02]  /*0890*/  LEA.HI.X R7, R8, R7, R9, 0x1, P1 ;  /* 0x0000000708077211 */ /* 0x000fe400008f0c09 */
[----:B------:R-:W-:Y:S02]  /*08a0*/  LOP3.LUT P1, RZ, R22, 0x20, RZ, 0xc0, !PT ;  /* 0x0000002016ff7812 */ /* 0x000fe4000782c0ff */
[C---:B------:R-:W-:Y:S01]  /*08b0*/  LEA R4, P2, R14.reuse, R4, 0x2 ;  /* 0x000000040e047211 */ /* 0x040fe200078410ff */
[----:B------:R-:W2:Y:S03]  /*08c0*/  LDG.E.U16 R3, desc[UR6][R6.64] ;  /* 0x0000000606037981 */ /* 0x000ea6000c1e1500 */
[----:B------:R-:W-:Y:S01]  /*08d0*/  LEA.HI.X R5, R14, R5, R15, 0x2, P2 ;  /* 0x000000050e057211 */ /* 0x000fe200010f140f */
[----:B------:R-:W3:Y:S04]  /*08e0*/  LDG.E.U16 R9, desc[UR6][R6.64+0x40] ;  /* 0x0000400606097981 */ /* 0x000ee8000c1e1500 */
[----:B------:R-:W4:Y:S04]  /*08f0*/  LDG.E R8, desc[UR6][R4.64] ;  /* 0x0000000604087981 */ /* 0x000f28000c1e1900 */
[----:B------:R-:W5:Y:S04]  /*0900*/  @!P1 LDG.E.U16 R11, desc[UR6][R6.64+0x80] ;  /* 0x00008006060b9981 */ /* 0x000f68000c1e1500 */
[----:B------:R-:W5:Y:S04]  /*0910*/  LDG.E R10, desc[UR6][R4.64+0x80] ;  /* 0x00008006040a7981 */ /* 0x000f68000c1e1900 */
[----:B------:R-:W5:Y:S01]  /*0920*/  @!P1 LDG.E R12, desc[UR6][R4.64+0x100] ;  /* 0x00010006040c9981 */ /* 0x000f62000c1e1900 */
[----:B--2---:R-:W-:-:S02]  /*0930*/  HADD2.F32 R3, -RZ, R3.H0_H0 ;  /* 0x20000003ff037230 */ /* 0x004fc40000004100 */
[----:B---3--:R-:W-:-:S03]  /*0940*/  HADD2.F32 R9, -RZ, R9.H0_H0 ;  /* 0x20000009ff097230 */ /* 0x008fc60000004100 */
[----:B----4-:R-:W-:Y:S01]  /*0950*/  FFMA R3, R8, R3, R17 ;  /* 0x0000000308037223 */ /* 0x010fe20000000011 */
[----:B-----5:R-:W-:-:S03]  /*0960*/  @!P1 HADD2.F32 R11, -RZ, R11.H0_H0 ;  /* 0x2000000bff0b9230 */ /* 0x020fc60000004100 */
[----:B------:R-:W-:-:S04]  /*0970*/  FFMA R17, R10, R9, R3 ;  /* 0x000000090a117223 */ /* 0x000fc80000000003 */
[----:B------:R-:W-:-:S07]  /*0980*/  @!P1 FFMA R17, R12, R11, R17 ;  /* 0x0000000b0c119223 */ /* 0x000fce0000000011 */
.L_x_101:
[----:B------:R-:W-:Y:S05]  /*0990*/  BSYNC.RECONVERGENT B0 ;  /* 0x0000000000007941 */ /* 0x000fea0003800200 */
.L_x_100:
[----:B------:R-:W0:Y:S01]  /*09a0*/  SHFL.DOWN PT, R4, R17, 0x10, 0x1f ;  /* 0x0a001f0011047f89 */ /* 0x000e2200000e0000 */
[----:B------:R-:W-:Y:S01]  /*09b0*/  ISETP.NE.AND P1, PT, R20, RZ, PT ;  /* 0x000000ff1400720c */ /* 0x000fe20003f25270 */
[----:B------:R-:W-:Y:S01]  /*09c0*/  BSSY.RECONVERGENT B0, `(.L_x_106) ;  /* 0x0000025000007945 */ /* 0x000fe20003800200 */
[----:B0-----:R-:W-:-:S05]  /*09d0*/  FADD R4, R4, R17 ;  /* 0x0000001104047221 */ /* 0x001fca0000000000 */
[----:B------:R-:W0:Y:S02]  /*09e0*/  SHFL.DOWN PT, R3, R4, 0x8, 0x1f ;  /* 0x09001f0004037f89 */ /* 0x000e2400000e0000 */
[----:B0-----:R-:W-:-:S05]  /*09f0*/  FADD R3, R4, R3 ;  /* 0x0000000304037221 */ /* 0x001fca0000000000 */
[----:B------:R-:W0:Y:S02]  /*0a00*/  SHFL.DOWN PT, R6, R3, 0x4, 0x1f ;  /* 0x08801f0003067f89 */ /* 0x000e2400000e0000 */
[----:B0-----:R-:W-:-:S05]  /*0a10*/  FADD R6, R3, R6 ;  /* 0x0000000603067221 */ /* 0x001fca0000000000 */
[----:B------:R-:W0:Y:S02]  /*0a20*/  SHFL.DOWN PT, R5, R6, 0x2, 0x1f ;  /* 0x08401f0006057f89 */ /* 0x000e2400000e0000 */
[----:B0-----:R-:W-:-:S05]  /*0a30*/  FADD R5, R6, R5 ;  /* 0x0000000506057221 */ /* 0x001fca0000000000 */
[----:B------:R-:W0:Y:S02]  /*0a40*/  SHFL.DOWN PT, R8, R5, 0x1, 0x1f ;  /* 0x08201f0005087f89 */ /* 0x000e2400000e0000 */
[----:B0-----:R-:W-:-:S06]  /*0a50*/  FADD R8, R5, R8 ;  /* 0x0000000805087221 */ /* 0x001fcc0000000000 */
[----:B------:R-:W0:Y:S01]  /*0a60*/  SHFL.IDX PT, R8, R8, RZ, 0x1f ;  /* 0x00001fff08087589 */ /* 0x000e2200000e0000 */
[----:B------:R-:W-:Y:S05]  /*0a70*/  @P1 BRA `(.L_x_107) ;  /* 0x0000000000641947 */ /* 0x000fea0003800000 */
[----:B------:R-:W0:Y:S01]  /*0a80*/  LDCU UR8, c[0x0][0x3b4] ;  /* 0x00007680ff0877ac */ /* 0x000e220008000800 */
[----:B------:R-:W-:Y:S01]  /*0a90*/  MOV R7, 0x3bbb989d ;  /* 0x3bbb989d00077802 */ /* 0x000fe20000000f00 */
[----:B------:R-:W-:Y:S02]  /*0aa0*/  IMAD.MOV.U32 R10, RZ, RZ, 0x437c0000 ;  /* 0x437c0000ff0a7424 */ /* 0x000fe400078e00ff */
[----:B0-----:R-:W-:-:S05]  /*0ab0*/  FMUL R4, R8, UR8 ;  /* 0x0000000808047c20 */ /* 0x001fca0008400000 */
[----:B------:R-:W-:-:S05]  /*0ac0*/  FMNMX R3, R23, R4, !PT ;  /* 0x0000000417037209 */ /* 0x000fca0007800000 */
[--C-:B------:R-:W-:Y:S01]  /*0ad0*/  FADD R6, R4, -R3.reuse ;  /* 0x8000000304067221 */ /* 0x100fe20000000000 */
[--C-:B------:R-:W-:Y:S01]  /*0ae0*/  FADD R4, R23, -R3.reuse ;  /* 0x8000000317047221 */ /* 0x100fe20000000000 */
[----:B------:R-:W-:Y:S02]  /*0af0*/  IMAD.MOV.U32 R23, RZ, RZ, R3 ;  /* 0x000000ffff177224 */ /* 0x000fe400078e0003 */
[----:B------:R-:W-:-:S04]  /*0b00*/  FFMA.SAT R5, R6, R7, 0.5 ;  /* 0x3f00000006057423 */ /* 0x000fc80000002007 */
[----:B------:R-:W-:Y:S01]  /*0b10*/  FFMA.RM R8, R5, R10, 12582913 ;  /* 0x4b40000105087423 */ /* 0x000fe2000000400a */
[----:B------:R-:W-:-:S03]  /*0b20*/  FFMA.SAT R5, R4, R7, 0.5 ;  /* 0x3f00000004057423 */ /* 0x000fc60000002007 */
[C---:B------:R-:W-:Y:S01]  /*0b30*/  FADD R7, R8.reuse, -12583039 ;  /* 0xcb40007f08077421 */ /* 0x040fe20000000000 */
[----:B------:R-:W-:Y:S01]  /*0b40*/  FFMA.RM R5, R5, R10, 12582913 ;  /* 0x4b40000105057423 */ /* 0x000fe2000000400a */
[----:B------:R-:W-:Y:S02]  /*0b50*/  IMAD.SHL.U32 R8, R8, 0x800000, RZ ;  /* 0x0080000008087824 */ /* 0x000fe400078e00ff */
[C---:B------:R-:W-:Y:S01]  /*0b60*/  FFMA R9, R6.reuse, 1.4426950216293334961, -R7 ;  /* 0x3fb8aa3b06097823 */ /* 0x040fe20000000807 */
[C---:B------:R-:W-:Y:S01]  /*0b70*/  FADD R7, R5.reuse, -12583039 ;  /* 0xcb40007f05077421 */ /* 0x040fe20000000000 */
[----:B------:R-:W-:Y:S02]  /*0b80*/  SHF.L.U32 R5, R5, 0x17, RZ ;  /* 0x0000001705057819 */ /* 0x000fe400000006ff */
[----:B------:R-:W-:Y:S01]  /*0b90*/  FFMA R9, R6, 1.925963033500011079e-08, R9 ;  /* 0x32a5706006097823 */ /* 0x000fe20000000009 */
[----:B------:R-:W-:-:S04]  /*0ba0*/  FFMA R7, R4, 1.4426950216293334961, -R7 ;  /* 0x3fb8aa3b04077823 */ /* 0x000fc80000000807 */
[----:B------:R-:W-:Y:S01]  /*0bb0*/  FFMA R7, R4, 1.925963033500011079e-08, R7 ;  /* 0x32a5706004077823 */ /* 0x000fe20000000007 */
[----:B------:R-:W0:Y:S08]  /*0bc0*/  MUFU.EX2 R9, R9 ;  /* 0x0000000900097308 */ /* 0x000e300000000800 */
[----:B------:R-:W1:Y:S01]  /*0bd0*/  MUFU.EX2 R4, R7 ;  /* 0x0000000700047308 */ /* 0x000e620000000800 */
[----:B0-----:R-:W-:Y:S01]  /*0be0*/  FMUL R11, R8, R9 ;  /* 0x00000009080b7220 */ /* 0x001fe20000400000 */
[----:B-1----:R-:W-:-:S04]  /*0bf0*/  FMUL R5, R5, R4 ;  /* 0x0000000405057220 */ /* 0x002fc80000400000 */
[----:B------:R-:W-:-:S07]  /*0c00*/  FFMA R2, R2, R5, R11 ;  /* 0x0000000502027223 */ /* 0x000fce000000000b */
.L_x_107:
[----:B------:R-:W-:Y:S05]  /*0c10*/  BSYNC.RECONVERGENT B0 ;  /* 0x0000000000007941 */ /* 0x000fea0003800200 */
.L_x_106:
[----:B------:R-:W1:Y:S01]  /*0c20*/  LDCU UR8, c[0x0][0x3a4] ;  /* 0x00007480ff0877ac */ /* 0x000e620008000800 */
[----:B------:R-:W-:Y:S02]  /*0c30*/  HFMA2 R30, -RZ, RZ, 0, 0 ;  /* 0x00000000ff1e7431 */ /* 0x000fe400000001ff */
[----:B------:R-:W-:Y:S01]  /*0c40*/  IMAD.MOV.U32 R3, RZ, RZ, RZ ;  /* 0x000000ffff037224 */ /* 0x000fe200078e00ff */
[----:B------:R-:W-:Y:S01]  /*0c50*/  CS2R R4, SRZ ;  /* 0x0000000000047805 */ /* 0x000fe2000001ff00 */
[----:B------:R-:W-:Y:S01]  /*0c60*/  UIADD3 UR4, UPT, UPT, UR4, 0x1, URZ ;  /* 0x0000000104047890 */ /* 0x000fe2000fffe0ff */
[----:B------:R-:W-:Y:S02]  /*0c70*/  CS2R R6, SRZ ;  /* 0x0000000000067805 */ /* 0x000fe4000001ff00 */
[----:B0-----:R-:W-:Y:S02]  /*0c80*/  CS2R R8, SRZ ;  /* 0x0000000000087805 */ /* 0x001fe4000001ff00 */
[----:B------:R-:W-:-:S02]  /*0c90*/  CS2R R10, SRZ ;  /* 0x00000000000a7805 */ /* 0x000fc4000001ff00 */
[----:B------:R-:W-:Y:S02]  /*0ca0*/  CS2R R12, SRZ ;  /* 0x00000000000c7805 */ /* 0x000fe4000001ff00 */
[----:B------:R-:W-:Y:S02]  /*0cb0*/  CS2R R14, SRZ ;  /* 0x00000000000e7805 */ /* 0x000fe4000001ff00 */
[----:B------:R-:W-:Y:S01]  /*0cc0*/  CS2R R16, SRZ ;  /* 0x0000000000107805 */ /* 0x000fe2000001ff00 */
[----:B-1----:R-:W-:-:S09]  /*0cd0*/  UISETP.NE.AND UP0, UPT, UR4, UR8, UPT ;  /* 0x000000080400728c */ /* 0x002fd2000bf05270 */
[----:B------:R-:W-:Y:S05]  /*0ce0*/  BRA.U !UP0, `(.L_x_108) ;  /* 0x0000001508f47547 */ /* 0x000fea000b800000 */
[----:B------:R-:W-:Y:S05]  /*0cf0*/  BRA `(.L_x_109) ;  /* 0xfffffff400807947 */ /* 0x000fea000383ffff */
.L_x_99:
[C---:B------:R-:W-:Y:S01]  /*0d00*/  LOP3.LUT R2, R20.reuse, 0x120, RZ, 0xfc, !PT ;  /* 0x0000012014027812 */ /* 0x040fe200078efcff */
[----:B------:R-:W-:Y:S01]  /*0d10*/  IMAD.MOV.U32 R32, RZ, RZ, -0x800001 ;  /* 0xff7fffffff207424 */ /* 0x000fe200078e00ff */
[C---:B------:R-:W-:Y:S02]  /*0d20*/  LOP3.LUT R3, R20.reuse, 0x140, RZ, 0xfc, !PT ;  /* 0x0000014014037812 */ /* 0x040fe400078efcff */
[----:B------:R-:W-:Y:S02]  /*0d30*/  CS2R R8, SRZ ;  /* 0x0000000000087805 */ /* 0x000fe4000001ff00 */
[----:B------:R-:W-:Y:S02]  /*0d40*/  LOP3.LUT R4, R20, 0x160, RZ, 0xfc, !PT ;  /* 0x0000016014047812 */ /* 0x000fe400078efcff */
[----:B------:R-:W-:Y:S02]  /*0d50*/  CS2R R10, SRZ ;  /* 0x00000000000a7805 */ /* 0x000fe4000001ff00 */
[----:B------:R-:W-:-:S02]  /*0d60*/  ISETP.GE.U32.AND P2, PT, R2, R31, PT ;  /* 0x0000001f0200720c */ /* 0x000fc40003f46070 */
[----:B------:R-:W-:Y:S02]  /*0d70*/  CS2R R12, SRZ ;  /* 0x00000000000c7805 */ /* 0x000fe4000001ff00 */
[-C--:B------:R-:W-:Y:S02]  /*0d80*/  ISETP.GE.U32.AND P0, PT, R3, R31.reuse, PT ;  /* 0x0000001f0300720c */ /* 0x080fe40003f06070 */
[----:B------:R-:W-:Y:S02]  /*0d90*/  CS2R R14, SRZ ;  /* 0x00000000000e7805 */ /* 0x000fe4000001ff00 */
[----:B------:R-:W-:Y:S02]  /*0da0*/  ISETP.GE.U32.AND P1, PT, R4, R31, PT ;  /* 0x0000001f0400720c */ /* 0x000fe40003f26070 */
[----:B------:R-:W-:Y:S02]  /*0db0*/  CS2R R16, SRZ ;  /* 0x0000000000107805 */ /* 0x000fe4000001ff00 */
[C---:B------:R-:W-:Y:S01]  /*0dc0*/  LOP3.LUT R2, R20.reuse, 0x1a0, RZ, 0xfc, !PT ;  /* 0x000001a014027812 */ /* 0x040fe200078efcff */
[----:B------:R-:W-:Y:S01]  /*0dd0*/  UMOV UR4, URZ ;  /* 0x000000ff00047c82 */ /* 0x000fe20008000000 */
[----:B------:R-:W-:-:S02]  /*0de0*/  LOP3.LUT R3, R20, 0x1c0, RZ, 0xfc, !PT ;  /* 0x000001c014037812 */ /* 0x000fc400078efcff */
[----:B------:R-:W-:Y:S02]  /*0df0*/  LOP3.LUT R4, R20, 0x1e0, RZ, 0xfc, !PT ;  /* 0x000001e014047812 */ /* 0x000fe400078efcff */
[----:B------:R-:W-:Y:S02]  /*0e00*/  LOP3.LUT R6, RZ, R20, RZ, 0x33, !PT ;  /* 0x00000014ff067212 */ /* 0x000fe400078e33ff */
[----:B------:R-:W-:Y:S02]  /*0e10*/  P2R R34, PR, RZ, 0x4 ;  /* 0x00000004ff227803 */ /* 0x000fe40000000000 */
[-C--:B------:R-:W-:Y:S02]  /*0e20*/  ISETP.GE.U32.AND P2, PT, R2, R31.reuse, PT ;  /* 0x0000001f0200720c */ /* 0x080fe40003f46070 */
[----:B------:R-:W-:Y:S02]  /*0e30*/  ISETP.GE.U32.AND P3, PT, R3, R31, PT ;  /* 0x0000001f0300720c */ /* 0x000fe40003f66070 */
[----:B------:R-:W-:-:S02]  /*0e40*/  CS2R R2, SRZ ;  /* 0x0000000000027805 */ /* 0x000fc4000001ff00 */
[----:B------:R-:W-:Y:S01]  /*0e50*/  ISETP.GE.U32.AND P4, PT, R4, R31, PT ;  /* 0x0000001f0400720c */ /* 0x000fe20003f86070 */
[----:B------:R-:W-:Y:S01]  /*0e60*/  IMAD.IADD R31, R6, 0x1, R31 ;  /* 0x00000001061f7824 */ /* 0x000fe200078e021f */
[----:B------:R-:W-:Y:S02]  /*0e70*/  CS2R R4, SRZ ;  /* 0x0000000000047805 */ /* 0x000fe4000001ff00 */
[----:B------:R-:W-:Y:S02]  /*0e80*/  CS2R R6, SRZ ;  /* 0x0000000000067805 */ /* 0x000fe4000001ff00 */
[----:B------:R-:W-:Y:S02]  /*0e90*/  MOV R30, RZ ;  /* 0x000000ff001e7202 */ /* 0x000fe40000000f00 */
[----:B------:R-:W-:-:S07]  /*0ea0*/  LEA.HI R33, R31, 0x1, RZ, 0x1b ;  /* 0x000000011f217811 */ /* 0x000fce00078fd8ff */
.L_x_148:
[----:B0-----:R-:W0:Y:S01]  /*0eb0*/  LDC R35, c[0x0][0x3b0] ;  /* 0x0000ec00ff237b82 */ /* 0x001e220000000800 */
[----:B------:R-:W1:Y:S01]  /*0ec0*/  LDCU UR8, c[0x0][0x3a4] ;  /* 0x00007480ff0877ac */ /* 0x000e620008000800 */
[----:B------:R-:W-:Y:S01]  /*0ed0*/  IMAD.MOV.U32 R22, RZ, RZ, R18 ;  /* 0x000000ffff167224 */ /* 0x000fe200078e0012 */
[----:B------:R-:W-:Y:S01]  /*0ee0*/  BSSY.RECONVERGENT B0, `(.L_x_110) ;  /* 0x0000091000007945 */ /* 0x000fe20003800200 */
[----:B------:R-:W-:Y:S01]  /*0ef0*/  IMAD.MOV.U32 R23, RZ, RZ, RZ ;  /* 0x000000ffff177224 */ /* 0x000fe200078e00ff */
[----:B------:R-:W2:Y:S01]  /*0f00*/  LDCU.64 UR10, c[0x0][0x388] ;  /* 0x00007100ff0a77ac */ /* 0x000ea20008000a00 */
[----:B------:R-:W-:Y:S02]  /*0f10*/  HFMA2 R36, -RZ, RZ, 0, 0 ;  /* 0x00000000ff247431 */ /* 0x000fe400000001ff */
[----:B------:R-:W3:Y:S01]  /*0f20*/  LDC R25, c[0x0][0x3a8] ;  /* 0x0000ea00ff197b82 */ /* 0x000ee20000000800 */
[----:B------:R-:W4:Y:S01]  /*0f30*/  LDCU.64 UR12, c[0x0][0x390] ;  /* 0x00007200ff0c77ac */ /* 0x000f220008000a00 */
[----:B0-----:R-:W-:Y:S01]  /*0f40*/  ISETP.GE.U32.AND P5, PT, R20, R35, PT ;  /* 0x000000231400720c */ /* 0x001fe20003fa6070 */
[----:B---3--:R-:W-:Y:S01]  /*0f50*/  IMAD.WIDE.U32 R22, R25, UR4, R22 ;  /* 0x0000000419167c25 */ /* 0x008fe2000f8e0016 */
[----:B------:R-:W-:-:S04]  /*0f60*/  UIADD3 UR4, UPT, UPT, UR4, 0x1, URZ ;  /* 0x0000000104047890 */ /* 0x000fc8000fffe0ff */
[----:B-1----:R-:W-:-:S07]  /*0f70*/  UISETP.NE.AND UP0, UPT, UR4, UR8, UPT ;  /* 0x000000080400728c */ /* 0x002fce000bf05270 */
[----:B--2-4-:R-:W-:Y:S05]  /*0f80*/  @P5 BRA `(.L_x_111) ;  /* 0x0000000800185947 */ /* 0x014fea0003800000 */
[----:B------:R-:W-:Y:S01]  /*0f90*/  ISETP.GE.U32.AND P6, PT, R31, 0xe0, PT ;  /* 0x000000e01f00780c */ /* 0x000fe20003fc6070 */
[----:B------:R-:W-:Y:S01]  /*0fa0*/  BSSY.RECONVERGENT B1, `(.L_x_112) ;  /* 0x0000035000017945 */ /* 0x000fe20003800200 */
[----:B------:R-:W-:Y:S02]  /*0fb0*/  IMAD.MOV.U32 R36, RZ, RZ, RZ ;  /* 0x000000ffff247224 */ /* 0x000fe400078e00ff */
[----:B------:R-:W-:-:S09]  /*0fc0*/  IMAD.MOV.U32 R37, RZ, RZ, R20 ;  /* 0x000000ffff257224 */ /* 0x000fd200078e0014 */
[----:B------:R-:W-:Y:S05]  /*0fd0*/  @!P6 BRA `(.L_x_113) ;  /* 0x0000000000c4e947 */ /* 0x000fea0003800000 */
[----:B------:R-:W-:Y:S01]  /*0fe0*/  MOV R28, RZ ;  /* 0x000000ff001c7202 */ /* 0x000fe20000000f00 */
[----:B------:R-:W-:Y:S02]  /*0ff0*/  IMAD.MOV.U32 R36, RZ, RZ, RZ ;  /* 0x000000ffff247224 */ /* 0x000fe400078e00ff */
[----:B------:R-:W-:-:S07]  /*1000*/  IMAD.MOV.U32 R37, RZ, RZ, R20 ;  /* 0x000000ffff257224 */ /* 0x000fce00078e0014 */
.L_x_114:
[----:B------:R-:W-:Y:S01]  /*1010*/  MOV R24, R37 ;  /* 0x0000002500187202 */ /* 0x000fe20000000f00 */
[----:B------:R-:W-:-:S04]  /*1020*/  IMAD.MOV.U32 R25, RZ, RZ, RZ ;  /* 0x000000ffff197224 */ /* 0x000fc800078e00ff */
[----:B------:R-:W-:-:S03]  /*1030*/  IMAD.WIDE.U32 R24, R35, UR5, R24 ;  /* 0x0000000523187c25 */ /* 0x000fc6000f8e0018 */
[----:B------:R-:W-:-:S04]  /*1040*/  LEA R26, P6, R24, UR10, 0x2 ;  /* 0x0000000a181a7c11 */ /* 0x000fc8000f8c10ff */
[----:B------:R-:W-:Y:S02]  /*1050*/  LEA.HI.X R27, R24, UR11, R25, 0x2, P6 ;  /* 0x0000000b181b7c11 */ /* 0x000fe4000b0f1419 */
[----:B------:R-:W-:-:S03]  /*1060*/  IADD3 R25, P6, PT, R22, R37, RZ ;  /* 0x0000002516197210 */ /* 0x000fc60007fde0ff */
[----:B------:R-:W2:Y:S02]  /*1070*/  LDG.E R29, desc[UR6][R26.64] ;  /* 0x000000061a1d7981 */ /* 0x000ea4000c1e1900 */
[----:B------:R-:W-:Y:S01]  /*1080*/  IMAD.X R38, RZ, RZ, R23, P6 ;  /* 0x000000ffff267224 */ /* 0x000fe200030e0617 */
[C---:B------:R-:W-:Y:S01]  /*1090*/  LEA R24, P6, R25.reuse, UR12, 0x1 ;  /* 0x0000000c19187c11 */ /* 0x040fe2000f8c08ff */
[----:B------:R-:W3:Y:S03]  /*10a0*/  LDG.E R39, desc[UR6][R26.64+0x380] ;  /* 0x000380061a277981 */ /* 0x000ee6000c1e1900 */
[----:B------:R-:W-:-:S05]  /*10b0*/  LEA.HI.X R25, R25, UR13, R38, 0x1, P6 ;  /* 0x0000000d19197c11 */ /* 0x000fca000b0f0c26 */
[----:B------:R-:W4:Y:S04]  /*10c0*/  LDG.E.U16 R38, desc[UR6][R24.64] ;  /* 0x0000000618267981 */ /* 0x000f28000c1e1500 */
[----:B------:R-:W5:Y:S01]  /*10d0*/  LDG.E.U16 R40, desc[UR6][R24.64+0x1c0] ;  /* 0x0001c00618287981 */ /* 0x000f62000c1e1500 */
[----:B----4-:R-:W-:-:S05]  /*10e0*/  HADD2.F32 R38, -RZ, R38.H0_H0 ;  /* 0x20000026ff267230 */ /* 0x010fca0000004100 */
[----:B--2---:R-:W-:Y:S02]  /*10f0*/  FFMA R29, R29, R38, R36 ;  /* 0x000000261d1d7223 */ /* 0x004fe40000000024 */
[----:B------:R-:W2:Y:S04]  /*1100*/  LDG.E.U16 R38, desc[UR6][R24.64+0x40] ;  /* 0x0000400618267981 */ /* 0x000ea8000c1e1500 */
[----:B------:R-:W4:Y:S01]  /*1110*/  LDG.E R36, desc[UR6][R26.64+0x80] ;  /* 0x000080061a247981 */ /* 0x000f22000c1e1900 */
[----:B--2---:R-:W-:-:S05]  /*1120*/  HADD2.F32 R38, -RZ, R38.H0_H0 ;  /* 0x20000026ff267230 */ /* 0x004fca0000004100 */
[----:B----4-:R-:W-:Y:S02]  /*1130*/  FFMA R29, R36, R38, R29 ;  /* 0x00000026241d7223 */ /* 0x010fe4000000001d */
        /* <DEDUP_REMOVED lines=18> */
[----:B------:R-:W-:Y:S01]  /*1260*/  IADD3 R28, PT, PT, R28, 0x8, RZ ;  /* 0x000000081c1c7810 */ /* 0x000fe20007ffe0ff */
[----:B-----5:R-:W-:Y:S02]  /*1270*/  HADD2.F32 R40, -RZ, R40.H0_H0 ;  /* 0x20000028ff287230 */ /* 0x020fe40000004100 */
[----:B------:R-:W-:-:S02]  /*1280*/  VIADD R37, R37, 0x100 ;  /* 0x0000010025257836 */ /* 0x000fc40000000000 */
[----:B--2---:R-:W-:-:S05]  /*1290*/  HADD2.F32 R38, -RZ, R38.H0_H0 ;  /* 0x20000026ff267230 */ /* 0x004fca0000004100 */
[----:B----4-:R-:W-:Y:S01]  /*12a0*/  FFMA R36, R36, R38, R29 ;  /* 0x0000002624247223 */ /* 0x010fe2000000001d */
[----:B------:R-:W-:-:S04]  /*12b0*/  LOP3.LUT R29, R33, 0xffffff8, RZ, 0xc0, !PT ;  /* 0x0ffffff8211d7812 */ /* 0x000fc800078ec0ff */
[----:B------:R-:W-:Y:S01]  /*12c0*/  ISETP.NE.AND P6, PT, R28, R29, PT ;  /* 0x0000001d1c00720c */ /* 0x000fe20003fc5270 */
[----:B---3--:R-:W-:-:S12]  /*12d0*/  FFMA R36, R39, R40, R36 ;  /* 0x0000002827247223 */ /* 0x008fd80000000024 */
[----:B------:R-:W-:Y:S05]  /*12e0*/  @P6 BRA `(.L_x_114) ;  /* 0xfffffffc00486947 */ /* 0x000fea000383ffff */
.L_x_113:
[----:B------:R-:W-:Y:S05]  /*12f0*/  BSYNC.RECONVERGENT B1 ;  /* 0x0000000000017941 */ /* 0x000fea0003800200 */
.L_x_112:
[----:B------:R-:W-:-:S04]  /*1300*/  LOP3.LUT R24, R33, 0x7, RZ, 0xc0, !PT ;  /* 0x0000000721187812 */ /* 0x000fc800078ec0ff */
[----:B------:R-:W-:-:S13]  /*1310*/  ISETP.NE.AND P6, PT, R24, RZ, PT ;  /* 0x000000ff1800720c */ /* 0x000fda0003fc5270 */
[----:B------:R-:W-:Y:S05]  /*1320*/  @!P6 BRA `(.L_x_111) ;  /* 0x000000040030e947 */ /* 0x000fea0003800000 */
[----:B------:R-:W-:Y:S01]  /*1330*/  VIADD R24, R24, 0xffffffff ;  /* 0xffffffff18187836 */ /* 0x000fe20000000000 */
[----:B------:R-:W-:Y:S04]  /*1340*/  BSSY.RECONVERGENT B1, `(.L_x_115) ;  /* 0x000001f000017945 */ /* 0x000fe80003800200 */
[----:B------:R-:W-:-:S13]  /*1350*/  ISETP.GE.U32.AND P6, PT, R24, 0x3, PT ;  /* 0x000000031800780c */ /* 0x000fda0003fc6070 */
[----:B------:R-:W-:Y:S05]  /*1360*/  @!P6 BRA `(.L_x_116) ;  /* 0x000000000070e947 */ /* 0x000fea0003800000 */
[----:B------:R-:W0:Y:S01]  /*1370*/  LDCU.64 UR8, c[0x0][0x390] ;  /* 0x00007200ff0877ac */ /* 0x000e220008000a00 */
[----:B------:R-:W-:Y:S01]  /*1380*/  IADD3 R25, P6, PT, R22, R37, RZ ;  /* 0x0000002516197210 */ /* 0x000fe20007fde0ff */
[----:B------:R-:W-:-:S03]  /*1390*/  HFMA2 R27, -RZ, RZ, 0, 0 ;  /* 0x00000000ff1b7431 */ /* 0x000fc600000001ff */
[----:B------:R-:W-:Y:S02]  /*13a0*/  IADD3.X R26, PT, PT, RZ, R23, RZ, P6, !PT ;  /* 0x00000017ff1a7210 */ /* 0x000fe400037fe4ff */
[----:B0-----:R-:W-:-:S04]  /*13b0*/  LEA R24, P6, R25, UR8, 0x1 ;  /* 0x0000000819187c11 */ /* 0x001fc8000f8c08ff */
[----:B------:R-:W-:Y:S01]  /*13c0*/  LEA.HI.X R25, R25, UR9, R26, 0x1, P6 ;  /* 0x0000000919197c11 */ /* 0x000fe2000b0f0c1a */
[----:B------:R-:W0:Y:S01]  /*13d0*/  LDCU.64 UR8, c[0x0][0x388] ;  /* 0x00007100ff0877ac */ /* 0x000e220008000a00 */
[----:B------:R-:W-:-:S03]  /*13e0*/  IMAD.MOV.U32 R26, RZ, RZ, R37 ;  /* 0x000000ffff1a7224 */ /* 0x000fc600078e0025 */
[----:B------:R-:W2:Y:S01]  /*13f0*/  LDG.E.U16 R38, desc[UR6][R24.64+0x40] ;  /* 0x0000400618267981 */ /* 0x000ea2000c1e1500 */
[----:B------:R-:W-:-:S03]  /*1400*/  IMAD.WIDE.U32 R26, R35, UR5, R26 ;  /* 0x00000005231a7c25 */ /* 0x000fc6000f8e001a */
[----:B0-----:R-:W-:-:S04]  /*1410*/  LEA R28, P6, R26, UR8, 0x2 ;  /* 0x000000081a1c7c11 */ /* 0x001fc8000f8c10ff */
[----:B------:R-:W-:Y:S02]  /*1420*/  LEA.HI.X R29, R26, UR9, R27, 0x2, P6 ;  /* 0x000000091a1d7c11 */ /* 0x000fe4000b0f141b */
[----:B------:R-:W3:Y:S04]  /*1430*/  LDG.E.U16 R26, desc[UR6][R24.64] ;  /* 0x00000006181a7981 */ /* 0x000ee8000c1e1500 */
[----:B------:R-:W4:Y:S04]  /*1440*/  LDG.E R27, desc[UR6][R28.64] ;  /* 0x000000061c1b7981 */ /* 0x000f28000c1e1900 */
[----:B------:R-:W5:Y:S01]  /*1450*/  LDG.E R39, desc[UR6][R28.64+0x80] ;  /* 0x000080061c277981 */ /* 0x000f62000c1e1900 */
[----:B--2---:R-:W-:-:S02]  /*1460*/  HADD2.F32 R38, -RZ, R38.H0_H0 ;  /* 0x20000026ff267230 */ /* 0x004fc40000004100 */
[----:B---3--:R-:W-:-:S05]  /*1470*/  HADD2.F32 R26, -RZ, R26.H0_H0 ;  /* 0x2000001aff1a7230 */ /* 0x008fca0000004100 */
[----:B----4-:R-:W-:Y:S02]  /*1480*/  FFMA R26, R27, R26, R36 ;  /* 0x0000001a1b1a7223 */ /* 0x010fe40000000024 */
[----:B------:R-:W2:Y:S02]  /*1490*/  LDG.E.U16 R36, desc[UR6][R24.64+0x80] ;  /* 0x0000800618247981 */ /* 0x000ea4000c1e1500 */
[----:B-----5:R-:W-:Y:S02]  /*14a0*/  FFMA R26, R39, R38, R26 ;  /* 0x00000026271a7223 */ /* 0x020fe4000000001a */
[----:B------:R-:W3:Y:S04]  /*14b0*/  LDG.E.U16 R38, desc[UR6][R24.64+0xc0] ;  /* 0x0000c00618267981 */ /* 0x000ee8000c1e1500 */
[----:B------:R-:W4:Y:S04]  /*14c0*/  LDG.E R27, desc[UR6][R28.64+0x100] ;  /* 0x000100061c1b7981 */ /* 0x000f28000c1e1900 */
[----:B------:R-:W5:Y:S01]  /*14d0*/  LDG.E R39, desc[UR6][R28.64+0x180] ;  /* 0x000180061c277981 */ /* 0x000f62000c1e1900 */
[----:B------:R-:W-:-:S02]  /*14e0*/  VIADD R37, R37, 0x80 ;  /* 0x0000008025257836 */ /* 0x000fc40000000000 */
[----:B--2---:R-:W-:Y:S02]  /*14f0*/  HADD2.F32 R36, -RZ, R36.H0_H0 ;  /* 0x20000024ff247230 */ /* 0x004fe40000004100 */
[----:B---3--:R-:W-:-:S03]  /*1500*/  HADD2.F32 R38, -RZ, R38.H0_H0 ;  /* 0x20000026ff267230 */ /* 0x008fc60000004100 */
[----:B----4-:R-:W-:-:S04]  /*1510*/  FFMA R36, R27, R36, R26 ;  /* 0x000000241b247223 */ /* 0x010fc8000000001a */
[----:B-----5:R-:W-:-:S07]  /*1520*/  FFMA R36, R39, R38, R36 ;  /* 0x0000002627247223 */ /* 0x020fce0000000024 */
.L_x_116:
[----:B------:R-:W-:Y:S05]  /*1530*/  BSYNC.RECONVERGENT B1 ;  /* 0x0000000000017941 */ /* 0x000fea0003800200 */
.L_x_115:
[----:B------:R-:W-:-:S13]  /*1540*/  LOP3.LUT P6, RZ, R33, 0x3, RZ, 0xc0, !PT ;  /* 0x0000000321ff7812 */ /* 0x000fda00078cc0ff */
[----:B------:R-:W-:Y:S05]  /*1550*/  @!P6 BRA `(.L_x_111) ;  /* 0x0000000000a4e947 */ /* 0x000fea0003800000 */
[----:B------:R-:W-:Y:S01]  /*1560*/  LOP3.LUT P6, RZ, R31, 0x60, RZ, 0xc0, !PT ;  /* 0x000000601fff7812 */ /* 0x000fe200078cc0ff */
[----:B------:R-:W-:-:S12]  /*1570*/  BSSY.RECONVERGENT B1, `(.L_x_117) ;  /* 0x0000016000017945 */ /* 0x000fd80003800200 */
[----:B------:R-:W-:Y:S05]  /*1580*/  @!P6 BRA `(.L_x_118) ;  /* 0x000000000050e947 */ /* 0x000fea0003800000 */
[----:B------:R-:W0:Y:S01]  /*1590*/  LDCU.64 UR8, c[0x0][0x390] ;  /* 0x00007200ff0877ac */ /* 0x000e220008000a00 */
[----:B------:R-:W-:Y:S02]  /*15a0*/  IADD3 R25, P6, PT, R22, R37, RZ ;  /* 0x0000002516197210 */ /* 0x000fe40007fde0ff */
[----:B------:R-:W-:Y:S02]  /*15b0*/  MOV R27, RZ ;  /* 0x000000ff001b7202 */ /* 0x000fe40000000f00 */
        /* <DEDUP_REMOVED lines=12> */
[----:B------:R-:W-:-:S02]  /*1680*/  VIADD R37, R37, 0x40 ;  /* 0x0000004025257836 */ /* 0x000fc40000000000 */
[----:B--2---:R-:W-:Y:S02]  /*1690*/  HADD2.F32 R38, -RZ, R38.H0_H0 ;  /* 0x20000026ff267230 */ /* 0x004fe40000004100 */
[----:B---3--:R-:W-:-:S05]  /*16a0*/  HADD2.F32 R26, -RZ, R26.H0_H0 ;  /* 0x2000001aff1a7230 */ /* 0x008fca0000004100 */
[----:B----4-:R-:W-:-:S04]  /*16b0*/  FFMA R26, R27, R26, R36 ;  /* 0x0000001a1b1a7223 */ /* 0x010fc80000000024 */
[----:B-----5:R-:W-:-:S07]  /*16c0*/  FFMA R36, R39, R38, R26 ;  /* 0x0000002627247223 */ /* 0x020fce000000001a */
.L_x_118:
[----:B------:R-:W-:Y:S05]  /*16d0*/  BSYNC.RECONVERGENT B1 ;  /* 0x0000000000017941 */ /* 0x000fea0003800200 */
.L_x_117:
[----:B------:R-:W-:-:S13]  /*16e0*/  LOP3.LUT P6, RZ, R31, 0x20, RZ, 0xc0, !PT ;  /* 0x000000201fff7812 */ /* 0x000fda00078cc0ff */
[----:B------:R-:W-:Y:S05]  /*16f0*/  @P6 BRA `(.L_x_111) ;  /* 0x00000000003c6947 */ /* 0x000fea0003800000 */
[----:B------:R-:W0:Y:S01]  /*1700*/  LDCU.64 UR8, c[0x0][0x390] ;  /* 0x00007200ff0877ac */ /* 0x000e220008000a00 */
[----:B------:R-:W-:Y:S01]  /*1710*/  IADD3 R25, P6, PT, R22, R37, RZ ;  /* 0x0000002516197210 */ /* 0x000fe20007fde0ff */
[----:B------:R-:W-:Y:S02]  /*1720*/  HFMA2 R29, -RZ, RZ, 0, 0 ;  /* 0x00000000ff1d7431 */ /* 0x000fe400000001ff */
[----:B------:R-:W-:Y:S01]  /*1730*/  IMAD.MOV.U32 R28, RZ, RZ, R37 ;  /* 0x000000ffff1c7224 */ /* 0x000fe200078e0025 */
[----:B------:R-:W-:-:S03]  /*1740*/  IADD3.X R26, PT, PT, RZ, R23, RZ, P6, !PT ;  /* 0x00000017ff1a7210 */ /* 0x000fc600037fe4ff */
[----:B------:R-:W-:Y:S01]  /*1750*/  IMAD.WIDE.U32 R28, R35, UR5, R28 ;  /* 0x00000005231c7c25 */ /* 0x000fe2000f8e001c */
[----:B0-----:R-:W-:-:S04]  /*1760*/  LEA R24, P6, R25, UR8, 0x1 ;  /* 0x0000000819187c11 */ /* 0x001fc8000f8c08ff */
[----:B------:R-:W-:Y:S01]  /*1770*/  LEA.HI.X R25, R25, UR9, R26, 0x1, P6 ;  /* 0x0000000919197c11 */ /* 0x000fe2000b0f0c1a */
[----:B------:R-:W0:Y:S04]  /*1780*/  LDCU.64 UR8, c[0x0][0x388] ;  /* 0x00007100ff0877ac */ /* 0x000e280008000a00 */
[----:B------:R-:W2:Y:S01]  /*1790*/  LDG.E.U16 R24, desc[UR6][R24.64] ;  /* 0x0000000618187981 */ /* 0x000ea2000c1e1500 */
[----:B0-----:R-:W-:-:S04]  /*17a0*/  LEA R26, P6, R28, UR8, 0x2 ;  /* 0x000000081c1a7c11 */ /* 0x001fc8000f8c10ff */
[----:B------:R-:W-:-:S06]  /*17b0*/  LEA.HI.X R27, R28, UR9, R29, 0x2, P6 ;  /* 0x000000091c1b7c11 */ /* 0x000fcc000b0f141d */
[----:B------:R-:W3:Y:S01]  /*17c0*/  LDG.E R27, desc[UR6][R26.64] ;  /* 0x000000061a1b7981 */ /* 0x000ee2000c1e1900 */
[----:B--2---:R-:W-:-:S05]  /*17d0*/  HADD2.F32 R28, -RZ, R24.H0_H0 ;  /* 0x20000018ff1c7230 */ /* 0x004fca0000004100 */
[----:B---3--:R-:W-:-:S07]  /*17e0*/  FFMA R36, R27, R28, R36 ;  /* 0x0000001c1b247223 */ /* 0x008fce0000000024 */
.L_x_111:
[----:B------:R-:W-:Y:S05]  /*17f0*/  BSYNC.RECONVERGENT B0 ;  /* 0x0000000000007941 */ /* 0x000fea0003800200 */
.L_x_110:
[----:B------:R-:W0:Y:S01]  /*1800*/  SHFL.DOWN PT, R25, R36, 0x10, 0x1f ;  /* 0x0a001f0024197f89 */ /* 0x000e2200000e0000 */
[----:B------:R-:W-:Y:S01]  /*1810*/  IADD3 R24, P6, PT, R22, R20, RZ ;  /* 0x0000001416187210 */ /* 0x000fe20007fde0ff */
[----:B------:R-:W-:Y:S01]  /*1820*/  BSSY.RECONVERGENT B0, `(.L_x_119) ;  /* 0x0000029000007945 */ /* 0x000fe20003800200 */
[----:B------:R-:W-:Y:S01]  /*1830*/  MOV R37, RZ ;  /* 0x000000ff00257202 */ /* 0x000fe20000000f00 */
[----:B------:R-:W-:Y:S02]  /*1840*/  IMAD.MOV.U32 R39, RZ, RZ, RZ ;  /* 0x000000ffff277224 */ /* 0x000fe400078e00ff */
[----:B------:R-:W-:Y:S01]  /*1850*/  IMAD.X R23, RZ, RZ, R23, P6 ;  /* 0x000000ffff177224 */ /* 0x000fe200030e0617 */
[----:B------:R-:W-:Y:S01]  /*1860*/  ISETP.NE.AND P6, PT, R20, RZ, PT ;  /* 0x000000ff1400720c */ /* 0x000fe20003fc5270 */
        /* <DEDUP_REMOVED lines=12> */
[----:B------:R-:W-:Y:S02]  /*1930*/  IMAD.MOV.U32 R36, RZ, RZ, 0x437c0000 ;  /* 0x437c0000ff247424 */ /* 0x000fe400078e00ff */
[----:B0-----:R-:W-:Y:S01]  /*1940*/  FMUL R22, R29, UR8 ;  /* 0x000000081d167c20 */ /* 0x001fe20008400000 */
[----:B------:R-:W-:-:S04]  /*1950*/  HFMA2 R29, -RZ, RZ, 0.96630859375, -0.0022525787353515625 ;  /* 0x3bbb989dff1d7431 */ /* 0x000fc800000001ff */
[----:B------:R-:W-:-:S05]  /*1960*/  FMNMX R25, R32, R22, !PT ;  /* 0x0000001620197209 */ /* 0x000fca0007800000 */
[--C-:B------:R-:W-:Y:S01]  /*1970*/  FADD R28, R22, -R25.reuse ;  /* 0x80000019161c7221 */ /* 0x100fe20000000000 */
[----:B------:R-:W-:Y:S01]  /*1980*/  FADD R22, R32, -R25 ;  /* 0x8000001920167221 */ /* 0x000fe20000000000 */
[----:B------:R-:W-:Y:S02]  /*1990*/  MOV R32, R25 ;  /* 0x0000001900207202 */ /* 0x000fe40000000f00 */
[-C--:B------:R-:W-:Y:S01]  /*19a0*/  FFMA.SAT R27, R28, R29.reuse, 0.5 ;  /* 0x3f0000001c1b7423 */ /* 0x080fe2000000201d */
[----:B------:R-:W-:-:S03]  /*19b0*/  FFMA.SAT R26, R22, R29, 0.5 ;  /* 0x3f000000161a7423 */ /* 0x000fc6000000201d */
[-C--:B------:R-:W-:Y:S01]  /*19c0*/  FFMA.RM R29, R27, R36.reuse, 12582913 ;  /* 0x4b4000011b1d7423 */ /* 0x080fe20000004024 */
[----:B------:R-:W-:-:S03]  /*19d0*/  FFMA.RM R26, R26, R36, 12582913 ;  /* 0x4b4000011a1a7423 */ /* 0x000fc60000004024 */
[C---:B------:R-:W-:Y:S01]  /*19e0*/  FADD R27, R29.reuse, -12583039 ;  /* 0xcb40007f1d1b7421 */ /* 0x040fe20000000000 */
[----:B------:R-:W-:-:S03]  /*19f0*/  SHF.L.U32 R29, R29, 0x17, RZ ;  /* 0x000000171d1d7819 */ /* 0x000fc600000006ff */
[----:B------:R-:W-:Y:S01]  /*1a00*/  FFMA R37, R28, 1.4426950216293334961, -R27 ;  /* 0x3fb8aa3b1c257823 */ /* 0x000fe2000000081b */
[C---:B------:R-:W-:Y:S01]  /*1a10*/  FADD R27, R26.reuse, -12583039 ;  /* 0xcb40007f1a1b7421 */ /* 0x040fe20000000000 */
[----:B------:R-:W-:Y:S02]  /*1a20*/  IMAD.SHL.U32 R26, R26, 0x800000, RZ ;  /* 0x008000001a1a7824 */ /* 0x000fe400078e00ff */
        /* <DEDUP_REMOVED lines=8> */
.L_x_120:
[----:B------:R-:W-:Y:S05]  /*1ab0*/  BSYNC.RECONVERGENT B0 ;  /* 0x0000000000007941 */ /* 0x000fea0003800200 */
.L_x_119:
[----:B------:R-:W1:Y:S02]  /*1ac0*/  LDCU.64 UR8, c[0x0][0x398] ;  /* 0x00007300ff0877ac */ /* 0x000e640008000a00 */
[----:B-1----:R-:W-:-:S04]  /*1ad0*/  LEA R22, P6, R24, UR8, 0x1 ;  /* 0x0000000818167c11 */ /* 0x002fc8000f8c08ff */
[----:B------:R-:W-:-:S05]  /*1ae0*/  LEA.HI.X R23, R24, UR9, R23, 0x1, P6 ;  /* 0x0000000918177c11 */ /* 0x000fca000b0f0c17 */
[----:B------:R-:W2:Y:S01]  /*1af0*/  @!P5 LDG.E.U16 R26, desc[UR6][R22.64] ;  /* 0x00000006161ad981 */ /* 0x000ea2000c1e1500 */
[----:B------:R-:W-:-:S03]  /*1b00*/  LEA.HI R27, R0, 0xffffffff, RZ, 0x1b ;  /* 0xffffffff001b7811 */ /* 0x000fc600078fd8ff */
[----:B------:R-:W1:Y:S04]  /*1b10*/  SHFL.IDX PT, R24, R37, RZ, 0x1f ;  /* 0x00001fff25187589 */ /* 0x000e6800000e0000 */
[----:B------:R-:W3:Y:S01]  /*1b20*/  SHFL.IDX PT, R25, R39, RZ, 0x1f ;  /* 0x00001fff27197589 */ /* 0x000ee200000e0000 */
[----:B-1----:R-:W-:Y:S01]  /*1b30*/  @!P5 FMUL R28, R30, R24 ;  /* 0x000000181e1cd220 */ /* 0x002fe20000400000 */
[----:B--2---:R-:W-:-:S05]  /*1b40*/  @!P5 HADD2.F32 R26, -RZ, R26.H0_H0 ;  /* 0x2000001aff1ad230 */ /* 0x004fca0000004100 */
[----:B---3--:R-:W-:Y:S01]  /*1b50*/  @!P5 FFMA R30, R25, R26, R28 ;  /* 0x0000001a191ed223 */ /* 0x008fe2000000001c */
[----:B------:R-:W-:-:S13]  /*1b60*/  ISETP.NE.AND P5, PT, R27, RZ, PT ;  /* 0x000000ff1b00720c */ /* 0x000fda0003fa5270 */
[----:B------:R-:W-:Y:S05]  /*1b70*/  @!P5 BRA `(.L_x_121) ;  /* 0x00000008004cd947 */ /* 0x000fea0003800000 */
[----:B------:R-:W-:Y:S01]  /*1b80*/  LOP3.LUT R28, R20, 0x20, RZ, 0xfc, !PT ;  /* 0x00000020141c7812 */ /* 0x000fe200078efcff */
[----:B------:R-:W-:Y:S01]  /*1b90*/  BSSY.RECONVERGENT B0, `(.L_x_122) ;  /* 0x000000a000007945 */ /* 0x000fe20003800200 */
[----:B------:R-:W-:Y:S02]  /*1ba0*/  VIMNMX.U32 R26, PT, PT, R27, 0xf, PT ;  /* 0x0000000f1b1a7848 */ /* 0x000fe40003fe0000 */
[----:B------:R-:W-:-:S03]  /*1bb0*/  ISETP.GE.U32.AND P6, PT, R28, R35, PT ;  /* 0x000000231c00720c */ /* 0x000fc60003fc6070 */
[----:B------:R-:W-:-:S05]  /*1bc0*/  VIADD R26, R26, 0x1 ;  /* 0x000000011a1a7836 */ /* 0x000fca0000000000 */
[----:B------:R-:W-:-:S05]  /*1bd0*/  ISETP.NE.AND P5, PT, R26, 0x2, PT ;  /* 0x000000021a00780c */ /* 0x000fca0003fa5270 */
[----:B------:R-:W-:Y:S08]  /*1be0*/  @P6 BRA `(.L_x_123) ;  /* 0x0000000000106947 */ /* 0x000ff00003800000 */
[----:B------:R-:W2:Y:S01]  /*1bf0*/  LDG.E.U16 R27, desc[UR6][R22.64+0x40] ;  /* 0x00004006161b7981 */ /* 0x000ea2000c1e1500 */
[----:B------:R-:W-:Y:S01]  /*1c00*/  FMUL R36, R17, R24 ;  /* 0x0000001811247220 */ /* 0x000fe20000400000 */
[----:B--2---:R-:W-:-:S05]  /*1c10*/  HADD2.F32 R28, -RZ, R27.H0_H0 ;  /* 0x2000001bff1c7230 */ /* 0x004fca0000004100 */
[----:B------:R-:W-:-:S07]  /*1c20*/  FFMA R17, R25, R28, R36 ;  /* 0x0000001c19117223 */ /* 0x000fce0000000024 */
.L_x_123:
[----:B------:R-:W-:Y:S05]  /*1c30*/  BSYNC.RECONVERGENT B0 ;  /* 0x0000000000007941 */ /* 0x000fea0003800200 */
.L_x_122:
[----:B------:R-:W-:Y:S05]  /*1c40*/  @!P5 BRA `(.L_x_121) ;  /* 0x000000080018d947 */ /* 0x000fea0003800000 */
[----:B------:R-:W-:Y:S01]  /*1c50*/  LOP3.LUT R28, R20, 0x40, RZ, 0xfc, !PT ;  /* 0x00000040141c7812 */ /* 0x000fe200078efcff */
[----:B------:R-:W-:Y:S01]  /*1c60*/  BSSY.RECONVERGENT B0, `(.L_x_124) ;  /* 0x0000008000007945 */ /* 0x000fe20003800200 */
[----:B------:R-:W-:Y:S02]  /*1c70*/  ISETP.NE.AND P5, PT, R26, 0x3, PT ;  /* 0x000000031a00780c */ /* 0x000fe40003fa5270 */
[----:B------:R-:W-:-:S13]  /*1c80*/  ISETP.GE.U32.AND P6, PT, R28, R35, PT ;  /* 0x000000231c00720c */ /* 0x000fda0003fc6070 */
[----:B------:R-:W-:Y:S05]  /*1c90*/  @P6 BRA `(.L_x_125) ;  /* 0x0000000000106947 */ /* 0x000fea0003800000 */
[----:B------:R-:W2:Y:S01]  /*1ca0*/  LDG.E.U16 R27, desc[UR6][R22.64+0x80] ;  /* 0x00008006161b7981 */ /* 0x000ea2000c1e1500 */
[----:B------:R-:W-:Y:S01]  /*1cb0*/  FMUL R16, R16, R24 ;  /* 0x0000001810107220 */ /* 0x000fe20000400000 */
[----:B--2---:R-:W-:-:S05]  /*1cc0*/  HADD2.F32 R28, -RZ, R27.H0_H0 ;  /* 0x2000001bff1c7230 */ /* 0x004fca0000004100 */
[----:B------:R-:W-:-:S07]  /*1cd0*/  FFMA R16, R25, R28, R16 ;  /* 0x0000001c19107223 */ /* 0x000fce0000000010 */
.L_x_125:
[----:B------:R-:W-:Y:S05]  /*1ce0*/  BSYNC.RECONVERGENT B0 ;  /* 0x0000000000007941 */ /* 0x000fea0003800200 */
.L_x_124:
        /* <DEDUP_REMOVED lines=10> */
.L_x_127:
[----:B------:R-:W-:Y:S05]  /*1d90*/  BSYNC.RECONVERGENT B0 ;  /* 0x0000000000007941 */ /* 0x000fea0003800200 */
.L_x_126:
        /* <DEDUP_REMOVED lines=10> */
.L_x_129:
[----:B------:R-:W-:Y:S05]  /*1e40*/  BSYNC.RECONVERGENT B0 ;  /* 0x0000000000007941 */ /* 0x000fea0003800200 */
.L_x_128:
        /* <DEDUP_REMOVED lines=10> */
.L_x_131:
[----:B------:R-:W-:Y:S05]  /*1ef0*/  BSYNC.RECONVERGENT B0 ;  /* 0x0000000000007941 */ /* 0x000fea0003800200 */
.L_x_130:
        /* <DEDUP_REMOVED lines=10> */
.L_x_133:
[----:B------:R-:W-:Y:S05]  /*1fa0*/  BSYNC.RECONVERGENT B0 ;  /* 0x0000000000007941 */ /* 0x000fea0003800200 */
.L_x_132:
        /* <DEDUP_REMOVED lines=10> */
.L_x_135:
[----:B------:R-:W-:Y:S05]  /*2050*/  BSYNC.RECONVERGENT B0 ;  /* 0x0000000000007941 */ /* 0x000fea0003800200 */
.L_x_134:
        /* <DEDUP_REMOVED lines=10> */
.L_x_137:
[----:B------:R-:W-:Y:S05]  /*2100*/  BSYNC.RECONVERGENT B0 ;  /* 0x0000000000007941 */ /* 0x000fea0003800200 */
.L_x_136:
[----:B------:R-:W-:Y:S05]  /*2110*/  @!P5 BRA `(.L_x_121) ;  /* 0x0000000000e4d947 */ /* 0x000fea0003800000 */
[----:B------:R-:W-:Y:S01]  /*2120*/  ISETP.NE.AND P6, PT, R34, RZ, PT ;  /* 0x000000ff2200720c */ /* 0x000fe20003fc5270 */
[----:B------:R-:W-:Y:S01]  /*2130*/  BSSY.RECONVERGENT B0, `(.L_x_138) ;  /* 0x0000007000007945 */ /* 0x000fe20003800200 */
[----:B------:R-:W-:-:S11]  /*2140*/  ISETP.NE.AND P5, PT, R26, 0xa, PT ;  /* 0x0000000a1a00780c */ /* 0x000fd60003fa5270 */
[----:B------:R-:W-:Y:S05]  /*2150*/  @P6 BRA `(.L_x_139) ;  /* 0x0000000000106947 */ /* 0x000fea0003800000 */
[----:B------:R-:W2:Y:S01]  /*2160*/  LDG.E.U16 R27, desc[UR6][R22.64+0x240] ;  /* 0x00024006161b7981 */ /* 0x000ea2000c1e1500 */
[----:B------:R-:W-:Y:S01]  /*2170*/  FMUL R36, R9, R24 ;  /* 0x0000001809247220 */ /* 0x000fe20000400000 */
[----:B--2---:R-:W-:-:S05]  /*2180*/  HADD2.F32 R28, -RZ, R27.H0_H0 ;  /* 0x2000001bff1c7230 */ /* 0x004fca0000004100 */
[----:B------:R-:W-:-:S07]  /*2190*/  FFMA R9, R25, R28, R36 ;  /* 0x0000001c19097223 */ /* 0x000fce0000000024 */
.L_x_139:
[----:B------:R-:W-:Y:S05]  /*21a0*/  BSYNC.RECONVERGENT B0 ;  /* 0x0000000000007941 */ /* 0x000fea0003800200 */
.L_x_138:
[----:B------:R-:W-:Y:S05]  /*21b0*/  @!P5 BRA `(.L_x_121) ;  /* 0x0000000000bcd947 */ /* 0x000fea0003800000 */
[----:B------:R-:W-:Y:S01]  /*21c0*/  BSSY.RECONVERGENT B0, `(.L_x_140) ;  /* 0x0000007000007945 */ /* 0x000fe20003800200 */
[----:B------:R-:W-:-:S03]  /*21d0*/  ISETP.NE.AND P5, PT, R26, 0xb, PT ;  /* 0x0000000b1a00780c */ /* 0x000fc60003fa5270 */
[----:B------:R-:W-:Y:S10]  /*21e0*/  @P0 BRA `(.L_x_141) ;  /* 0x0000000000100947 */ /* 0x000ff40003800000 */
[----:B------:R-:W2:Y:S01]  /*21f0*/  LDG.E.U16 R27, desc[UR6][R22.64+0x280] ;  /* 0x00028006161b7981 */ /* 0x000ea2000c1e1500 */
[----:B------:R-:W-:Y:S01]  /*2200*/  FMUL R8, R8, R24 ;  /* 0x0000001808087220 */ /* 0x000fe20000400000 */
[----:B--2---:R-:W-:-:S05]  /*2210*/  HADD2.F32 R28, -RZ, R27.H0_H0 ;  /* 0x2000001bff1c7230 */ /* 0x004fca0000004100 */
[----:B------:R-:W-:-:S07]  /*2220*/  FFMA R8, R25, R28, R8 ;  /* 0x0000001c19087223 */ /* 0x000fce0000000008 */
.L_x_141:
[----:B------:R-:W-:Y:S05]  /*2230*/  BSYNC.RECONVERGENT B0 ;  /* 0x0000000000007941 */ /* 0x000fea0003800200 */
.L_x_140:
        /* <DEDUP_REMOVED lines=8> */
.L_x_143:
[----:B------:R-:W-:Y:S05]  /*22c0*/  BSYNC.RECONVERGENT B0 ;  /* 0x0000000000007941 */ /* 0x000fea0003800200 */
.L_x_142:
        /* <DEDUP_REMOVED lines=10> */
.L_x_145:
[----:B------:R-:W-:Y:S05]  /*2370*/  BSYNC.RECONVERGENT B0 ;  /* 0x0000000000007941 */ /* 0x000fea0003800200 */
.L_x_144:
        /* <DEDUP_REMOVED lines=8> */
.L_x_147:
[----:B------:R-:W-:Y:S05]  /*2400*/  BSYNC.RECONVERGENT B0 ;  /* 0x0000000000007941 */ /* 0x000fea0003800200 */
.L_x_146:
[----:B------:R-:W-:Y:S05]  /*2410*/  @!P5 BRA `(.L_x_121) ;  /* 0x000000000024d947 */ /* 0x000fea0003800000 */
[----:B------:R-:W-:Y:S02]  /*2420*/  ISETP.EQ.OR P5, PT, R26, 0xf, P4 ;  /* 0x0000000f1a00780c */ /* 0x000fe400027a2670 */
[----:B------:R-:W2:Y:S11]  /*2430*/  @!P3 LDG.E.U16 R26, desc[UR6][R22.64+0x380] ;  /* 0x00038006161ab981 */ /* 0x000eb6000c1e1500 */
[----:B------:R-:W3:Y:S01]  /*2440*/  @!P5 LDG.E.U16 R27, desc[UR6][R22.64+0x3c0] ;  /* 0x0003c006161bd981 */ /* 0x000ee2000c1e1500 */
[----:B------:R-:W-:Y:S01]  /*2450*/  @!P3 FMUL R28, R4, R24 ;  /* 0x00000018041cb220 */ /* 0x000fe20000400000 */
[----:B--2---:R-:W-:-:S05]  /*2460*/  @!P3 HADD2.F32 R26, -RZ, R26.H0_H0 ;  /* 0x2000001aff1ab230 */ /* 0x004fca0000004100 */
[----:B------:R-:W-:Y:S01]  /*2470*/  @!P3 FFMA R4, R25, R26, R28 ;  /* 0x0000001a1904b223 */ /* 0x000fe2000000001c */
[----:B---3--:R-:W-:Y:S02]  /*2480*/  @!P5 HADD2.F32 R36, -RZ, R27.H0_H0 ;  /* 0x2000001bff24d230 */ /* 0x008fe40000004100 */
[----:B------:R-:W-:-:S04]  /*2490*/  @!P5 FMUL R27, R3, R24 ;  /* 0x00000018031bd220 */ /* 0x000fc80000400000 */
[----:B------:R-:W-:-:S07]  /*24a0*/  @!P5 FFMA R3, R25, R36, R27 ;  /* 0x000000241903d223 */ /* 0x000fce000000001b */
.L_x_121:
[----:B------:R-:W-:Y:S05]  /*24b0*/  BRA.U UP0, `(.L_x_148) ;  /* 0xffffffe9007c7547 */ /* 0x000fea000b83ffff */
.L_x_108:
[----:B------:R-:W1:Y:S01]  /*24c0*/  SHFL.IDX PT, R2, R2, RZ, 0x1f ;  /* 0x00001fff02027589 */ /* 0x000e6200000e0000 */
[----:B------:R-:W-:Y:S02]  /*24d0*/  ISETP.GE.U32.AND P3, PT, R0, 0x20, PT ;  /* 0x000000200000780c */ /* 0x000fe40003f66070 */
[----:B-1----:R-:W-:-:S04]  /*24e0*/  FMNMX R23, R2, 9.999999682655225389e-21, !PT ;  /* 0x1e3ce50802177809 */ /* 0x002fc80007800000 */
[----:B------:R-:W-:-:S04]  /*24f0*/  IADD3 R18, PT, PT, R23, 0x1800000, RZ ;  /* 0x0180000017127810 */ /* 0x000fc80007ffe0ff */
[----:B------:R-:W-:-:S04]  /*2500*/  LOP3.LUT R18, R18, 0x7f800000, RZ, 0xc0, !PT ;  /* 0x7f80000012127812 */ /* 0x000fc800078ec0ff */
[----:B------:R-:W-:-:S13]  /*2510*/  ISETP.GT.U32.AND P0, PT, R18, 0x1ffffff, PT ;  /* 0x01ffffff1200780c */ /* 0x000fda0003f04070 */
[----:B------:R-:W-:Y:S05]  /*2520*/  @P0 BRA `(.L_x_149) ;  /* 0x00000000000c0947 */ /* 0x000fea0003800000 */
[----:B------:R-:W-:-:S07]  /*2530*/  MOV R18, 0x2550 ;  /* 0x0000255000127802 */ /* 0x000fce0000000f00 */
[----:B0-----:R-:W-:Y:S05]  /*2540*/  CALL.REL.NOINC `($__internal_1_$__cuda_sm20_rcp_rn_f32_slowpath) ;  /* 0x0000000400b87944 */ /* 0x001fea0003c00000 */
[----:B------:R-:W-:Y:S05]  /*2550*/  BRA `(.L_x_150) ;  /* 0x0000000000107947 */ /* 0x000fea0003800000 */
.L_x_149:
[----:B------:R-:W1:Y:S02]  /*2560*/  MUFU.RCP R2, R23 ;  /* 0x0000001700027308 */ /* 0x000e640000001000 */
[----:B-1----:R-:W-:-:S04]  /*2570*/  FFMA R18, R23, R2, -1 ;  /* 0xbf80000017127423 */ /* 0x002fc80000000002 */
[----:B------:R-:W-:-:S04]  /*2580*/  FADD.FTZ R19, -R18, -RZ ;  /* 0x800000ff12137221 */ /* 0x000fc80000010100 */
[----:B------:R-:W-:-:S07]  /*2590*/  FFMA R2, R2, R19, R2 ;  /* 0x0000001302027223 */ /* 0x000fce0000000002 */
.L_x_150:
[----:B------:R-:W-:Y:S05]  /*25a0*/  @!P3 EXIT ;  /* 0x000000000000b94d */ /* 0x000fea0003800000 */
[----:B------:R-:W1:Y:S01]  /*25b0*/  LDC R23, c[0x0][0x3b0] ;  /* 0x0000ec00ff177b82 */ /* 0x000e620000000800 */
[----:B------:R-:W2:Y:S01]  /*25c0*/  LDCU.64 UR8, c[0x0][0x380] ;  /* 0x00007000ff0877ac */ /* 0x000ea20008000a00 */
[----:B------:R-:W-:Y:S01]  /*25d0*/  IMAD.MOV.U32 R21, RZ, RZ, RZ ;  /* 0x000000ffff157224 */ /* 0x000fe200078e00ff */
[----:B------:R-:W-:-:S04]  /*25e0*/  LEA.HI R0, R0, 0xffffffff, RZ, 0x1b ;  /* 0xffffffff00007811 */ /* 0x000fc800078fd8ff */
[----:B------:R-:W-:Y:S02]  /*25f0*/  ISETP.NE.AND P2, PT, R0, RZ, PT ;  /* 0x000000ff0000720c */ /* 0x000fe40003f45270 */
[----:B-1----:R-:W-:Y:S01]  /*2600*/  ISETP.GE.U32.AND P1, PT, R20, R23, PT ;  /* 0x000000171400720c */ /* 0x002fe20003f26070 */
[----:B------:R-:W-:-:S03]  /*2610*/  IMAD.WIDE.U32 R24, R23, UR5, R20 ;  /* 0x0000000517187c25 */ /* 0x000fc6000f8e0014 */
[----:B--2---:R-:W-:-:S04]  /*2620*/  LEA R18, P0, R24, UR8, 0x2 ;  /* 0x0000000818127c11 */ /* 0x004fc8000f8010ff */
[----:B------:R-:W-:-:S05]  /*2630*/  LEA.HI.X R19, R24, UR9, R25, 0x2, P0 ;  /* 0x0000000918137c11 */ /* 0x000fca00080f1419 */
[----:B------:R-:W-:-:S05]  /*2640*/  @!P1 FMUL R25, R2, R30 ;  /* 0x0000001e02199220 */ /* 0x000fca0000400000 */
[----:B------:R1:W-:Y:S01]  /*2650*/  @!P1 STG.E desc[UR6][R18.64], R25 ;  /* 0x0000001912009986 */ /* 0x0003e2000c101906 */
[----:B------:R-:W-:Y:S05]  /*2660*/  @!P2 EXIT ;  /* 0x000000000000a94d */ /* 0x000fea0003800000 */
[----:B------:R-:W-:Y:S02]  /*2670*/  LOP3.LUT R22, R20, 0x20, RZ, 0xfc, !PT ;  /* 0x0000002014167812 */ /* 0x000fe400078efcff */
[----:B------:R-:W-:Y:S02]  /*2680*/  VIMNMX.U32 R0, PT, PT, R0, 0xf, PT ;  /* 0x0000000f00007848 */ /* 0x000fe40003fe0000 */
[----:B------:R-:W-:Y:S02]  /*2690*/  ISETP.GE.U32.AND P0, PT, R22, R23, PT ;  /* 0x000000171600720c */ /* 0x000fe40003f06070 */
[----:B------:R-:W-:-:S04]  /*26a0*/  IADD3 R0, PT, PT, R0, 0x1, RZ ;  /* 0x0000000100007810 */ /* 0x000fc80007ffe0ff */
[----:B------:R-:W-:-:S07]  /*26b0*/  ISETP.NE.AND P1, PT, R0, 0x2, PT ;  /* 0x000000020000780c */ /* 0x000fce0003f25270 */
[----:B------:R-:W-:-:S05]  /*26c0*/  @!P0 FMUL R17, R2, R17 ;  /* 0x0000001102118220 */ /* 0x000fca0000400000 */
[----:B------:R2:W-:Y:S01]  /*26d0*/  @!P0 STG.E desc[UR6][R18.64+0x80], R17 ;  /* 0x0000801112008986 */ /* 0x0005e2000c101906 */
[----:B------:R-:W-:Y:S05]  /*26e0*/  @!P1 EXIT ;  /* 0x000000000000994d */ /* 0x000fea0003800000 */
[----:B------:R-:W-:Y:S02]  /*26f0*/  LOP3.LUT R22, R20, 0x40, RZ, 0xfc, !PT ;  /* 0x0000004014167812 */ /* 0x000fe400078efcff */
[----:B------:R-:W-:Y:S02]  /*2700*/  ISETP.NE.AND P1, PT, R0, 0x3, PT ;  /* 0x000000030000780c */ /* 0x000fe40003f25270 */
[----:B------:R-:W-:-:S13]  /*2710*/  ISETP.GE.U32.AND P0, PT, R22, R23, PT ;  /* 0x000000171600720c */ /* 0x000fda0003f06070 */
[----:B--2---:R-:W-:-:S05]  /*2720*/  @!P0 FMUL R17, R2, R16 ;  /* 0x0000001002118220 */ /* 0x004fca0000400000 */
[----:B------:R2:W-:Y:S01]  /*2730*/  @!P0 STG.E desc[UR6][R18.64+0x100], R17 ;  /* 0x0001001112008986 */ /* 0x0005e2000c101906 */
[----:B------:R-:W-:Y:S05]  /*2740*/  @!P1 EXIT ;  /* 0x000000000000994d */ /* 0x000fea0003800000 */
[----:B------:R-:W-:Y:S02]  /*2750*/  LOP3.LUT R16, R20, 0x60, RZ, 0xfc, !PT ;  /* 0x0000006014107812 */ /* 0x000fe400078efcff */
[----:B------:R-:W-:Y:S02]  /*2760*/  ISETP.NE.AND P1, PT, R0, 0x4, PT ;  /* 0x000000040000780c */ /* 0x000fe40003f25270 */
[----:B------:R-:W-:-:S13]  /*2770*/  ISETP.GE.U32.AND P0, PT, R16, R23, PT ;  /* 0x000000171000720c */ /* 0x000fda0003f06070 */
[----:B------:R-:W-:-:S05]  /*2780*/  @!P0 FMUL R15, R2, R15 ;  /* 0x0000000f020f8220 */ /* 0x000fca0000400000 */
[----:B------:R3:W-:Y:S01]  /*2790*/  @!P0 STG.E desc[UR6][R18.64+0x180], R15 ;  /* 0x0001800f12008986 */ /* 0x0007e2000c101906 */
[----:B------:R-:W-:Y:S05]  /*27a0*/  @!P1 EXIT ;  /* 0x000000000000994d */ /* 0x000fea0003800000 */
[----:B------:R-:W-:Y:S02]  /*27b0*/  LOP3.LUT R16, R20, 0x80, RZ, 0xfc, !PT ;  /* 0x0000008014107812 */ /* 0x000fe400078efcff */
[----:B------:R-:W-:Y:S02]  /*27c0*/  ISETP.NE.AND P1, PT, R0, 0x5, PT ;  /* 0x000000050000780c */ /* 0x000fe40003f25270 */
[----:B------:R-:W-:-:S13]  /*27d0*/  ISETP.GE.U32.AND P0, PT, R16, R23, PT ;  /* 0x000000171000720c */ /* 0x000fda0003f06070 */
[----:B---3--:R-:W-:-:S05]  /*27e0*/  @!P0 FMUL R15, R2, R14 ;  /* 0x0000000e020f8220 */ /* 0x008fca0000400000 */
        /* <DEDUP_REMOVED lines=11> */
[----:B----4-:R-:W-:-:S05]  /*28a0*/  @!P0 FMUL R13, R2, R12 ;  /* 0x0000000c020d8220 */ /* 0x010fca0000400000 */
        /* <DEDUP_REMOVED lines=11> */
[----:B0-----:R-:W-:-:S05]  /*2960*/  @!P0 FMUL R11, R2, R10 ;  /* 0x0000000a020b8220 */ /* 0x001fca0000400000 */
        /* <DEDUP_REMOVED lines=38> */
[----:B------:R-:W-:-:S04]  /*2bd0*/  LOP3.LUT R20, R20, 0x1e0, RZ, 0xfc, !PT ;  /* 0x000001e014147812 */ /* 0x000fc800078efcff */
[----:B------:R-:W-:-:S13]  /*2be0*/  ISETP.GE.U32.AND P0, PT, R20, R23, PT ;  /* 0x000000171400720c */ /* 0x000fda0003f06070 */
[----:B------:R-:W-:Y:S05]  /*2bf0*/  @P0 EXIT ;  /* 0x000000000000094d */ /* 0x000fea0003800000 */
[----:B------:R-:W-:-:S05]  /*2c00*/  FMUL R3, R2, R3 ;  /* 0x0000000302037220 */ /* 0x000fca0000400000 */
[----:B------:R-:W-:Y:S01]  /*2c10*/  STG.E desc[UR6][R18.64+0x780], R3 ;  /* 0x0007800312007986 */ /* 0x000fe2000c101906 */
[----:B------:R-:W-:Y:S05]  /*2c20*/  EXIT ;  /* 0x000000000000794d */ /* 0x000fea0003800000 */
        .weak           $__internal_1_$__cuda_sm20_rcp_rn_f32_slowpath
        .type           $__internal_1_$__cuda_sm20_rcp_rn_f32_slowpath,@function
        .size           $__internal_1_$__cuda_sm20_rcp_rn_f32_slowpath,(.L_x_279 - $__internal_1_$__cuda_sm20_rcp_rn_f32_slowpath)
$__internal_1_$__cuda_sm20_rcp_rn_f32_slowpath:
[----:B------:R-:W-:-:S05]  /*2c30*/  IMAD.SHL.U32 R2, R23, 0x2, RZ ;  /* 0x0000000217027824 */ /* 0x000fca00078e00ff */
[----:B------:R-:W-:Y:S02]  /*2c40*/  SHF.R.U32.HI R26, RZ, 0x18, R2 ;  /* 0x00000018ff1a7819 */ /* 0x000fe40000011602 */
[----:B------:R-:W-:Y:S02]  /*2c50*/  MOV R2, R23 ;  /* 0x0000001700027202 */ /* 0x000fe40000000f00 */
[----:B------:R-:W-:-:S13]  /*2c60*/  ISETP.NE.U32.AND P0, PT, R26, RZ, PT ;  /* 0x000000ff1a00720c */ /* 0x000fda0003f05070 */
[----:B------:R-:W-:Y:S05]  /*2c70*/  @P0 BRA `(.L_x_151) ;  /* 0x00000000002c0947 */ /* 0x000fea0003800000 */
[----:B------:R-:W-:-:S05]  /*2c80*/  IMAD.SHL.U32 R19, R2, 0x2, RZ ;  /* 0x0000000202137824 */ /* 0x000fca00078e00ff */
[----:B------:R-:W-:-:S13]  /*2c90*/  ISETP.NE.AND P0, PT, R19, RZ, PT ;  /* 0x000000ff1300720c */ /* 0x000fda0003f05270 */
[----:B------:R2:W3:Y:S01]  /*2ca0*/  @!P0 MUFU.RCP R19, R2 ;  /* 0x0000000200138308 */ /* 0x0004e20000001000 */
[----:B------:R-:W-:Y:S05]  /*2cb0*/  @!P0 BRA `(.L_x_152) ;  /* 0x0000000000a48947 */ /* 0x000fea0003800000 */
[----:B------:R-:W-:-:S04]  /*2cc0*/  FFMA R22, R2, 1.84467440737095516160e+19, RZ ;  /* 0x5f80000002167823 */ /* 0x000fc800000000ff */
[----:B---3--:R-:W2:Y:S02]  /*2cd0*/  MUFU.RCP R19, R22 ;  /* 0x0000001600137308 */ /* 0x008ea40000001000 */
[----:B--2---:R-:W-:-:S04]  /*2ce0*/  FFMA R2, R22, R19, -1 ;  /* 0xbf80000016027423 */ /* 0x004fc80000000013 */
[----:B------:R-:W-:-:S04]  /*2cf0*/  FADD.FTZ R2, -R2, -RZ ;  /* 0x800000ff02027221 */ /* 0x000fc80000010100 */
[----:B------:R-:W-:-:S04]  /*2d00*/  FFMA R2, R19, R2, R19 ;  /* 0x0000000213027223 */ /* 0x000fc80000000013 */
[----:B------:R-:W-:Y:S01]  /*2d10*/  FFMA R19, R2, 1.84467440737095516160e+19, RZ ;  /* 0x5f80000002137823 */ /* 0x000fe200000000ff */
[----:B------:R-:W-:Y:S06]  /*2d20*/  BRA `(.L_x_152) ;  /* 0x0000000000887947 */ /* 0x000fec0003800000 */
.L_x_151:
[----:B------:R-:W-:-:S04]  /*2d30*/  IADD3 R28, PT, PT, R26, -0xfd, RZ ;  /* 0xffffff031a1c7810 */ /* 0x000fc80007ffe0ff */
[----:B------:R-:W-:-:S13]  /*2d40*/  ISETP.GT.U32.AND P0, PT, R28, 0x1, PT ;  /* 0x000000011c00780c */ /* 0x000fda0003f04070 */
[----:B------:R-:W-:Y:S05]  /*2d50*/  @P0 BRA `(.L_x_153) ;  /* 0x0000000000780947 */ /* 0x000fea0003800000 */
[----:B------:R-:W-:Y:S01]  /*2d60*/  LOP3.LUT R19, R2, 0x7fffff, RZ, 0xc0, !PT ;  /* 0x007fffff02137812 */ /* 0x000fe200078ec0ff */
[----:B------:R-:W-:-:S03]  /*2d70*/  IMAD.MOV.U32 R25, RZ, RZ, 0x3 ;  /* 0x00000003ff197424 */ /* 0x000fc600078e00ff */
[----:B------:R-:W-:Y:S02]  /*2d80*/  LOP3.LUT R19, R19, 0x3f800000, RZ, 0xfc, !PT ;  /* 0x3f80000013137812 */ /* 0x000fe400078efcff */
[----:B------:R-:W-:Y:S02]  /*2d90*/  SHF.L.U32 R25, R25, R28, RZ ;  /* 0x0000001c19197219 */ /* 0x000fe400000006ff */
[----:B------:R-:W0:Y:S02]  /*2da0*/  MUFU.RCP R22, R19 ;  /* 0x0000001300167308 */ /* 0x000e240000001000 */
[----:B0-----:R-:W-:-:S04]  /*2db0*/  FFMA R23, R19, R22, -1 ;  /* 0xbf80000013177423 */ /* 0x001fc80000000016 */
[----:B------:R-:W-:-:S04]  /*2dc0*/  FADD.FTZ R23, -R23, -RZ ;  /* 0x800000ff17177221 */ /* 0x000fc80000010100 */
[CCC-:B------:R-:W-:Y:S01]  /*2dd0*/  FFMA.RM R24, R22.reuse, R23.reuse, R22.reuse ;  /* 0x0000001716187223 */ /* 0x1c0fe20000004016 */
[----:B------:R-:W-:-:S04]  /*2de0*/  FFMA.RP R23, R22, R23, R22 ;  /* 0x0000001716177223 */ /* 0x000fc80000008016 */
[C---:B------:R-:W-:Y:S02]  /*2df0*/  LOP3.LUT R22, R24.reuse, 0x7fffff, RZ, 0xc0, !PT ;  /* 0x007fffff18167812 */ /* 0x040fe400078ec0ff */
[----:B------:R-:W-:Y:S02]  /*2e00*/  FSETP.NEU.FTZ.AND P0, PT, R24, R23, PT ;  /* 0x000000171800720b */ /* 0x000fe40003f1d000 */
[----:B------:R-:W-:Y:S02]  /*2e10*/  LOP3.LUT R22, R22, 0x800000, RZ, 0xfc, !PT ;  /* 0x0080000016167812 */ /* 0x000fe400078efcff */
[----:B------:R-:W-:Y:S02]  /*2e20*/  SEL R23, RZ, 0xffffffff, !P0 ;  /* 0xffffffffff177807 */ /* 0x000fe40004000000 */
[----:B------:R-:W-:Y:S02]  /*2e30*/  LOP3.LUT R25, R25, R22, RZ, 0xc0, !PT ;  /* 0x0000001619197212 */ /* 0x000fe400078ec0ff */
[----:B------:R-:W-:-:S02]  /*2e40*/  IADD3 R23, PT, PT, -R23, RZ, RZ ;  /* 0x000000ff17177210 */ /* 0x000fc40007ffe1ff */
[-C--:B------:R-:W-:Y:S02]  /*2e50*/  SHF.R.U32.HI R25, RZ, R28.reuse, R25 ;  /* 0x0000001cff197219 */ /* 0x080fe40000011619 */
[----:B------:R-:W-:Y:S02]  /*2e60*/  LOP3.LUT P1, RZ, R23, R28, R22, 0xf8, !PT ;  /* 0x0000001c17ff7212 */ /* 0x000fe4000782f816 */
[C---:B------:R-:W-:Y:S02]  /*2e70*/  LOP3.LUT P0, RZ, R25.reuse, 0x1, RZ, 0xc0, !PT ;  /* 0x0000000119ff7812 */ /* 0x040fe4000780c0ff */
[----:B------:R-:W-:-:S04]  /*2e80*/  LOP3.LUT P2, RZ, R25, 0x2, RZ, 0xc0, !PT ;  /* 0x0000000219ff7812 */ /* 0x000fc8000784c0ff */
[----:B------:R-:W-:Y:S02]  /*2e90*/  PLOP3.LUT P0, PT, P0, P1, P2, 0xe0, 0x0 ;  /* 0x000000000000781c */ /* 0x000fe40000703c20 */
[----:B------:R-:W-:Y:S02]  /*2ea0*/  LOP3.LUT P1, RZ, R2, 0x7fffff, RZ, 0xc0, !PT ;  /* 0x007fffff02ff7812 */ /* 0x000fe4000782c0ff */
[----:B------:R-:W-:-:S05]  /*2eb0*/  SEL R19, RZ, 0x1, !P0 ;  /* 0x00000001ff137807 */ /* 0x000fca0004000000 */
[----:B------:R-:W-:-:S05]  /*2ec0*/  IMAD.MOV R19, RZ, RZ, -R19 ;  /* 0x000000ffff137224 */ /* 0x000fca00078e0a13 */
[----:B------:R-:W-:Y:S02]  /*2ed0*/  ISETP.GE.AND P0, PT, R19, RZ, PT ;  /* 0x000000ff1300720c */ /* 0x000fe40003f06270 */
[----:B------:R-:W-:-:S04]  /*2ee0*/  IADD3 R19, PT, PT, R26, -0xfc, RZ ;  /* 0xffffff041a137810 */ /* 0x000fc80007ffe0ff */
[----:B------:R-:W-:-:S07]  /*2ef0*/  SHF.R.U32.HI R19, RZ, R19, R22 ;  /* 0x00000013ff137219 */ /* 0x000fce0000011616 */
[----:B------:R-:W-:-:S05]  /*2f00*/  @!P0 VIADD R19, R19, 0x1 ;  /* 0x0000000113138836 */ /* 0x000fca0000000000 */
[----:B------:R-:W-:-:S04]  /*2f10*/  @!P1 SHF.L.U32 R19, R19, 0x1, RZ ;  /* 0x0000000113139819 */ /* 0x000fc800000006ff */
[----:B------:R-:W-:Y:S01]  /*2f20*/  LOP3.LUT R19, R19, 0x80000000, R2, 0xf8, !PT ;  /* 0x8000000013137812 */ /* 0x000fe200078ef802 */
[----:B------:R-:W-:Y:S06]  /*2f30*/  BRA `(.L_x_152) ;  /* 0x0000000000047947 */ /* 0x000fec0003800000 */
.L_x_153:
[----:B------:R0:W1:Y:S02]  /*2f40*/  MUFU.RCP R19, R2 ;  /* 0x0000000200137308 */ /* 0x0000640000001000 */
.L_x_152:
[----:B0123--:R-:W-:Y:S02]  /*2f50*/  IMAD.MOV.U32 R2, RZ, RZ, R19 ;  /* 0x000000ffff027224 */ /* 0x00ffe400078e0013 */
[----:B------:R-:W-:-:S04]  /*2f60*/  HFMA2 R19, -RZ, RZ, 0, 0 ;  /* 0x00000000ff137431 */ /* 0x000fc800000001ff */
[----:B------:R-:W-:Y:S05]  /*2f70*/  RET.REL.NODEC R18 `(talu_attn_fused_heads_f16_kv) ;  /* 0xffffffd012207950 */ /* 0x000fea0003c3ffff */
.L_x_154:
        /* <DEDUP_REMOVED lines=16> */
.L_x_279:


//--------------------- .text.talu_attn_weighted_sum_heads_f16_kv --------------------------
	.section	.text.talu_attn_weighted_sum_heads_f16_kv,"ax",@progbits
	.align	128
        .global         talu_attn_weighted_sum_heads_f16_kv
        .type           talu_attn_weighted_sum_heads_f16_kv,@function
        .size           talu_attn_weighted_sum_heads_f16_kv,(.L_x_292 - talu_attn_weighted_sum_heads_f16_kv)
        .other          talu_attn_weighted_sum_heads_f16_kv,@"STO_CUDA_ENTRY STV_DEFAULT"
talu_attn_weighted_sum_heads_f16_kv:
.text.talu_attn_weighted_sum_heads_f16_kv:
[----:B------:R-:W-:Y:S01]  /*0000*/  LDC R1, c[0x0][0x37c] ;  /* 0x0000df00ff017b82 */ /* 0x000fe20000000800 */
[----:B------:R-:W0:Y:S07]  /*0010*/  S2R R3, SR_TID.X ;  /* 0x0000000000037919 */ /* 0x000e2e0000002100 */
[----:B------:R-:W0:Y:S08]  /*0020*/  S2UR UR4, SR_CTAID.X ;  /* 0x00000000000479c3 */ /* 0x000e300000002500 */
[----:B------:R-:W0:Y:S08]  /*0030*/  LDC R2, c[0x0][0x360] ;  /* 0x0000d800ff027b82 */ /* 0x000e300000000800 */
[----:B------:R-:W1:Y:S08]  /*0040*/  LDC R17, c[0x0][0x3a8] ;  /* 0x0000ea00ff117b82 */ /* 0x000e700000000800 */
[----:B------:R-:W2:Y:S08]  /*0050*/  S2UR UR18, SR_CTAID.Y ;  /* 0x00000000001279c3 */ /* 0x000eb00000002600 */
[----:B------:R-:W2:Y:S01]  /*0060*/  LDC R0, c[0x0][0x398] ;  /* 0x0000e600ff007b82 */ /* 0x000ea20000000800 */
[----:B0-----:R-:W-:-:S07]  /*0070*/  IMAD R2, R2, UR4, R3 ;  /* 0x0000000402027c24 */ /* 0x001fce000f8e0203 */
[----:B------:R-:W0:Y:S01]  /*0080*/  LDC R8, c[0x0][0x3a4] ;  /* 0x0000e900ff087b82 */ /* 0x000e220000000800 */
[----:B-1----:R-:W-:-:S04]  /*0090*/  ISETP.GE.U32.AND P0, PT, R2, R17, PT ;  /* 0x000000110200720c */ /* 0x002fc80003f06070 */
[----:B--2---:R-:W-:-:S04]  /*00a0*/  ISETP.LE.U32.OR P0, PT, R0, UR18, P0 ;  /* 0x0000001200007c0c */ /* 0x004fc80008703470 */
[----:B0-----:R-:W-:-:S13]  /*00b0*/  ISETP.EQ.OR P0, PT, R8, RZ, P0 ;  /* 0x000000ff0800720c */ /* 0x001fda0000702670 */
[----:B------:R-:W-:Y:S05]  /*00c0*/  @P0 EXIT ;  /* 0x000000000000094d */ /* 0x000fea0003800000 */
[----:B------:R-:W0:Y:S01]  /*00d0*/  I2F.U32.RP R0, R8 ;  /* 0x0000000800007306 */ /* 0x000e220000209000 */
[----:B------:R-:W1:Y:S01]  /*00e0*/  LDCU UR10, c[0x0][0x39c] ;  /* 0x00007380ff0a77ac */ /* 0x000e620008000800 */
[----:B------:R-:W-:Y:S02]  /*00f0*/  ISETP.NE.U32.AND P2, PT, R8, RZ, PT ;  /* 0x000000ff0800720c */ /* 0x000fe40003f45070 */
[----:B------:R-:W-:Y:S01]  /*0100*/  MOV R21, RZ ;  /* 0x000000ff00157202 */ /* 0x000fe20000000f00 */
[----:B------:R-:W2:Y:S03]  /*0110*/  LDCU.64 UR14, c[0x0][0x358] ;  /* 0x00006b00ff0e77ac */ /* 0x000ea60008000a00 */
[----:B0-----:R-:W0:Y:S01]  /*0120*/  MUFU.RCP R0, R0 ;  /* 0x0000000000007308 */ /* 0x001e220000001000 */
[----:B-1----:R-:W-:Y:S01]  /*0130*/  UISETP.NE.AND UP0, UPT, UR10, URZ, UPT ;  /* 0x000000ff0a00728c */ /* 0x002fe2000bf05270 */
[----:B0-----:R-:W-:-:S06]  /*0140*/  IADD3 R4, PT, PT, R0, 0xffffffe, RZ ;  /* 0x0ffffffe00047810 */ /* 0x001fcc0007ffe0ff */
[----:B------:R0:W1:Y:S02]  /*0150*/  F2I.FTZ.U32.TRUNC.NTZ R5, R4 ;  /* 0x0000000400057305 */ /* 0x000064000021f000 */
[----:B0-----:R-:W-:Y:S01]  /*0160*/  HFMA2 R4, -RZ, RZ, 0, 0 ;  /* 0x00000000ff047431 */ /* 0x001fe200000001ff */
[----:B-1----:R-:W-:-:S05]  /*0170*/  IADD3 R7, PT, PT, RZ, -R5, RZ ;  /* 0x80000005ff077210 */ /* 0x002fca0007ffe0ff */
[----:B------:R-:W-:-:S04]  /*0180*/  IMAD R7, R7, R8, RZ ;  /* 0x0000000807077224 */ /* 0x000fc800078e02ff */
[----:B------:R-:W-:-:S06]  /*0190*/  IMAD.HI.U32 R5, R5, R7, R4 ;  /* 0x0000000705057227 */ /* 0x000fcc00078e0004 */
[----:B------:R-:W-:-:S05]  /*01a0*/  IMAD.HI.U32 R6, R5, UR18, RZ ;  /* 0x0000001205067c27 */ /* 0x000fca000f8e00ff */
[----:B------:R-:W-:-:S05]  /*01b0*/  IADD3 R5, PT, PT, -R6, RZ, RZ ;  /* 0x000000ff06057210 */ /* 0x000fca0007ffe1ff */
[----:B------:R-:W-:-:S05]  /*01c0*/  IMAD R5, R8, R5, UR18 ;  /* 0x0000001208057e24 */ /* 0x000fca000f8e0205 */
[----:B------:R-:W-:-:S13]  /*01d0*/  ISETP.GE.U32.AND P0, PT, R5, R8, PT ;  /* 0x000000080500720c */ /* 0x000fda0003f06070 */
[-C--:B------:R-:W-:Y:S02]  /*01e0*/  @P0 IADD3 R5, PT, PT, R5, -R8.reuse, RZ ;  /* 0x8000000805050210 */ /* 0x080fe40007ffe0ff */
[----:B------:R-:W-:Y:S02]  /*01f0*/  @P0 IADD3 R6, PT, PT, R6, 0x1, RZ ;  /* 0x0000000106060810 */ /* 0x000fe40007ffe0ff */
[----:B------:R-:W-:-:S13]  /*0200*/  ISETP.GE.U32.AND P1, PT, R5, R8, PT ;  /* 0x000000080500720c */ /* 0x000fda0003f26070 */
[----:B------:R-:W-:Y:S02]  /*0210*/  @P1 IADD3 R6, PT, PT, R6, 0x1, RZ ;  /* 0x0000000106061810 */ /* 0x000fe40007ffe0ff */
[----:B------:R-:W-:Y:S01]  /*0220*/  @!P2 LOP3.LUT R6, RZ, R8, RZ, 0x33, !PT ;  /* 0x00000008ff06a212 */ /* 0x000fe200078e33ff */
[----:B--2---:R-:W-:Y:S06]  /*0230*/  BRA.U !UP0, `(.L_x_155) ;  /* 0x0000000908987547 */ /* 0x004fec000b800000 */
[----:B------:R-:W-:Y:S01]  /*0240*/  UISETP.GE.U32.AND UP1, UPT, UR10, 0x8, UPT ;  /* 0x000000080a00788c */ /* 0x000fe2000bf26070 */
[----:B------:R-:W-:Y:S01]  /*0250*/  IMAD R5, R6, R17, RZ ;  /* 0x0000001106057224 */ /* 0x000fe200078e02ff */
[----:B------:R-:W-:Y:S01]  /*0260*/  ULOP3.LUT UR11, UR10, 0x7, URZ, 0xc0, !UPT ;  /* 0x000000070a0b7892 */ /* 0x000fe2000f8ec0ff */
[----:B------:R-:W-:Y:S01]  /*0270*/  MOV R21, RZ ;  /* 0x000000ff00157202 */ /* 0x000fe20000000f00 */
[----:B------:R-:W-:Y:S02]  /*0280*/  UIMAD.WIDE.U32 UR6, UR18, UR10, URZ ;  /* 0x0000000a120672a5 */ /* 0x000fe4000f8e00ff */
[----:B------:R-:W-:Y:S01]  /*0290*/  IADD3 R4, P0, PT, R5, R2, RZ ;  /* 0x0000000205047210 */ /* 0x000fe20007f1e0ff */
[----:B------:R-:W-:Y:S01]  /*02a0*/  UISETP.NE.AND UP0, UPT, UR11, URZ, UPT ;  /* 0x000000ff0b00728c */ /* 0x000fe2000bf05270 */
[----:B------:R-:W-:Y:S02]  /*02b0*/  UMOV UR4, URZ ;  /* 0x000000ff00047c82 */ /* 0x000fe40008000000 */
[----:B------:R-:W-:Y:S01]  /*02c0*/  IADD3.X R5, PT, PT, RZ, RZ, RZ, P0, !PT ;  /* 0x000000ffff057210 */ /* 0x000fe200007fe4ff */
[----:B------:R-:W-:Y:S08]  /*02d0*/  BRA.U !UP1, `(.L_x_156) ;  /* 0x0000000109fc7547 */ /* 0x000ff0000b800000 */
[----:B------:R-:W0:Y:S01]  /*02e0*/  LDCU.64 UR8, c[0x0][0x388] ;  /* 0x00007100ff0877ac */ /* 0x000e220008000a00 */
[----:B------:R-:W-:Y:S01]  /*02f0*/  HFMA2 R21, -RZ, RZ, 0, 0 ;  /* 0x00000000ff157431 */ /* 0x000fe200000001ff */
[----:B------:R-:W-:Y:S01]  /*0300*/  ULOP3.LUT UR4, UR10, 0xfffffff8, URZ, 0xc0, !UPT ;  /* 0xfffffff80a047892 */ /* 0x000fe2000f8ec0ff */
[----:B------:R-:W1:Y:S01]  /*0310*/  LDCU.64 UR12, c[0x0][0x390] ;  /* 0x00007200ff0c77ac */ /* 0x000e620008000a00 */
[----:B0-----:R-:W-:-:S04]  /*0320*/  ULEA UR5, UP1, UR6, UR8, 0x2 ;  /* 0x0000000806057291 */ /* 0x001fc8000f8210ff */
[----:B------:R-:W-:Y:S02]  /*0330*/  ULEA.HI.X UR8, UR6, UR9, UR7, 0x2, UP1 ;  /* 0x0000000906087291 */ /* 0x000fe400088f1407 */
[----:B------:R-:W-:Y:S02]  /*0340*/  UIADD3 UR5, UP1, UPT, UR5, 0x10, URZ ;  /* 0x0000001005057890 */ /* 0x000fe4000ff3e0ff */
[----:B------:R-:W-:Y:S02]  /*0350*/  UIADD3 UR9, UPT, UPT, -UR4, URZ, URZ ;  /* 0x000000ff04097290 */ /* 0x000fe4000fffe1ff */
[----:B------:R-:W-:Y:S02]  /*0360*/  UIADD3.X UR8, UPT, UPT, URZ, UR8, URZ, UP1, !UPT ;  /* 0x00000008ff087290 */ /* 0x000fe40008ffe4ff */
[----:B------:R-:W-:Y:S01]  /*0370*/  MOV R8, UR5 ;  /* 0x0000000500087c02 */ /* 0x000fe20008000f00 */
[----:B------:R-:W-:-:S03]  /*0380*/  UMOV UR5, URZ ;  /* 0x000000ff00057c82 */ /* 0x000fc60008000000 */
[----:B-1----:R-:W-:-:S07]  /*0390*/  MOV R9, UR8 ;  /* 0x0000000800097c02 */ /* 0x002fce0008000f00 */
.L_x_157:
[----:B------:R-:W0:Y:S02]  /*03a0*/  LDC R15, c[0x0][0x3a0] ;  /* 0x0000e800ff0f7b82 */ /* 0x000e240000000800 */
[----:B0-----:R-:W-:-:S03]  /*03b0*/  IMAD.WIDE.U32 R10, R15, UR5, R4 ;  /* 0x000000050f0a7c25 */ /* 0x001fc6000f8e0004 */
[----:B------:R-:W-:-:S04]  /*03c0*/  LEA R6, P0, R10, UR12, 0x1 ;  /* 0x0000000c0a067c11 */ /* 0x000fc8000f8008ff */
[----:B------:R-:W-:-:S03]  /*03d0*/  LEA.HI.X R7, R10, UR13, R11, 0x1, P0 ;  /* 0x0000000d0a077c11 */ /* 0x000fc600080f0c0b */
[C---:B------:R-:W-:Y:S02]  /*03e0*/  IMAD.WIDE.U32 R28, R15.reuse, 0x2, R6 ;  /* 0x000000020f1c7825 */ /* 0x040fe400078e0006 */
[----:B------:R0:W2:Y:S04]  /*03f0*/  LDG.E.U16 R16, desc[UR14][R6.64] ;  /* 0x0000000e06107981 */ /* 0x0000a8000c1e1500 */
[----:B------:R-:W3:Y:S01]  /*0400*/  LDG.E.U16 R0, desc[UR14][R28.64] ;  /* 0x0000000e1c007981 */ /* 0x000ee2000c1e1500 */
[----:B------:R-:W-:Y:S01]  /*0410*/  IMAD.WIDE.U32 R12, R15, 0x2, R28 ;  /* 0x000000020f0c7825 */ /* 0x000fe200078e001c */
[----:B0-----:R-:W-:-:S03]  /*0420*/  MOV R6, R8 ;  /* 0x0000000800067202 */ /* 0x001fc60000000f00 */
[C---:B------:R-:W-:Y:S01]  /*0430*/  IMAD.WIDE.U32 R26, R15.reuse, 0x2, R12 ;  /* 0x000000020f1a7825 */ /* 0x040fe200078e000c */
[----:B------:R-:W-:Y:S01]  /*0440*/  MOV R7, R9 ;  /* 0x0000000900077202 */ /* 0x000fe20000000f00 */
[----:B------:R0:W4:Y:S02]  /*0450*/  LDG.E.U16 R19, desc[UR14][R12.64] ;  /* 0x0000000e0c137981 */ /* 0x000124000c1e1500 */
[C---:B------:R-:W-:Y:S02]  /*0460*/  IMAD.WIDE.U32 R10, R15.reuse, 0x2, R26 ;  /* 0x000000020f0a7825 */ /* 0x040fe400078e001a */
[----:B------:R-:W5:Y:S04]  /*0470*/  LDG.E R18, desc[UR14][R6.64+-0x10] ;  /* 0xfffff00e06127981 */ /* 0x000f68000c1e1900 */
[----:B------:R-:W5:Y:S01]  /*0480*/  LDG.E R20, desc[UR14][R6.64+-0xc] ;  /* 0xfffff40e06147981 */ /* 0x000f62000c1e1900 */
[----:B------:R-:W-:-:S03]  /*0490*/  IMAD.WIDE.U32 R8, R15, 0x2, R10 ;  /* 0x000000020f087825 */ /* 0x000fc600078e000a */
[----:B------:R-:W5:Y:S04]  /*04a0*/  LDG.E.U16 R22, desc[UR14][R26.64] ;  /* 0x0000000e1a167981 */ /* 0x000f68000c1e1500 */
[----:B------:R-:W5:Y:S01]  /*04b0*/  LDG.E R23, desc[UR14][R6.64+-0x8] ;  /* 0xfffff80e06177981 */ /* 0x000f62000c1e1900 */
[----:B0-----:R-:W-:-:S03]  /*04c0*/  IMAD.WIDE.U32 R12, R15, 0x2, R8 ;  /* 0x000000020f0c7825 */ /* 0x001fc600078e0008 */
[----:B------:R-:W5:Y:S04]  /*04d0*/  LDG.E.U16 R10, desc[UR14][R10.64] ;  /* 0x0000000e0a0a7981 */ /* 0x000f68000c1e1500 */
[----:B------:R-:W5:Y:S01]  /*04e0*/  LDG.E R24, desc[UR14][R6.64+-0x4] ;  /* 0xfffffc0e06187981 */ /* 0x000f62000c1e1900 */
[----:B------:R-:W-:-:S03]  /*04f0*/  IMAD.WIDE.U32 R14, R15, 0x2, R12 ;  /* 0x000000020f0e7825 */ /* 0x000fc600078e000c */
[----:B------:R-:W5:Y:S04]  /*0500*/  LDG.E.U16 R8, desc[UR14][R8.64] ;  /* 0x0000000e08087981 */ /* 0x000f68000c1e1500 */
[----:B------:R-:W5:Y:S04]  /*0510*/  LDG.E R29, desc[UR14][R6.64] ;  /* 0x0000000e061d7981 */ /* 0x000f68000c1e1900 */
[----:B------:R-:W5:Y:S04]  /*0520*/  LDG.E.U16 R25, desc[UR14][R12.64] ;  /* 0x0000000e0c197981 */ /* 0x000f68000c1e1500 */
[----:B------:R-:W5:Y:S04]  /*0530*/  LDG.E R28, desc[UR14][R6.64+0x4] ;  /* 0x0000040e061c7981 */ /* 0x000f68000c1e1900 */
[----:B------:R-:W5:Y:S04]  /*0540*/  LDG.E.U16 R14, desc[UR14][R14.64] ;  /* 0x0000000e0e0e7981 */ /* 0x000f68000c1e1500 */
[----:B------:R-:W5:Y:S04]  /*0550*/  LDG.E R26, desc[UR14][R6.64+0x8] ;  /* 0x0000080e061a7981 */ /* 0x000f68000c1e1900 */
[----:B------:R-:W5:Y:S01]  /*0560*/  LDG.E R27, desc[UR14][R6.64+0xc] ;  /* 0x00000c0e061b7981 */ /* 0x000f62000c1e1900 */
[----:B------:R-:W-:-:S04]  /*0570*/  UIADD3 UR9, UPT, UPT, UR9, 0x8, URZ ;  /* 0x0000000809097890 */ /* 0x000fc8000fffe0ff */
[----:B------:R-:W-:Y:S02]  /*0580*/  UISETP.NE.AND UP1, UPT, UR9, URZ, UPT ;  /* 0x000000ff0900728c */ /* 0x000fe4000bf25270 */
[----:B------:R-:W-:Y:S01]  /*0590*/  UIADD3 UR5, UPT, UPT, UR5, 0x8, URZ ;  /* 0x0000000805057890 */ /* 0x000fe2000fffe0ff */
[----:B--2---:R-:W-:Y:S02]  /*05a0*/  HADD2.F32 R16, -RZ, R16.H0_H0 ;  /* 0x20000010ff107230 */ /* 0x004fe40000004100 */
[----:B---3--:R-:W-:Y:S02]  /*05b0*/  HADD2.F32 R0, -RZ, R0.H0_H0 ;  /* 0x20000000ff007230 */ /* 0x008fe40000004100 */
[----:B----4-:R-:W-:Y:S02]  /*05c0*/  HADD2.F32 R19, -RZ, R19.H0_H0 ;  /* 0x20000013ff137230 */ /* 0x010fe40000004100 */
[----:B-----5:R-:W-:-:S04]  /*05d0*/  FFMA R21, R18, R16, R21 ;  /* 0x0000001012157223 */ /* 0x020fc80000000015 */
[----:B------:R-:W-:Y:S01]  /*05e0*/  FFMA R0, R20, R0, R21 ;  /* 0x0000000014007223 */ /* 0x000fe20000000015 */
[----:B------:R-:W-:-:S03]  /*05f0*/  HADD2.F32 R22, -RZ, R22.H0_H0 ;  /* 0x20000016ff167230 */ /* 0x000fc60000004100 */
[----:B------:R-:W-:Y:S01]  /*0600*/  FFMA R19, R23, R19, R0 ;  /* 0x0000001317137223 */ /* 0x000fe20000000000 */
[----:B------:R-:W-:-:S03]  /*0610*/  HADD2.F32 R10, -RZ, R10.H0_H0 ;  /* 0x2000000aff0a7230 */ /* 0x000fc60000004100 */
[----:B------:R-:W-:Y:S01]  /*0620*/  FFMA R22, R24, R22, R19 ;  /* 0x0000001618167223 */ /* 0x000fe20000000013 */
[----:B------:R-:W-:-:S03]  /*0630*/  HADD2.F32 R8, -RZ, R8.H0_H0 ;  /* 0x20000008ff087230 */ /* 0x000fc60000004100 */
[----:B------:R-:W-:Y:S01]  /*0640*/  FFMA R29, R29, R10, R22 ;  /* 0x0000000a1d1d7223 */ /* 0x000fe20000000016 */
[----:B------:R-:W-:-:S03]  /*0650*/  HADD2.F32 R25, -RZ, R25.H0_H0 ;  /* 0x20000019ff197230 */ /* 0x000fc60000004100 */
[----:B------:R-:W-:Y:S01]  /*0660*/  FFMA R29, R28, R8, R29 ;  /* 0x000000081c1d7223 */ /* 0x000fe2000000001d */
[----:B------:R-:W-:Y:S01]  /*0670*/  IADD3 R8, P0, PT, R6, 0x20, RZ ;  /* 0x0000002006087810 */ /* 0x000fe20007f1e0ff */
[----:B------:R-:W-:Y:S02]  /*0680*/  HADD2.F32 R14, -RZ, R14.H0_H0 ;  /* 0x2000000eff0e7230 */ /* 0x000fe40000004100 */
[----:B------:R-:W-:Y:S01]  /*0690*/  FFMA R26, R26, R25, R29 ;  /* 0x000000191a1a7223 */ /* 0x000fe2000000001d */
[----:B------:R-:W-:-:S03]  /*06a0*/  IADD3.X R9, PT, PT, RZ, R7, RZ, P0, !PT ;  /* 0x00000007ff097210 */ /* 0x000fc600007fe4ff */
[----:B------:R-:W-:Y:S01]  /*06b0*/  FFMA R21, R27, R14, R26 ;  /* 0x0000000e1b157223 */ /* 0x000fe2000000001a */
[----:B------:R-:W-:Y:S06]  /*06c0*/  BRA.U UP1, `(.L_x_157) ;  /* 0xfffffffd01347547 */ /* 0x000fec000b83ffff */
.L_x_156:
[----:B------:R-:W-:Y:S05]  /*06d0*/  BRA.U !UP0, `(.L_x_155) ;  /* 0x0000000508707547 */ /* 0x000fea000b800000 */
[----:B------:R-:W-:Y:S02]  /*06e0*/  UISETP.GE.U32.AND UP1, UPT, UR11, 0x4, UPT ;  /* 0x000000040b00788c */ /* 0x000fe4000bf26070 */
[----:B------:R-:W-:-:S04]  /*06f0*/  ULOP3.LUT UR16, UR10, 0x3, URZ, 0xc0, !UPT ;  /* 0x000000030a107892 */ /* 0x000fc8000f8ec0ff */
[----:B------:R-:W-:-:S03]  /*0700*/  UISETP.NE.AND UP0, UPT, UR16, URZ, UPT ;  /* 0x000000ff1000728c */ /* 0x000fc6000bf05270 */
[----:B------:R-:W-:Y:S08]  /*0710*/  BRA.U !UP1, `(.L_x_158) ;  /* 0x0000000109a47547 */ /* 0x000ff0000b800000 */
[----:B------:R-:W0:Y:S01]  /*0720*/  LDC R13, c[0x0][0x3a0] ;  /* 0x0000e800ff0d7b82 */ /* 0x000e220000000800 */
[----:B------:R-:W1:Y:S01]  /*0730*/  LDCU.64 UR12, c[0x0][0x388] ;  /* 0x00007100ff0c77ac */ /* 0x000e620008000a00 */
[----:B------:R-:W2:Y:S01]  /*0740*/  LDCU.64 UR20, c[0x0][0x390] ;  /* 0x00007200ff1477ac */ /* 0x000ea20008000a00 */
[----:B------:R-:W-:Y:S02]  /*0750*/  UIADD3 UR9, UPT, UPT, UR4, 0x1, URZ ;  /* 0x0000000104097890 */ /* 0x000fe4000fffe0ff */
[----:B------:R-:W-:Y:S02]  /*0760*/  UIADD3 UR5, UP1, UPT, UR6, UR4, URZ ;  /* 0x0000000406057290 */ /* 0x000fe4000ff3e0ff */
[----:B------:R-:W-:Y:S02]  /*0770*/  UIADD3 UR11, UPT, UPT, UR4, 0x2, URZ ;  /* 0x00000002040b7890 */ /* 0x000fe4000fffe0ff */
[----:B------:R-:W-:Y:S02]  /*0780*/  UIADD3.X UR8, UPT, UPT, URZ, UR7, URZ, UP1, !UPT ;  /* 0x00000007ff087290 */ /* 0x000fe40008ffe4ff */
[----:B------:R-:W-:-:S02]  /*0790*/  UIADD3 UR17, UPT, UPT, UR4, 0x3, URZ ;  /* 0x0000000304117890 */ /* 0x000fc4000fffe0ff */
[----:B0-----:R-:W-:-:S04]  /*07a0*/  IMAD.WIDE.U32 R6, R13, UR4, R4 ;  /* 0x000000040d067c25 */ /* 0x001fc8000f8e0004 */
[C-C-:B------:R-:W-:Y:S01]  /*07b0*/  IMAD.WIDE.U32 R18, R13.reuse, UR9, R4.reuse ;  /* 0x000000090d127c25 */ /* 0x140fe2000f8e0004 */
[----:B-1----:R-:W-:Y:S01]  /*07c0*/  ULEA UR9, UP1, UR5, UR12, 0x2 ;  /* 0x0000000c05097291 */ /* 0x002fe2000f8210ff */
[----:B--2---:R-:W-:Y:S02]  /*07d0*/  LEA R14, P0, R6, UR20, 0x1 ;  /* 0x00000014060e7c11 */ /* 0x004fe4000f8008ff */
[C---:B------:R-:W-:Y:S01]  /*07e0*/  IMAD.WIDE.U32 R22, R13.reuse, UR11, R4 ;  /* 0x0000000b0d167c25 */ /* 0x040fe2000f8e0004 */
[----:B------:R-:W-:Y:S01]  /*07f0*/  ULEA.HI.X UR8, UR5, UR13, UR8, 0x2, UP1 ;  /* 0x0000000d05087291 */ /* 0x000fe200088f1408 */
[----:B------:R-:W-:Y:S02]  /*0800*/  LEA R10, P1, R18, UR20, 0x1 ;  /* 0x00000014120a7c11 */ /* 0x000fe4000f8208ff */
[----:B------:R-:W-:Y:S01]  /*0810*/  LEA.HI.X R15, R6, UR21, R7, 0x1, P0 ;  /* 0x00000015060f7c11 */ /* 0x000fe200080f0c07 */
[----:B------:R-:W-:Y:S01]  /*0820*/  IMAD.WIDE.U32 R12, R13, UR17, R4 ;  /* 0x000000110d0c7c25 */ /* 0x000fe2000f8e0004 */
[----:B------:R-:W-:-:S02]  /*0830*/  LEA R8, P2, R22, UR20, 0x1 ;  /* 0x0000001416087c11 */ /* 0x000fc4000f8408ff */
[----:B------:R-:W-:Y:S01]  /*0840*/  LEA.HI.X R11, R18, UR21, R19, 0x1, P1 ;  /* 0x00000015120b7c11 */ /* 0x000fe200088f0c13 */
[----:B------:R-:W2:Y:S01]  /*0850*/  LDG.E.U16 R14, desc[UR14][R14.64] ;  /* 0x0000000e0e0e7981 */ /* 0x000ea2000c1e1500 */
[----:B------:R-:W-:Y:S02]  /*0860*/  MOV R6, UR9 ;  /* 0x0000000900067c02 */ /* 0x000fe40008000f00 */
[----:B------:R-:W-:Y:S01]  /*0870*/  MOV R7, UR8 ;  /* 0x0000000800077c02 */ /* 0x000fe20008000f00 */
[----:B------:R-:W3:Y:S01]  /*0880*/  LDG.E.U16 R10, desc[UR14][R10.64] ;  /* 0x0000000e0a0a7981 */ /* 0x000ee2000c1e1500 */
[----:B------:R-:W-:Y:S02]  /*0890*/  LEA.HI.X R9, R22, UR21, R23, 0x1, P2 ;  /* 0x0000001516097c11 */ /* 0x000fe400090f0c17 */
[C---:B------:R-:W-:Y:S01]  /*08a0*/  LEA R18, P0, R12.reuse, UR20, 0x1 ;  /* 0x000000140c127c11 */ /* 0x040fe2000f8008ff */
[----:B------:R-:W4:Y:S03]  /*08b0*/  LDG.E R0, desc[UR14][R6.64] ;  /* 0x0000000e06007981 */ /* 0x000f26000c1e1900 */
[----:B------:R-:W-:Y:S01]  /*08c0*/  LEA.HI.X R19, R12, UR21, R13, 0x1, P0 ;  /* 0x000000150c137c11 */ /* 0x000fe200080f0c0d */
[----:B------:R-:W5:Y:S04]  /*08d0*/  LDG.E.U16 R8, desc[UR14][R8.64] ;  /* 0x0000000e08087981 */ /* 0x000f68000c1e1500 */
[----:B------:R-:W5:Y:S04]  /*08e0*/  LDG.E R13, desc[UR14][R6.64+0x4] ;  /* 0x0000040e060d7981 */ /* 0x000f68000c1e1900 */
[----:B------:R-:W5:Y:S04]  /*08f0*/  LDG.E.U16 R18, desc[UR14][R18.64] ;  /* 0x0000000e12127981 */ /* 0x000f68000c1e1500 */
[----:B------:R-:W5:Y:S04]  /*0900*/  LDG.E R23, desc[UR14][R6.64+0x8] ;  /* 0x0000080e06177981 */ /* 0x000f68000c1e1900 */
[----:B------:R-:W5:Y:S01]  /*0910*/  LDG.E R25, desc[UR14][R6.64+0xc] ;  /* 0x00000c0e06197981 */ /* 0x000f62000c1e1900 */
[----:B------:R-:W-:Y:S01]  /*0920*/  UIADD3 UR4, UPT, UPT, UR4, 0x4, URZ ;  /* 0x0000000404047890 */ /* 0x000fe2000fffe0ff */
[----:B--2---:R-:W-:-:S02]  /*0930*/  HADD2.F32 R12, -RZ, R14.H0_H0 ;  /* 0x2000000eff0c7230 */ /* 0x004fc40000004100 */
[----:B---3--:R-:W-:-:S03]  /*0940*/  HADD2.F32 R14, -RZ, R10.H0_H0 ;  /* 0x2000000aff0e7230 */ /* 0x008fc60000004100 */
[----:B----4-:R-:W-:Y:S01]  /*0950*/  FFMA R0, R0, R12, R21 ;  /* 0x0000000c00007223 */ /* 0x010fe20000000015 */
[----:B-----5:R-:W-:-:S03]  /*0960*/  HADD2.F32 R10, -RZ, R8.H0_H0 ;  /* 0x20000008ff0a7230 */ /* 0x020fc60000004100 */
[----:B------:R-:W-:Y:S01]  /*0970*/  FFMA R0, R13, R14, R0 ;  /* 0x0000000e0d007223 */ /* 0x000fe20000000000 */
[----:B------:R-:W-:-:S03]  /*0980*/  HADD2.F32 R21, -RZ, R18.H0_H0 ;  /* 0x20000012ff157230 */ /* 0x000fc60000004100 */
[----:B------:R-:W-:-:S04]  /*0990*/  FFMA R0, R23, R10, R0 ;  /* 0x0000000a17007223 */ /* 0x000fc80000000000 */
[----:B------:R-:W-:-:S07]  /*09a0*/  FFMA R21, R25, R21, R0 ;  /* 0x0000001519157223 */ /* 0x000fce0000000000 */
.L_x_158:
[----:B------:R-:W-:Y:S05]  /*09b0*/  BRA.U !UP0, `(.L_x_155) ;  /* 0x0000000108b87547 */ /* 0x000fea000b800000 */
[----:B------:R-:W-:Y:S02]  /*09c0*/  UISETP.NE.AND UP1, UPT, UR16, 0x1, UPT ;  /* 0x000000011000788c */ /* 0x000fe4000bf25270 */
[----:B------:R-:W-:-:S04]  /*09d0*/  ULOP3.LUT UR5, UR10, 0x1, URZ, 0xc0, !UPT ;  /* 0x000000010a057892 */ /* 0x000fc8000f8ec0ff */
[----:B------:R-:W-:-:S03]  /*09e0*/  UISETP.NE.U32.AND UP0, UPT, UR5, 0x1, UPT ;  /* 0x000000010500788c */ /* 0x000fc6000bf05070 */
[----:B------:R-:W-:Y:S08]  /*09f0*/  BRA.U !UP1, `(.L_x_159) ;  /* 0x0000000109647547 */ /* 0x000ff0000b800000 */
[----:B------:R-:W0:Y:S01]  /*0a00*/  LDC R11, c[0x0][0x3a0] ;  /* 0x0000e800ff0b7b82 */ /* 0x000e220000000800 */
[----:B------:R-:W1:Y:S01]  /*0a10*/  LDCU.64 UR10, c[0x0][0x388] ;  /* 0x00007100ff0a77ac */ /* 0x000e620008000a00 */
[----:B------:R-:W2:Y:S01]  /*0a20*/  LDCU.64 UR12, c[0x0][0x390] ;  /* 0x00007200ff0c77ac */ /* 0x000ea20008000a00 */
[----:B------:R-:W-:Y:S02]  /*0a30*/  UIADD3 UR9, UPT, UPT, UR4, 0x1, URZ ;  /* 0x0000000104097890 */ /* 0x000fe4000fffe0ff */
[----:B------:R-:W-:-:S04]  /*0a40*/  UIADD3 UR5, UP1, UPT, UR6, UR4, URZ ;  /* 0x0000000406057290 */ /* 0x000fc8000ff3e0ff */
[----:B------:R-:W-:Y:S02]  /*0a50*/  UIADD3.X UR8, UPT, UPT, URZ, UR7, URZ, UP1, !UPT ;  /* 0x00000007ff087290 */ /* 0x000fe40008ffe4ff */
[----:B-1----:R-:W-:-:S04]  /*0a60*/  ULEA UR10, UP1, UR5, UR10, 0x2 ;  /* 0x0000000a050a7291 */ /* 0x002fc8000f8210ff */
[----:B------:R-:W-:Y:S01]  /*0a70*/  ULEA.HI.X UR8, UR5, UR11, UR8, 0x2, UP1 ;  /* 0x0000000b05087291 */ /* 0x000fe200088f1408 */
[----:B0-----:R-:W-:-:S04]  /*0a80*/  IMAD.WIDE.U32 R6, R11, UR4, R4 ;  /* 0x000000040b067c25 */ /* 0x001fc8000f8e0004 */
[----:B------:R-:W-:Y:S01]  /*0a90*/  IMAD.WIDE.U32 R10, R11, UR9, R4 ;  /* 0x000000090b0a7c25 */ /* 0x000fe2000f8e0004 */
[----:B--2---:R-:W-:Y:S02]  /*0aa0*/  LEA R8, P0, R6, UR12, 0x1 ;  /* 0x0000000c06087c11 */ /* 0x004fe4000f8008ff */
[----:B------:R-:W-:Y:S02]  /*0ab0*/  LEA R12, P1, R10, UR12, 0x1 ;  /* 0x0000000c0a0c7c11 */ /* 0x000fe4000f8208ff */
[----:B------:R-:W-:Y:S02]  /*0ac0*/  LEA.HI.X R9, R6, UR13, R7, 0x1, P0 ;  /* 0x0000000d06097c11 */ /* 0x000fe400080f0c07 */
[----:B------:R-:W-:Y:S02]  /*0ad0*/  LEA.HI.X R13, R10, UR13, R11, 0x1, P1 ;  /* 0x0000000d0a0d7c11 */ /* 0x000fe400088f0c0b */
[----:B------:R-:W-:Y:S01]  /*0ae0*/  MOV R6, UR10 ;  /* 0x0000000a00067c02 */ /* 0x000fe20008000f00 */
[----:B------:R-:W2:Y:S01]  /*0af0*/  LDG.E.U16 R8, desc[UR14][R8.64] ;  /* 0x0000000e08087981 */ /* 0x000ea2000c1e1500 */
[----:B------:R-:W-:-:S03]  /*0b00*/  MOV R7, UR8 ;  /* 0x0000000800077c02 */ /* 0x000fc60008000f00 */
[----:B------:R-:W3:Y:S04]  /*0b10*/  LDG.E.U16 R12, desc[UR14][R12.64] ;  /* 0x0000000e0c0c7981 */ /* 0x000ee8000c1e1500 */
[----:B------:R-:W4:Y:S04]  /*0b20*/  LDG.E R0, desc[UR14][R6.64] ;  /* 0x0000000e06007981 */ /* 0x000f28000c1e1900 */
[----:B------:R-:W5:Y:S01]  /*0b30*/  LDG.E R11, desc[UR14][R6.64+0x4] ;  /* 0x0000040e060b7981 */ /* 0x000f62000c1e1900 */
[----:B------:R-:W-:Y:S01]  /*0b40*/  UIADD3 UR4, UPT, UPT, UR4, 0x2, URZ ;  /* 0x0000000204047890 */ /* 0x000fe2000fffe0ff */
[----:B--2---:R-:W-:-:S02]  /*0b50*/  HADD2.F32 R10, -RZ, R8.H0_H0 ;  /* 0x20000008ff0a7230 */ /* 0x004fc40000004100 */
[----:B---3--:R-:W-:-:S03]  /*0b60*/  HADD2.F32 R14, -RZ, R12.H0_H0 ;  /* 0x2000000cff0e7230 */ /* 0x008fc60000004100 */
[----:B----4-:R-:W-:-:S04]  /*0b70*/  FFMA R0, R0, R10, R21 ;  /* 0x0000000a00007223 */ /* 0x010fc80000000015 */
[----:B-----5:R-:W-:-:S07]  /*0b80*/  FFMA R21, R11, R14, R0 ;  /* 0x0000000e0b157223 */ /* 0x020fce0000000000 */
.L_x_159:
[----:B------:R-:W-:Y:S05]  /*0b90*/  BRA.U UP0, `(.L_x_155) ;  /* 0x0000000100407547 */ /* 0x000fea000b800000 */
[----:B------:R-:W0:Y:S01]  /*0ba0*/  LDC R7, c[0x0][0x3a0] ;  /* 0x0000e800ff077b82 */ /* 0x000e220000000800 */
[----:B------:R-:W1:Y:S01]  /*0bb0*/  LDCU.64 UR8, c[0x0][0x388] ;  /* 0x00007100ff0877ac */ /* 0x000e620008000a00 */
[----:B------:R-:W2:Y:S01]  /*0bc0*/  LDCU.64 UR10, c[0x0][0x390] ;  /* 0x00007200ff0a77ac */ /* 0x000ea20008000a00 */
[----:B------:R-:W-:-:S04]  /*0bd0*/  UIADD3 UR5, UP0, UPT, UR6, UR4, URZ ;  /* 0x0000000406057290 */ /* 0x000fc8000ff1e0ff */
[----:B------:R-:W-:Y:S01]  /*0be0*/  UIADD3.X UR6, UPT, UPT, URZ, UR7, URZ, UP0, !UPT ;  /* 0x00000007ff067290 */ /* 0x000fe200087fe4ff */
[----:B0-----:R-:W-:Y:S01]  /*0bf0*/  IMAD.WIDE.U32 R4, R7, UR4, R4 ;  /* 0x0000000407047c25 */ /* 0x001fe2000f8e0004 */
[----:B-1----:R-:W-:Y:S02]  /*0c00*/  ULEA UR4, UP0, UR5, UR8, 0x2 ;  /* 0x0000000805047291 */ /* 0x002fe4000f8010ff */
[C---:B--2---:R-:W-:Y:S02]  /*0c10*/  LEA R6, P0, R4.reuse, UR10, 0x1 ;  /* 0x0000000a04067c11 */ /* 0x044fe4000f8008ff */
[----:B------:R-:W-:Y:S02]  /*0c20*/  ULEA.HI.X UR5, UR5, UR9, UR6, 0x2, UP0 ;  /* 0x0000000905057291 */ /* 0x000fe400080f1406 */
[----:B------:R-:W-:Y:S02]  /*0c30*/  LEA.HI.X R7, R4, UR11, R5, 0x1, P0 ;  /* 0x0000000b04077c11 */ /* 0x000fe400080f0c05 */
[----:B------:R-:W-:-:S02]  /*0c40*/  MOV R4, UR4 ;  /* 0x0000000400047c02 */ /* 0x000fc40008000f00 */
[----:B------:R-:W-:Y:S01]  /*0c50*/  MOV R5, UR5 ;  /* 0x0000000500057c02 */ /* 0x000fe20008000f00 */
[----:B------:R-:W2:Y:S04]  /*0c60*/  LDG.E.U16 R6, desc[UR14][R6.64] ;  /* 0x0000000e06067981 */ /* 0x000ea8000c1e1500 */
[----:B------:R-:W3:Y:S01]  /*0c70*/  LDG.E R4, desc[UR14][R4.64] ;  /* 0x0000000e04047981 */ /* 0x000ee2000c1e1900 */
[----:B--2---:R-:W-:-:S05]  /*0c80*/  HADD2.F32 R0, -RZ, R6.H0_H0 ;  /* 0x20000006ff007230 */ /* 0x004fca0000004100 */
[----:B---3--:R-:W-:-:S07]  /*0c90*/  FFMA R21, R4, R0, R21 ;  /* 0x0000000004157223 */ /* 0x008fce0000000015 */
.L_x_155:
[----:B------:R-:W0:Y:S01]  /*0ca0*/  LDCU.64 UR4, c[0x0][0x380] ;  /* 0x00007000ff0477ac */ /* 0x000e220008000a00 */
[----:B------:R-:W-:-:S03]  /*0cb0*/  MOV R3, RZ ;  /* 0x000000ff00037202 */ /* 0x000fc60000000f00 */
[----:B------:R-:W-:-:S03]  /*0cc0*/  IMAD.WIDE.U32 R2, R17, UR18, R2 ;  /* 0x0000001211027c25 */ /* 0x000fc6000f8e0002 */
[----:B0-----:R-:W-:-:S04]  /*0cd0*/  LEA R4, P0, R2, UR4, 0x2 ;  /* 0x0000000402047c11 */ /* 0x001fc8000f8010ff */
[----:B------:R-:W-:-:S05]  /*0ce0*/  LEA.HI.X R5, R2, UR5, R3, 0x2, P0 ;  /* 0x0000000502057c11 */ /* 0x000fca00080f1403 */
[----:B------:R-:W-:Y:S01]  /*0cf0*/  STG.E desc[UR14][R4.64], R21 ;  /* 0x0000001504007986 */ /* 0x000fe2000c10190e */
[----:B------:R-:W-:Y:S05]  /*0d00*/  EXIT ;  /* 0x000000000000794d */ /* 0x000fea0003800000 */
.L_x_160:
        /* <DEDUP_REMOVED lines=15> */
.L_x_292:


//--------------------- .text.talu_attn_weighted_sum_f16_kv --------------------------
	.section	.text.talu_attn_weighted_sum_f16_kv,"ax",@progbits
	.align	128
        .global         talu_attn_weighted_sum_f16_kv
        .type           talu_attn_weighted_sum_f16_kv,@function
        .size           talu_attn_weighted_sum_f16_kv,(.L_x_293 - talu_attn_weighted_sum_f16_kv)
        .other          talu_attn_weighted_sum_f16_kv,@"STO_CUDA_ENTRY STV_DEFAULT"
talu_attn_weighted_sum_f16_kv:
.text.talu_attn_weighted_sum_f16_kv:
        /* <DEDUP_REMOVED lines=8> */
[----:B------:R-:W0:Y:S01]  /*0080*/  LDCU UR6, c[0x0][0x398] ;  /* 0x00007300ff0677ac */ /* 0x000e220008000800 */
[----:B------:R-:W-:Y:S01]  /*0090*/  HFMA2 R21, -RZ, RZ, 0, 0 ;  /* 0x00000000ff157431 */ /* 0x000fe200000001ff */
[----:B------:R-:W1:Y:S01]  /*00a0*/  LDCU.64 UR10, c[0x0][0x358] ;  /* 0x00006b00ff0a77ac */ /* 0x000e620008000a00 */
[----:B0-----:R-:W-:-:S09]  /*00b0*/  UISETP.NE.AND UP0, UPT, UR6, URZ, UPT ;  /* 0x000000ff0600728c */ /* 0x001fd2000bf05270 */
[----:B-1----:R-:W-:Y:S05]  /*00c0*/  BRA.U !UP0, `(.L_x_161) ;  /* 0x0000000908447547 */ /* 0x002fea000b800000 */
[----:B------:R-:W0:Y:S01]  /*00d0*/  LDCU UR4, c[0x0][0x3a0] ;  /* 0x00007400ff0477ac */ /* 0x000e220008000800 */
[----:B------:R-:W-:Y:S02]  /*00e0*/  MOV R21, RZ ;  /* 0x000000ff00157202 */ /* 0x000fe40000000f00 */
[----:B------:R-:W-:Y:S01]  /*00f0*/  MOV R19, RZ ;  /* 0x000000ff00137202 */ /* 0x000fe20000000f00 */
[----:B------:R-:W-:Y:S02]  /*0100*/  UISETP.GE.U32.AND UP1, UPT, UR6, 0x8, UPT ;  /* 0x000000080600788c */ /* 0x000fe4000bf26070 */
[----:B------:R-:W-:-:S04]  /*0110*/  ULOP3.LUT UR7, UR6, 0x7, URZ, 0xc0, !UPT ;  /* 0x0000000706077892 */ /* 0x000fc8000f8ec0ff */
[----:B------:R-:W-:Y:S01]  /*0120*/  UISETP.NE.AND UP0, UPT, UR7, URZ, UPT ;  /* 0x000000ff0700728c */ /* 0x000fe2000bf05270 */
[----:B0-----:R-:W-:-:S04]  /*0130*/  IADD3 R4, P0, PT, R0, UR4, RZ ;  /* 0x0000000400047c10 */ /* 0x001fc8000ff1e0ff */
[----:B------:R-:W-:Y:S01]  /*0140*/  IADD3.X R5, PT, PT, RZ, RZ, RZ, P0, !PT ;  /* 0x000000ffff057210 */ /* 0x000fe200007fe4ff */
[----:B------:R-:W-:Y:S08]  /*0150*/  BRA.U !UP1, `(.L_x_162) ;  /* 0x0000000109e87547 */ /* 0x000ff0000b800000 */
[----:B------:R-:W0:Y:S01]  /*0160*/  LDCU.64 UR4, c[0x0][0x388] ;  /* 0x00007100ff0477ac */ /* 0x000e220008000a00 */
[----:B------:R-:W-:Y:S01]  /*0170*/  MOV R21, RZ ;  /* 0x000000ff00157202 */ /* 0x000fe20000000f00 */
[----:B------:R-:W1:Y:S01]  /*0180*/  LDCU.64 UR12, c[0x0][0x390] ;  /* 0x00007200ff0c77ac */ /* 0x000e620008000a00 */
[----:B------:R-:W-:-:S04]  /*0190*/  ULOP3.LUT UR8, UR6, 0xfffffff8, URZ, 0xc0, !UPT ;  /* 0xfffffff806087892 */ /* 0x000fc8000f8ec0ff */
[----:B------:R-:W-:Y:S02]  /*01a0*/  UIADD3 UR9, UPT, UPT, -UR8, URZ, URZ ;  /* 0x000000ff08097290 */ /* 0x000fe4000fffe1ff */
[----:B------:R-:W-:Y:S01]  /*01b0*/  MOV R19, UR8 ;  /* 0x0000000800137c02 */ /* 0x000fe20008000f00 */
[----:B0-----:R-:W-:-:S04]  /*01c0*/  UIADD3 UR4, UP1, UPT, UR4, 0x10, URZ ;  /* 0x0000001004047890 */ /* 0x001fc8000ff3e0ff */
[----:B------:R-:W-:Y:S01]  /*01d0*/  UIADD3.X UR5, UPT, UPT, URZ, UR5, URZ, UP1, !UPT ;  /* 0x00000005ff057290 */ /* 0x000fe20008ffe4ff */
[C---:B-1----:R-:W-:Y:S02]  /*01e0*/  LEA R6, P0, R4.reuse, UR12, 0x1 ;  /* 0x0000000c04067c11 */ /* 0x042fe4000f8008ff */
[----:B------:R-:W-:Y:S02]  /*01f0*/  MOV R2, UR4 ;  /* 0x0000000400027c02 */ /* 0x000fe40008000f00 */
[----:B------:R-:W-:Y:S02]  /*0200*/  LEA.HI.X R7, R4, UR13, R5, 0x1, P0 ;  /* 0x0000000d04077c11 */ /* 0x000fe400080f0c05 */
[----:B------:R-:W-:-:S07]  /*0210*/  MOV R3, UR5 ;  /* 0x0000000500037c02 */ /* 0x000fce0008000f00 */
.L_x_163:
[----:B------:R-:W0:Y:S01]  /*0220*/  LDC R23, c[0x0][0x39c] ;  /* 0x0000e700ff177b82 */ /* 0x000e220000000800 */
[----:B------:R-:W2:Y:S04]  /*0230*/  LDG.E.U16 R20, desc[UR10][R6.64] ;  /* 0x0000000a06147981 */ /* 0x000ea8000c1e1500 */
[----:B------:R-:W3:Y:S04]  /*0240*/  LDG.E R18, desc[UR10][R2.64+-0x10] ;  /* 0xfffff00a02127981 */ /* 0x000ee8000c1e1900 */
[----:B------:R-:W4:Y:S04]  /*0250*/  LDG.E R25, desc[UR10][R2.64+-0xc] ;  /* 0xfffff40a02197981 */ /* 0x000f28000c1e1900 */
[----:B------:R-:W5:Y:S04]  /*0260*/  LDG.E R26, desc[UR10][R2.64+-0x8] ;  /* 0xfffff80a021a7981 */ /* 0x000f68000c1e1900 */
[----:B------:R-:W5:Y:S01]  /*0270*/  LDG.E R27, desc[UR10][R2.64+-0x4] ;  /* 0xfffffc0a021b7981 */ /* 0x000f62000c1e1900 */
[----:B0-----:R-:W-:-:S05]  /*0280*/  IMAD.WIDE.U32 R28, R23, 0x2, R6 ;  /* 0x00000002171c7825 */ /* 0x001fca00078e0006 */
[----:B------:R-:W4:Y:S01]  /*0290*/  LDG.E.U16 R24, desc[UR10][R28.64] ;  /* 0x0000000a1c187981 */ /* 0x000f22000c1e1500 */
[----:B------:R-:W-:-:S05]  /*02a0*/  IMAD.WIDE.U32 R16, R23, 0x2, R28 ;  /* 0x0000000217107825 */ /* 0x000fca00078e001c */
[----:B------:R0:W5:Y:S01]  /*02b0*/  LDG.E.U16 R22, desc[UR10][R16.64] ;  /* 0x0000000a10167981 */ /* 0x000162000c1e1500 */
[----:B------:R-:W-:-:S03]  /*02c0*/  IMAD.WIDE.U32 R10, R23, 0x2, R16 ;  /* 0x00000002170a7825 */ /* 0x000fc600078e0010 */
[----:B------:R-:W5:Y:S01]  /*02d0*/  LDG.E R29, desc[UR10][R2.64] ;  /* 0x0000000a021d7981 */ /* 0x000f62000c1e1900 */
[----:B------:R-:W-:-:S03]  /*02e0*/  IMAD.WIDE.U32 R12, R23, 0x2, R10 ;  /* 0x00000002170c7825 */ /* 0x000fc600078e000a */
[----:B------:R-:W5:Y:S01]  /*02f0*/  LDG.E.U16 R10, desc[UR10][R10.64] ;  /* 0x0000000a0a0a7981 */ /* 0x000f62000c1e1500 */
[----:B------:R-:W-:-:S03]  /*0300*/  IMAD.WIDE.U32 R8, R23, 0x2, R12 ;  /* 0x0000000217087825 */ /* 0x000fc600078e000c */
[----:B------:R-:W5:Y:S01]  /*0310*/  LDG.E.U16 R12, desc[UR10][R12.64] ;  /* 0x0000000a0c0c7981 */ /* 0x000f62000c1e1500 */
[----:B------:R-:W-:-:S03]  /*0320*/  IMAD.WIDE.U32 R14, R23, 0x2, R8 ;  /* 0x00000002170e7825 */ /* 0x000fc600078e0008 */
[----:B------:R-:W5:Y:S04]  /*0330*/  LDG.E R11, desc[UR10][R2.64+0xc] ;  /* 0x00000c0a020b7981 */ /* 0x000f68000c1e1900 */
[----:B------:R-:W5:Y:S01]  /*0340*/  LDG.E.U16 R8, desc[UR10][R8.64] ;  /* 0x0000000a08087981 */ /* 0x000f62000c1e1500 */
[----:B0-----:R-:W-:-:S03]  /*0350*/  IMAD.WIDE.U32 R16, R23, 0x2, R14 ;  /* 0x0000000217107825 */ /* 0x001fc600078e000e */
[----:B------:R-:W5:Y:S04]  /*0360*/  LDG.E.U16 R28, desc[UR10][R14.64] ;  /* 0x0000000a0e1c7981 */ /* 0x000f68000c1e1500 */
[----:B------:R-:W5:Y:S04]  /*0370*/  LDG.E R13, desc[UR10][R2.64+0x4] ;  /* 0x0000040a020d7981 */ /* 0x000f68000c1e1900 */
[----:B------:R-:W5:Y:S04]  /*0380*/  LDG.E.U16 R16, desc[UR10][R16.64] ;  /* 0x0000000a10107981 */ /* 0x000f68000c1e1500 */
[----:B------:R0:W5:Y:S01]  /*0390*/  LDG.E R9, desc[UR10][R2.64+0x8] ;  /* 0x0000080a02097981 */ /* 0x000162000c1e1900 */
[----:B------:R-:W-:-:S04]  /*03a0*/  UIADD3 UR9, UPT, UPT, UR9, 0x8, URZ ;  /* 0x0000000809097890 */ /* 0x000fc8000fffe0ff */
[----:B------:R-:W-:Y:S01]  /*03b0*/  UISETP.NE.AND UP1, UPT, UR9, URZ, UPT ;  /* 0x000000ff0900728c */ /* 0x000fe2000bf25270 */
[----:B------:R-:W-:Y:S01]  /*03c0*/  IMAD.WIDE.U32 R6, R23, 0x10, R6 ;  /* 0x0000001017067825 */ /* 0x000fe200078e0006 */
[----:B0-----:R-:W-:-:S04]  /*03d0*/  IADD3 R2, P0, PT, R2, 0x20, RZ ;  /* 0x0000002002027810 */ /* 0x001fc80007f1e0ff */
[----:B------:R-:W-:Y:S01]  /*03e0*/  IADD3.X R3, PT, PT, RZ, R3, RZ, P0, !PT ;  /* 0x00000003ff037210 */ /* 0x000fe200007fe4ff */
[----:B--2---:R-:W-:-:S05]  /*03f0*/  HADD2.F32 R20, -RZ, R20.H0_H0 ;  /* 0x20000014ff147230 */ /* 0x004fca0000004100 */
[----:B---3--:R-:W-:Y:S01]  /*0400*/  FFMA R18, R18, R20, R21 ;  /* 0x0000001412127223 */ /* 0x008fe20000000015 */
[----:B----4-:R-:W-:-:S05]  /*0410*/  HADD2.F32 R24, -RZ, R24.H0_H0 ;  /* 0x20000018ff187230 */ /* 0x010fca0000004100 */
[----:B------:R-:W-:Y:S01]  /*0420*/  FFMA R25, R25, R24, R18 ;  /* 0x0000001819197223 */ /* 0x000fe20000000012 */
[----:B-----5:R-:W-:-:S05]  /*0430*/  HADD2.F32 R22, -RZ, R22.H0_H0 ;  /* 0x20000016ff167230 */ /* 0x020fca0000004100 */
[----:B------:R-:W-:Y:S01]  /*0440*/  FFMA R22, R26, R22, R25 ;  /* 0x000000161a167223 */ /* 0x000fe20000000019 */
[----:B------:R-:W-:-:S05]  /*0450*/  HADD2.F32 R10, -RZ, R10.H0_H0 ;  /* 0x2000000aff0a7230 */ /* 0x000fca0000004100 */
[----:B------:R-:W-:Y:S01]  /*0460*/  FFMA R10, R27, R10, R22 ;  /* 0x0000000a1b0a7223 */ /* 0x000fe20000000016 */
[----:B------:R-:W-:-:S05]  /*0470*/  HADD2.F32 R12, -RZ, R12.H0_H0 ;  /* 0x2000000cff0c7230 */ /* 0x000fca0000004100 */
[----:B------:R-:W-:Y:S01]  /*0480*/  FFMA R10, R29, R12, R10 ;  /* 0x0000000c1d0a7223 */ /* 0x000fe2000000000a */
[----:B------:R-:W-:Y:S02]  /*0490*/  HADD2.F32 R8, -RZ, R8.H0_H0 ;  /* 0x20000008ff087230 */ /* 0x000fe40000004100 */
[----:B------:R-:W-:-:S03]  /*04a0*/  HADD2.F32 R28, -RZ, R28.H0_H0 ;  /* 0x2000001cff1c7230 */ /* 0x000fc60000004100 */
[----:B------:R-:W-:Y:S01]  /*04b0*/  FFMA R8, R13, R8, R10 ;  /* 0x000000080d087223 */ /* 0x000fe2000000000a */
[----:B------:R-:W-:-:S03]  /*04c0*/  HADD2.F32 R16, -RZ, R16.H0_H0 ;  /* 0x20000010ff107230 */ /* 0x000fc60000004100 */
[----:B------:R-:W-:-:S04]  /*04d0*/  FFMA R8, R9, R28, R8 ;  /* 0x0000001c09087223 */ /* 0x000fc80000000008 */
[----:B------:R-:W-:Y:S01]  /*04e0*/  FFMA R21, R11, R16, R8 ;  /* 0x000000100b157223 */ /* 0x000fe20000000008 */
[----:B------:R-:W-:Y:S06]  /*04f0*/  BRA.U UP1, `(.L_x_163) ;  /* 0xfffffffd01487547 */ /* 0x000fec000b83ffff */
.L_x_162:
[----:B------:R-:W-:Y:S05]  /*0500*/  BRA.U !UP0, `(.L_x_161) ;  /* 0x0000000508347547 */ /* 0x000fea000b800000 */
[----:B------:R-:W-:Y:S02]  /*0510*/  UISETP.GE.U32.AND UP0, UPT, UR7, 0x4, UPT ;  /* 0x000000040700788c */ /* 0x000fe4000bf06070 */
[----:B------:R-:W-:-:S04]  /*0520*/  ULOP3.LUT UR5, UR6, 0x3, URZ, 0xc0, !UPT ;  /* 0x0000000306057892 */ /* 0x000fc8000f8ec0ff */
[----:B------:R-:W-:-:S03]  /*0530*/  UISETP.NE.AND UP1, UPT, UR5, URZ, UPT ;  /* 0x000000ff0500728c */ /* 0x000fc6000bf25270 */
[----:B------:R-:W-:Y:S08]  /*0540*/  BRA.U !UP0, `(.L_x_164) ;  /* 0x0000000108907547 */ /* 0x000ff0000b800000 */
[----:B------:R-:W0:Y:S01]  /*0550*/  LDCU UR4, c[0x0][0x39c] ;  /* 0x00007380ff0477ac */ /* 0x000e220008000800 */
[----:B------:R-:W1:Y:S01]  /*0560*/  LDC.64 R10, c[0x0][0x388] ;  /* 0x0000e200ff0a7b82 */ /* 0x000e620000000a00 */
[C---:B------:R-:W-:Y:S01]  /*0570*/  IADD3 R3, PT, PT, R19.reuse, 0x1, RZ ;  /* 0x0000000113037810 */ /* 0x040fe20007ffe0ff */
[----:B------:R-:W2:Y:S01]  /*0580*/  LDCU.64 UR8, c[0x0][0x390] ;  /* 0x00007200ff0877ac */ /* 0x000ea20008000a00 */
[C---:B------:R-:W-:Y:S02]  /*0590*/  IADD3 R13, PT, PT, R19.reuse, 0x2, RZ ;  /* 0x00000002130d7810 */ /* 0x040fe40007ffe0ff */
[C---:B------:R-:W-:Y:S01]  /*05a0*/  IADD3 R7, PT, PT, R19.reuse, 0x3, RZ ;  /* 0x0000000313077810 */ /* 0x040fe20007ffe0ff */
[----:B0-----:R-:W-:-:S04]  /*05b0*/  IMAD.WIDE.U32 R16, R19, UR4, R4 ;  /* 0x0000000413107c25 */ /* 0x001fc8000f8e0004 */
[----:B------:R-:W-:Y:S01]  /*05c0*/  IMAD.WIDE.U32 R2, R3, UR4, R4 ;  /* 0x0000000403027c25 */ /* 0x000fe2000f8e0004 */
[----:B--2---:R-:W-:-:S03]  /*05d0*/  LEA R14, P0, R16, UR8, 0x1 ;  /* 0x00000008100e7c11 */ /* 0x004fc6000f8008ff */
[----:B------:R-:W-:Y:S01]  /*05e0*/  IMAD.WIDE.U32 R12, R13, UR4, R4 ;  /* 0x000000040d0c7c25 */ /* 0x000fe2000f8e0004 */
[----:B------:R-:W-:Y:S02]  /*05f0*/  LEA R8, P1, R2, UR8, 0x1 ;  /* 0x0000000802087c11 */ /* 0x000fe4000f8208ff */
[----:B------:R-:W-:Y:S02]  /*0600*/  LEA.HI.X R15, R16, UR9, R17, 0x1, P0 ;  /* 0x00000009100f7c11 */ /* 0x000fe400080f0c11 */
[----:B------:R-:W-:Y:S01]  /*0610*/  LEA.HI.X R9, R2, UR9, R3, 0x1, P1 ;  /* 0x0000000902097c11 */ /* 0x000fe200088f0c03 */
[----:B------:R-:W-:Y:S01]  /*0620*/  IMAD.WIDE.U32 R2, R7, UR4, R4 ;  /* 0x0000000407027c25 */ /* 0x000fe2000f8e0004 */
[C---:B------:R-:W-:Y:S01]  /*0630*/  LEA R6, P0, R12.reuse, UR8, 0x1 ;  /* 0x000000080c067c11 */ /* 0x040fe2000f8008ff */
[----:B------:R-:W2:Y:S02]  /*0640*/  LDG.E.U16 R14, desc[UR10][R14.64] ;  /* 0x0000000a0e0e7981 */ /* 0x000ea4000c1e1500 */
[----:B-1----:R-:W-:Y:S01]  /*0650*/  IMAD.WIDE.U32 R10, R19, 0x4, R10 ;  /* 0x00000004130a7825 */ /* 0x002fe200078e000a */
[----:B------:R-:W-:Y:S01]  /*0660*/  LEA.HI.X R7, R12, UR9, R13, 0x1, P0 ;  /* 0x000000090c077c11 */ /* 0x000fe200080f0c0d */
[----:B------:R-:W3:Y:S01]  /*0670*/  LDG.E.U16 R8, desc[UR10][R8.64] ;  /* 0x0000000a08087981 */ /* 0x000ee2000c1e1500 */
[----:B------:R-:W-:-:S03]  /*0680*/  LEA R12, P0, R2, UR8, 0x1 ;  /* 0x00000008020c7c11 */ /* 0x000fc6000f8008ff */
[----:B------:R-:W4:Y:S01]  /*0690*/  LDG.E R16, desc[UR10][R10.64] ;  /* 0x0000000a0a107981 */ /* 0x000f22000c1e1900 */
[----:B------:R-:W-:-:S03]  /*06a0*/  LEA.HI.X R13, R2, UR9, R3, 0x1, P0 ;  /* 0x00000009020d7c11 */ /* 0x000fc600080f0c03 */
[----:B------:R-:W5:Y:S04]  /*06b0*/  LDG.E.U16 R6, desc[UR10][R6.64] ;  /* 0x0000000a06067981 */ /* 0x000f68000c1e1500 */
[----:B------:R-:W5:Y:S04]  /*06c0*/  LDG.E R3, desc[UR10][R10.64+0x4] ;  /* 0x0000040a0a037981 */ /* 0x000f68000c1e1900 */
[----:B------:R-:W5:Y:S04]  /*06d0*/  LDG.E.U16 R12, desc[UR10][R12.64] ;  /* 0x0000000a0c0c7981 */ /* 0x000f68000c1e1500 */
[----:B------:R-:W5:Y:S04]  /*06e0*/  LDG.E R17, desc[UR10][R10.64+0x8] ;  /* 0x0000080a0a117981 */ /* 0x000f68000c1e1900 */
[----:B------:R-:W5:Y:S01]  /*06f0*/  LDG.E R15, desc[UR10][R10.64+0xc] ;  /* 0x00000c0a0a0f7981 */ /* 0x000f62000c1e1900 */
[----:B------:R-:W-:Y:S01]  /*0700*/  IADD3 R19, PT, PT, R19, 0x4, RZ ;  /* 0x0000000413137810 */ /* 0x000fe20007ffe0ff */
        /* <DEDUP_REMOVED lines=8> */
.L_x_164:
[----:B------:R-:W-:Y:S05]  /*0790*/  BRA.U !UP1, `(.L_x_161) ;  /* 0x0000000109907547 */ /* 0x000fea000b800000 */
[----:B------:R-:W-:Y:S02]  /*07a0*/  UISETP.NE.AND UP0, UPT, UR5, 0x1, UPT ;  /* 0x000000010500788c */ /* 0x000fe4000bf05270 */
[----:B------:R-:W-:-:S04]  /*07b0*/  ULOP3.LUT UR4, UR6, 0x1, URZ, 0xc0, !UPT ;  /* 0x0000000106047892 */ /* 0x000fc8000f8ec0ff */
[----:B------:R-:W-:-:S03]  /*07c0*/  UISETP.NE.U32.AND UP1, UPT, UR4, 0x1, UPT ;  /* 0x000000010400788c */ /* 0x000fc6000bf25070 */
[----:B------:R-:W-:Y:S08]  /*07d0*/  BRA.U !UP0, `(.L_x_165) ;  /* 0x0000000108507547 */ /* 0x000ff0000b800000 */
[----:B------:R-:W0:Y:S01]  /*07e0*/  LDCU UR4, c[0x0][0x39c] ;  /* 0x00007380ff0477ac */ /* 0x000e220008000800 */
[----:B------:R-:W1:Y:S01]  /*07f0*/  LDC.64 R2, c[0x0][0x388] ;  /* 0x0000e200ff027b82 */ /* 0x000e620000000a00 */
[C---:B------:R-:W-:Y:S01]  /*0800*/  IADD3 R9, PT, PT, R19.reuse, 0x1, RZ ;  /* 0x0000000113097810 */ /* 0x040fe20007ffe0ff */
[----:B------:R-:W2:Y:S01]  /*0810*/  LDCU.64 UR6, c[0x0][0x390] ;  /* 0x00007200ff0677ac */ /* 0x000ea20008000a00 */
[----:B0-----:R-:W-:-:S04]  /*0820*/  IMAD.WIDE.U32 R12, R19, UR4, R4 ;  /* 0x00000004130c7c25 */ /* 0x001fc8000f8e0004 */
[----:B------:R-:W-:Y:S01]  /*0830*/  IMAD.WIDE.U32 R8, R9, UR4, R4 ;  /* 0x0000000409087c25 */ /* 0x000fe2000f8e0004 */
[----:B--2---:R-:W-:-:S03]  /*0840*/  LEA R6, P0, R12, UR6, 0x1 ;  /* 0x000000060c067c11 */ /* 0x004fc6000f8008ff */
[C---:B-1----:R-:W-:Y:S01]  /*0850*/  IMAD.WIDE.U32 R2, R19.reuse, 0x4, R2 ;  /* 0x0000000413027825 */ /* 0x042fe200078e0002 */
[----:B------:R-:W-:Y:S02]  /*0860*/  LEA R10, P1, R8, UR6, 0x1 ;  /* 0x00000006080a7c11 */ /* 0x000fe4000f8208ff */
[----:B------:R-:W-:Y:S02]  /*0870*/  LEA.HI.X R7, R12, UR7, R13, 0x1, P0 ;  /* 0x000000070c077c11 */ /* 0x000fe400080f0c0d */
[----:B------:R-:W-:Y:S01]  /*0880*/  LEA.HI.X R11, R8, UR7, R9, 0x1, P1 ;  /* 0x00000007080b7c11 */ /* 0x000fe200088f0c09 */
[----:B------:R-:W2:Y:S04]  /*0890*/  LDG.E R13, desc[UR10][R2.64+0x4] ;  /* 0x0000040a020d7981 */ /* 0x000ea8000c1e1900 */
[----:B------:R-:W3:Y:S04]  /*08a0*/  LDG.E.U16 R6, desc[UR10][R6.64] ;  /* 0x0000000a06067981 */ /* 0x000ee8000c1e1500 */
[----:B------:R-:W4:Y:S04]  /*08b0*/  LDG.E.U16 R10, desc[UR10][R10.64] ;  /* 0x0000000a0a0a7981 */ /* 0x000f28000c1e1500 */
[----:B------:R-:W5:Y:S01]  /*08c0*/  LDG.E R8, desc[UR10][R2.64] ;  /* 0x0000000a02087981 */ /* 0x000f62000c1e1900 */
[----:B------:R-:W-:Y:S01]  /*08d0*/  IADD3 R19, PT, PT, R19, 0x2, RZ ;  /* 0x0000000213137810 */ /* 0x000fe20007ffe0ff */
[----:B---3--:R-:W-:-:S02]  /*08e0*/  HADD2.F32 R9, -RZ, R6.H0_H0 ;  /* 0x20000006ff097230 */ /* 0x008fc40000004100 */
[----:B----4-:R-:W-:-:S03]  /*08f0*/  HADD2.F32 R12, -RZ, R10.H0_H0 ;  /* 0x2000000aff0c7230 */ /* 0x010fc60000004100 */
[----:B-----5:R-:W-:-:S04]  /*0900*/  FFMA R8, R8, R9, R21 ;  /* 0x0000000908087223 */ /* 0x020fc80000000015 */
[----:B--2---:R-:W-:-:S07]  /*0910*/  FFMA R21, R13, R12, R8 ;  /* 0x0000000c0d157223 */ /* 0x004fce0000000008 */
.L_x_165:
[----:B------:R-:W-:Y:S05]  /*0920*/  BRA.U UP1, `(.L_x_161) ;  /* 0x00000001012c7547 */ /* 0x000fea000b800000 */
[----:B------:R-:W0:Y:S01]  /*0930*/  LDCU UR4, c[0x0][0x39c] ;  /* 0x00007380ff0477ac */ /* 0x000e220008000800 */
[----:B------:R-:W1:Y:S01]  /*0940*/  LDC.64 R2, c[0x0][0x388] ;  /* 0x0000e200ff027b82 */ /* 0x000e620000000a00 */
[----:B------:R-:W2:Y:S01]  /*0950*/  LDCU.64 UR6, c[0x0][0x390] ;  /* 0x00007200ff0677ac */ /* 0x000ea20008000a00 */
[----:B0-----:R-:W-:-:S03]  /*0960*/  IMAD.WIDE.U32 R4, R19, UR4, R4 ;  /* 0x0000000413047c25 */ /* 0x001fc6000f8e0004 */
[----:B--2---:R-:W-:Y:S01]  /*0970*/  LEA R6, P0, R4, UR6, 0x1 ;  /* 0x0000000604067c11 */ /* 0x004fe2000f8008ff */
[----:B-1----:R-:W-:-:S03]  /*0980*/  IMAD.WIDE.U32 R2, R19, 0x4, R2 ;  /* 0x0000000413027825 */ /* 0x002fc600078e0002 */
[----:B------:R-:W-:-:S03]  /*0990*/  LEA.HI.X R7, R4, UR7, R5, 0x1, P0 ;  /* 0x0000000704077c11 */ /* 0x000fc600080f0c05 */
[----:B------:R-:W2:Y:S04]  /*09a0*/  LDG.E R2, desc[UR10][R2.64] ;  /* 0x0000000a02027981 */ /* 0x000ea8000c1e1900 */
[----:B------:R-:W3:Y:S02]  /*09b0*/  LDG.E.U16 R6, desc[UR10][R6.64] ;  /* 0x0000000a06067981 */ /* 0x000ee4000c1e1500 */
[----:B---3--:R-:W-:-:S05]  /*09c0*/  HADD2.F32 R4, -RZ, R6.H0_H0 ;  /* 0x20000006ff047230 */ /* 0x008fca0000004100 */
[----:B--2---:R-:W-:-:S07]  /*09d0*/  FFMA R21, R2, R4, R21 ;  /* 0x0000000402157223 */ /* 0x004fce0000000015 */
.L_x_161:
[----:B------:R-:W0:Y:S02]  /*09e0*/  LDC.64 R2, c[0x0][0x380] ;  /* 0x0000e000ff027b82 */ /* 0x000e240000000a00 */
[----:B0-----:R-:W-:-:S05]  /*09f0*/  IMAD.WIDE.U32 R2, R0, 0x4, R2 ;  /* 0x0000000400027825 */ /* 0x001fca00078e0002 */
[----:B------:R-:W-:Y:S01]  /*0a00*/  STG.E desc[UR10][R2.64], R21 ;  /* 0x0000001502007986 */ /* 0x000fe2000c10190a */
[----:B------:R-:W-:Y:S05]  /*0a10*/  EXIT ;  /* 0x000000000000794d */ /* 0x000fea0003800000 */
.L_x_166:
        /* <DEDUP_REMOVED lines=14> */
.L_x_293:


//--------------------- .text.talu_attn_weighted_sum_f32 --------------------------
	.section	.text.talu_attn_weighted_sum_f32,"ax",@progbits
	.align	128
        .global         talu_attn_weighted_sum_f32
        .type           talu_attn_weighted_sum_f32,@function
        .size           talu_attn_weighted_sum_f32,(.L_x_294 - talu_attn_weighted_sum_f32)
        .other          talu_attn_weighted_sum_f32,@"STO_CUDA_ENTRY STV_DEFAULT"
talu_attn_weighted_sum_f32:
.text.talu_attn_weighted_sum_f32:
        /* <DEDUP_REMOVED lines=8> */
[----:B------:R-:W0:Y:S01]  /*0080*/  LDC R18, c[0x0][0x398] ;  /* 0x0000e600ff127b82 */ /* 0x000e220000000800 */
[----:B------:R-:W1:Y:S01]  /*0090*/  LDCU.64 UR6, c[0x0][0x358] ;  /* 0x00006b00ff0677ac */ /* 0x000e620008000a00 */
[----:B------:R-:W-:Y:S01]  /*00a0*/  HFMA2 R27, -RZ, RZ, 0, 0 ;  /* 0x00000000ff1b7431 */ /* 0x000fe200000001ff */
[----:B0-----:R-:W-:-:S13]  /*00b0*/  ISETP.NE.AND P0, PT, R18, RZ, PT ;  /* 0x000000ff1200720c */ /* 0x001fda0003f05270 */
[----:B-1----:R-:W-:Y:S05]  /*00c0*/  @!P0 BRA `(.L_x_167) ;  /* 0x0000000800048947 */ /* 0x002fea0003800000 */
[----:B------:R-:W0:Y:S01]  /*00d0*/  LDCU UR4, c[0x0][0x3a0] ;  /* 0x00007400ff0477ac */ /* 0x000e220008000800 */
[C---:B------:R-:W-:Y:S01]  /*00e0*/  ISETP.GE.U32.AND P1, PT, R18.reuse, 0x8, PT ;  /* 0x000000081200780c */ /* 0x040fe20003f26070 */
[----:B------:R-:W-:Y:S01]  /*00f0*/  IMAD.MOV.U32 R27, RZ, RZ, RZ ;  /* 0x000000ffff1b7224 */ /* 0x000fe200078e00ff */
[----:B------:R-:W-:Y:S02]  /*0100*/  LOP3.LUT R26, R18, 0x7, RZ, 0xc0, !PT ;  /* 0x00000007121a7812 */ /* 0x000fe400078ec0ff */
[----:B------:R-:W-:Y:S02]  /*0110*/  MOV R19, RZ ;  /* 0x000000ff00137202 */ /* 0x000fe40000000f00 */
[----:B------:R-:W-:Y:S02]  /*0120*/  ISETP.NE.AND P0, PT, R26, RZ, PT ;  /* 0x000000ff1a00720c */ /* 0x000fe40003f05270 */
[----:B0-----:R-:W-:-:S05]  /*0130*/  IADD3 R2, P2, PT, R0, UR4, RZ ;  /* 0x0000000400027c10 */ /* 0x001fca000ff5e0ff */
[----:B------:R-:W-:Y:S01]  /*0140*/  IMAD.X R3, RZ, RZ, RZ, P2 ;  /* 0x000000ffff037224 */ /* 0x000fe200010e06ff */
[----:B------:R-:W-:Y:S07]  /*0150*/  @!P1 BRA `(.L_x_168) ;  /* 0x0000000000cc9947 */ /* 0x000fee0003800000 */
[----:B------:R-:W0:Y:S01]  /*0160*/  LDCU.64 UR4, c[0x0][0x388] ;  /* 0x00007100ff0477ac */ /* 0x000e220008000a00 */
[----:B------:R-:W-:Y:S02]  /*0170*/  LOP3.LUT R19, R18, 0xfffffff8, RZ, 0xc0, !PT ;  /* 0xfffffff812137812 */ /* 0x000fe400078ec0ff */
[----:B------:R-:W-:Y:S01]  /*0180*/  MOV R27, RZ ;  /* 0x000000ff001b7202 */ /* 0x000fe20000000f00 */
[----:B------:R-:W1:Y:S02]  /*0190*/  LDCU.64 UR8, c[0x0][0x390] ;  /* 0x00007200ff0877ac */ /* 0x000e640008000a00 */
[----:B------:R-:W-:Y:S01]  /*01a0*/  IMAD.MOV R20, RZ, RZ, -R19 ;  /* 0x000000ffff147224 */ /* 0x000fe200078e0a13 */
[----:B0-----:R-:W-:-:S04]  /*01b0*/  UIADD3 UR4, UP0, UPT, UR4, 0x10, URZ ;  /* 0x0000001004047890 */ /* 0x001fc8000ff1e0ff */
[----:B------:R-:W-:Y:S01]  /*01c0*/  UIADD3.X UR5, UPT, UPT, URZ, UR5, URZ, UP0, !UPT ;  /* 0x00000005ff057290 */ /* 0x000fe200087fe4ff */
[C---:B-1----:R-:W-:Y:S02]  /*01d0*/  LEA R6, P1, R2.reuse, UR8, 0x2 ;  /* 0x0000000802067c11 */ /* 0x042fe4000f8210ff */
[----:B------:R-:W-:Y:S02]  /*01e0*/  MOV R8, UR4 ;  /* 0x0000000400087c02 */ /* 0x000fe40008000f00 */
[----:B------:R-:W-:Y:S01]  /*01f0*/  LEA.HI.X R7, R2, UR9, R3, 0x2, P1 ;  /* 0x0000000902077c11 */ /* 0x000fe200088f1403 */
[----:B------:R-:W-:-:S08]  /*0200*/  IMAD.U32 R9, RZ, RZ, UR5 ;  /* 0x00000005ff097e24 */ /* 0x000fd0000f8e00ff */
.L_x_169:
[----:B------:R-:W0:Y:S01]  /*0210*/  LDC R21, c[0x0][0x39c] ;  /* 0x0000e700ff157b82 */ /* 0x000e220000000800 */
[----:B------:R-:W-:Y:S01]  /*0220*/  MOV R4, R8 ;  /* 0x0000000800047202 */ /* 0x000fe20000000f00 */
[----:B------:R-:W-:Y:S01]  /*0230*/  IMAD.MOV.U32 R5, RZ, RZ, R9 ;  /* 0x000000ffff057224 */ /* 0x000fe200078e0009 */
[----:B------:R-:W2:Y:S04]  /*0240*/  LDG.E R25, desc[UR6][R6.64] ;  /* 0x0000000606197981 */ /* 0x000ea8000c1e1900 */
[----:B------:R-:W2:Y:S04]  /*0250*/  LDG.E R24, desc[UR6][R4.64+-0x10] ;  /* 0xfffff00604187981 */ /* 0x000ea8000c1e1900 */
[----:B------:R-:W3:Y:S04]  /*0260*/  LDG.E R23, desc[UR6][R4.64+-0xc] ;  /* 0xfffff40604177981 */ /* 0x000ee8000c1e1900 */
[----:B------:R-:W4:Y:S04]  /*0270*/  LDG.E R29, desc[UR6][R4.64+-0x8] ;  /* 0xfffff806041d7981 */ /* 0x000f28000c1e1900 */
[----:B------:R-:W5:Y:S01]  /*0280*/  LDG.E R28, desc[UR6][R4.64+-0x4] ;  /* 0xfffffc06041c7981 */ /* 0x000f62000c1e1900 */
[----:B0-----:R-:W-:-:S05]  /*0290*/  IMAD.WIDE.U32 R16, R21, 0x4, R6 ;  /* 0x0000000415107825 */ /* 0x001fca00078e0006 */
[----:B------:R0:W3:Y:S01]  /*02a0*/  LDG.E R22, desc[UR6][R16.64] ;  /* 0x0000000610167981 */ /* 0x0000e2000c1e1900 */
[----:B------:R-:W-:-:S04]  /*02b0*/  IMAD.WIDE.U32 R10, R21, 0x4, R16 ;  /* 0x00000004150a7825 */ /* 0x000fc800078e0010 */
[C---:B------:R-:W-:Y:S02]  /*02c0*/  IMAD.WIDE.U32 R12, R21.reuse, 0x4, R10 ;  /* 0x00000004150c7825 */ /* 0x040fe400078e000a */
[----:B------:R-:W4:Y:S02]  /*02d0*/  LDG.E R10, desc[UR6][R10.64] ;  /* 0x000000060a0a7981 */ /* 0x000f24000c1e1900 */
[C---:B------:R-:W-:Y:S02]  /*02e0*/  IMAD.WIDE.U32 R8, R21.reuse, 0x4, R12 ;  /* 0x0000000415087825 */ /* 0x040fe400078e000c */
[----:B------:R-:W5:Y:S02]  /*02f0*/  LDG.E R13, desc[UR6][R12.64] ;  /* 0x000000060c0d7981 */ /* 0x000f64000c1e1900 */
[C---:B------:R-:W-:Y:S02]  /*0300*/  IMAD.WIDE.U32 R14, R21.reuse, 0x4, R8 ;  /* 0x00000004150e7825 */ /* 0x040fe400078e0008 */
[----:B------:R3:W5:Y:S02]  /*0310*/  LDG.E R9, desc[UR6][R8.64] ;  /* 0x0000000608097981 */ /* 0x000764000c1e1900 */
[----:B0-----:R-:W-:-:S02]  /*0320*/  IMAD.WIDE.U32 R16, R21, 0x4, R14 ;  /* 0x0000000415107825 */ /* 0x001fc400078e000e */
[----:B------:R-:W5:Y:S04]  /*0330*/  LDG.E R12, desc[UR6][R4.64+0x8] ;  /* 0x00000806040c7981 */ /* 0x000f68000c1e1900 */
[----:B------:R-:W5:Y:S04]  /*0340*/  LDG.E R14, desc[UR6][R14.64] ;  /* 0x000000060e0e7981 */ /* 0x000f68000c1e1900 */
[----:B------:R-:W5:Y:S01]  /*0350*/  LDG.E R11, desc[UR6][R16.64] ;  /* 0x00000006100b7981 */ /* 0x000f62000c1e1900 */
[----:B--2---:R-:W-:-:S03]  /*0360*/  FFMA R25, R24, R25, R27 ;  /* 0x0000001918197223 */ /* 0x004fc6000000001b */
[----:B------:R-:W2:Y:S04]  /*0370*/  LDG.E R24, desc[UR6][R4.64] ;  /* 0x0000000604187981 */ /* 0x000ea8000c1e1900 */
[----:B------:R-:W2:Y:S01]  /*0380*/  LDG.E R27, desc[UR6][R4.64+0xc] ;  /* 0x00000c06041b7981 */ /* 0x000ea2000c1e1900 */
[----:B---3--:R-:W-:-:S03]  /*0390*/  FFMA R8, R23, R22, R25 ;  /* 0x0000001617087223 */ /* 0x008fc60000000019 */
[----:B------:R-:W3:Y:S01]  /*03a0*/  LDG.E R25, desc[UR6][R4.64+0x4] ;  /* 0x0000040604197981 */ /* 0x000ee2000c1e1900 */
[----:B------:R-:W-:-:S06]  /*03b0*/  IMAD.WIDE.U32 R22, R21, 0x4, R16 ;  /* 0x0000000415167825 */ /* 0x000fcc00078e0010 */
[----:B------:R-:W3:Y:S01]  /*03c0*/  LDG.E R22, desc[UR6][R22.64] ;  /* 0x0000000616167981 */ /* 0x000ee2000c1e1900 */
[----:B----4-:R-:W-:Y:S01]  /*03d0*/  FFMA R29, R29, R10, R8 ;  /* 0x0000000a1d1d7223 */ /* 0x010fe20000000008 */
[----:B------:R-:W-:-:S03]  /*03e0*/  IADD3 R20, PT, PT, R20, 0x8, RZ ;  /* 0x0000000814147810 */ /* 0x000fc60007ffe0ff */
[----:B-----5:R-:W-:Y:S01]  /*03f0*/  FFMA R13, R28, R13, R29 ;  /* 0x0000000d1c0d7223 */ /* 0x020fe2000000001d */
[----:B------:R-:W-:Y:S02]  /*0400*/  ISETP.NE.AND P1, PT, R20, RZ, PT ;  /* 0x000000ff1400720c */ /* 0x000fe40003f25270 */
[----:B------:R-:W-:Y:S01]  /*0410*/  IADD3 R8, P2, PT, R4, 0x20, RZ ;  /* 0x0000002004087810 */ /* 0x000fe20007f5e0ff */
[----:B------:R-:W-:-:S04]  /*0420*/  IMAD.WIDE.U32 R6, R21, 0x20, R6 ;  /* 0x0000002015067825 */ /* 0x000fc800078e0006 */
[----:B--2---:R-:W-:Y:S01]  /*0430*/  FFMA R24, R24, R9, R13 ;  /* 0x0000000918187223 */ /* 0x004fe2000000000d */
[----:B------:R-:W-:-:S03]  /*0440*/  IADD3.X R9, PT, PT, RZ, R5, RZ, P2, !PT ;  /* 0x00000005ff097210 */ /* 0x000fc600017fe4ff */
[----:B---3--:R-:W-:-:S04]  /*0450*/  FFMA R25, R25, R14, R24 ;  /* 0x0000000e19197223 */ /* 0x008fc80000000018 */
[----:B------:R-:W-:-:S04]  /*0460*/  FFMA R12, R12, R11, R25 ;  /* 0x0000000b0c0c7223 */ /* 0x000fc80000000019 */
[----:B------:R-:W-:Y:S01]  /*0470*/  FFMA R27, R27, R22, R12 ;  /* 0x000000161b1b7223 */ /* 0x000fe2000000000c */
[----:B------:R-:W-:Y:S06]  /*0480*/  @P1 BRA `(.L_x_169) ;  /* 0xfffffffc00601947 */ /* 0x000fec000383ffff */
.L_x_168:
[----:B------:R-:W-:Y:S05]  /*0490*/  @!P0 BRA `(.L_x_167) ;  /* 0x0000000400108947 */ /* 0x000fea0003800000 */
[----:B------:R-:W-:Y:S02]  /*04a0*/  ISETP.GE.U32.AND P1, PT, R26, 0x4, PT ;  /* 0x000000041a00780c */ /* 0x000fe40003f26070 */
[----:B------:R-:W-:-:S04]  /*04b0*/  LOP3.LUT R17, R18, 0x3, RZ, 0xc0, !PT ;  /* 0x0000000312117812 */ /* 0x000fc800078ec0ff */
[----:B------:R-:W-:-:S07]  /*04c0*/  ISETP.NE.AND P0, PT, R17, RZ, PT ;  /* 0x000000ff1100720c */ /* 0x000fce0003f05270 */
[----:B------:R-:W-:Y:S06]  /*04d0*/  @!P1 BRA `(.L_x_170) ;  /* 0x0000000000809947 */ /* 0x000fec0003800000 */
[----:B------:R-:W0:Y:S01]  /*04e0*/  LDCU UR4, c[0x0][0x39c] ;  /* 0x00007380ff0477ac */ /* 0x000e220008000800 */
[----:B------:R-:W1:Y:S01]  /*04f0*/  LDC.64 R8, c[0x0][0x388] ;  /* 0x0000e200ff087b82 */ /* 0x000e620000000a00 */
[C---:B------:R-:W-:Y:S01]  /*0500*/  VIADD R11, R19.reuse, 0x1 ;  /* 0x00000001130b7836 */ /* 0x040fe20000000000 */
[C---:B------:R-:W-:Y:S01]  /*0510*/  IADD3 R13, PT, PT, R19.reuse, 0x2, RZ ;  /* 0x00000002130d7810 */ /* 0x040fe20007ffe0ff */
[----:B------:R-:W2:Y:S01]  /*0520*/  LDCU.64 UR8, c[0x0][0x390] ;  /* 0x00007200ff0877ac */ /* 0x000ea20008000a00 */
[C---:B------:R-:W-:Y:S01]  /*0530*/  IADD3 R21, PT, PT, R19.reuse, 0x3, RZ ;  /* 0x0000000313157810 */ /* 0x040fe20007ffe0ff */
[----:B0-----:R-:W-:-:S04]  /*0540*/  IMAD.WIDE.U32 R6, R19, UR4, R2 ;  /* 0x0000000413067c25 */ /* 0x001fc8000f8e0002 */
[----:B------:R-:W-:Y:S01]  /*0550*/  IMAD.WIDE.U32 R10, R11, UR4, R2 ;  /* 0x000000040b0a7c25 */ /* 0x000fe2000f8e0002 */
[----:B--2---:R-:W-:-:S03]  /*0560*/  LEA R14, P2, R6, UR8, 0x2 ;  /* 0x00000008060e7c11 */ /* 0x004fc6000f8410ff */
[----:B------:R-:W-:Y:S01]  /*0570*/  IMAD.WIDE.U32 R12, R13, UR4, R2 ;  /* 0x000000040d0c7c25 */ /* 0x000fe2000f8e0002 */
[----:B------:R-:W-:Y:S02]  /*0580*/  LEA R4, P1, R10, UR8, 0x2 ;  /* 0x000000080a047c11 */ /* 0x000fe4000f8210ff */
[----:B------:R-:W-:Y:S01]  /*0590*/  LEA.HI.X R15, R6, UR9, R7, 0x2, P2 ;  /* 0x00000009060f7c11 */ /* 0x000fe200090f1407 */
[----:B-1----:R-:W-:Y:S01]  /*05a0*/  IMAD.WIDE.U32 R8, R19, 0x4, R8 ;  /* 0x0000000413087825 */ /* 0x002fe200078e0008 */
[----:B------:R-:W-:Y:S02]  /*05b0*/  LEA.HI.X R5, R10, UR9, R11, 0x2, P1 ;  /* 0x000000090a057c11 */ /* 0x000fe400088f140b */
[C---:B------:R-:W-:Y:S01]  /*05c0*/  LEA R6, P2, R12.reuse, UR8, 0x2 ;  /* 0x000000080c067c11 */ /* 0x040fe2000f8410ff */
[----:B------:R-:W-:Y:S01]  /*05d0*/  IMAD.WIDE.U32 R10, R21, UR4, R2 ;  /* 0x00000004150a7c25 */ /* 0x000fe2000f8e0002 */
[----:B------:R-:W2:Y:S02]  /*05e0*/  LDG.E R14, desc[UR6][R14.64] ;  /* 0x000000060e0e7981 */ /* 0x000ea4000c1e1900 */
[----:B------:R-:W-:-:S02]  /*05f0*/  LEA.HI.X R7, R12, UR9, R13, 0x2, P2 ;  /* 0x000000090c077c11 */ /* 0x000fc400090f140d */
[----:B------:R-:W2:Y:S01]  /*0600*/  LDG.E R16, desc[UR6][R8.64] ;  /* 0x0000000608107981 */ /* 0x000ea2000c1e1900 */
[----:B------:R-:W-:-:S03]  /*0610*/  LEA R12, P1, R10, UR8, 0x2 ;  /* 0x000000080a0c7c11 */ /* 0x000fc6000f8210ff */
[----:B------:R-:W3:Y:S01]  /*0620*/  LDG.E R4, desc[UR6][R4.64] ;  /* 0x0000000604047981 */ /* 0x000ee2000c1e1900 */
[----:B------:R-:W-:-:S03]  /*0630*/  LEA.HI.X R13, R10, UR9, R11, 0x2, P1 ;  /* 0x000000090a0d7c11 */ /* 0x000fc600088f140b */
[----:B------:R-:W3:Y:S04]  /*0640*/  LDG.E R21, desc[UR6][R8.64+0x4] ;  /* 0x0000040608157981 */ /* 0x000ee8000c1e1900 */
[----:B------:R-:W4:Y:S04]  /*0650*/  LDG.E R6, desc[UR6][R6.64] ;  /* 0x0000000606067981 */ /* 0x000f28000c1e1900 */
[----:B------:R-:W4:Y:S04]  /*0660*/  LDG.E R11, desc[UR6][R8.64+0x8] ;  /* 0x00000806080b7981 */ /* 0x000f28000c1e1900 */
[----:B------:R-:W5:Y:S04]  /*0670*/  LDG.E R12, desc[UR6][R12.64] ;  /* 0x000000060c0c7981 */ /* 0x000f68000c1e1900 */
[----:B------:R-:W5:Y:S01]  /*0680*/  LDG.E R10, desc[UR6][R8.64+0xc] ;  /* 0x00000c06080a7981 */ /* 0x000f62000c1e1900 */
[----:B------:R-:W-:-:S02]  /*0690*/  VIADD R19, R19, 0x4 ;  /* 0x0000000413137836 */ /* 0x000fc40000000000 */
[----:B--2---:R-:W-:-:S04]  /*06a0*/  FFMA R16, R16, R14, R27 ;  /* 0x0000000e10107223 */ /* 0x004fc8000000001b */
[----:B---3--:R-:W-:-:S04]  /*06b0*/  FFMA R16, R21, R4, R16 ;  /* 0x0000000415107223 */ /* 0x008fc80000000010 */
[----:B----4-:R-:W-:-:S04]  /*06c0*/  FFMA R11, R11, R6, R16 ;  /* 0x000000060b0b7223 */ /* 0x010fc80000000010 */
[----:B-----5:R-:W-:-:S07]  /*06d0*/  FFMA R27, R10, R12, R11 ;  /* 0x0000000c0a1b7223 */ /* 0x020fce000000000b */
.L_x_170:
[----:B------:R-:W-:Y:S05]  /*06e0*/  @!P0 BRA `(.L_x_167) ;  /* 0x00000000007c8947 */ /* 0x000fea0003800000 */
[----:B------:R-:W-:Y:S02]  /*06f0*/  ISETP.NE.AND P1, PT, R17, 0x1, PT ;  /* 0x000000011100780c */ /* 0x000fe40003f25270 */
[----:B------:R-:W-:-:S04]  /*0700*/  LOP3.LUT R18, R18, 0x1, RZ, 0xc0, !PT ;  /* 0x0000000112127812 */ /* 0x000fc800078ec0ff */
[----:B------:R-:W-:-:S07]  /*0710*/  ISETP.NE.U32.AND P0, PT, R18, 0x1, PT ;  /* 0x000000011200780c */ /* 0x000fce0003f05070 */
[----:B------:R-:W0:Y:S01]  /*0720*/  @P1 LDC R15, c[0x0][0x39c] ;  /* 0x0000e700ff0f1b82 */ /* 0x000e220000000800 */
[----:B------:R-:W-:-:S07]  /*0730*/  @P1 IADD3 R14, PT, PT, R19, 0x1, RZ ;  /* 0x00000001130e1810 */ /* 0x000fce0007ffe0ff */
[----:B------:R-:W1:Y:S08]  /*0740*/  @P1 LDC.64 R4, c[0x0][0x388] ;  /* 0x0000e200ff041b82 */ /* 0x000e700000000a00 */
[----:B------:R-:W2:Y:S08]  /*0750*/  @P1 LDC.64 R10, c[0x0][0x390] ;  /* 0x0000e400ff0a1b82 */ /* 0x000eb00000000a00 */
[----:B------:R-:W3:Y:S01]  /*0760*/  @!P0 LDC R18, c[0x0][0x39c] ;  /* 0x0000e700ff128b82 */ /* 0x000ee20000000800 */
[----:B0-----:R-:W-:-:S04]  /*0770*/  @P1 IMAD.WIDE.U32 R12, R19, R15, R2 ;  /* 0x0000000f130c1225 */ /* 0x001fc800078e0002 */
[----:B------:R-:W-:-:S03]  /*0780*/  @P1 IMAD.WIDE.U32 R14, R14, R15, R2 ;  /* 0x0000000f0e0e1225 */ /* 0x000fc600078e0002 */
[----:B------:R-:W0:Y:S01]  /*0790*/  @!P0 LDC.64 R6, c[0x0][0x390] ;  /* 0x0000e400ff068b82 */ /* 0x000e220000000a00 */
[C---:B-1----:R-:W-:Y:S01]  /*07a0*/  @P1 IMAD.WIDE.U32 R4, R19.reuse, 0x4, R4 ;  /* 0x0000000413041825 */ /* 0x042fe200078e0004 */
[----:B------:R-:W-:-:S06]  /*07b0*/  @P1 IADD3 R19, PT, PT, R19, 0x2, RZ ;  /* 0x0000000213131810 */ /* 0x000fcc0007ffe0ff */
[----:B------:R-:W1:Y:S01]  /*07c0*/  @!P0 LDC.64 R8, c[0x0][0x388] ;  /* 0x0000e200ff088b82 */ /* 0x000e620000000a00 */
[----:B--2---:R-:W-:-:S04]  /*07d0*/  @P1 LEA R16, P2, R12, R10, 0x2 ;  /* 0x0000000a0c101211 */ /* 0x004fc800078410ff */
[-C--:B------:R-:W-:Y:S02]  /*07e0*/  @P1 LEA.HI.X R17, R12, R11.reuse, R13, 0x2, P2 ;  /* 0x0000000b0c111211 */ /* 0x080fe400010f140d */
[C---:B------:R-:W-:Y:S01]  /*07f0*/  @P1 LEA R10, P2, R14.reuse, R10, 0x2 ;  /* 0x0000000a0e0a1211 */ /* 0x040fe200078410ff */
[----:B---3--:R-:W-:Y:S01]  /*0800*/  @!P0 IMAD.WIDE.U32 R2, R19, R18, R2 ;  /* 0x0000001213028225 */ /* 0x008fe200078e0002 */
[----:B------:R-:W2:Y:S02]  /*0810*/  @P1 LDG.E R12, desc[UR6][R4.64] ;  /* 0x00000006040c1981 */ /* 0x000ea4000c1e1900 */
[----:B------:R-:W-:Y:S02]  /*0820*/  @P1 LEA.HI.X R11, R14, R11, R15, 0x2, P2 ;  /* 0x0000000b0e0b1211 */ /* 0x000fe400010f140f */
[----:B------:R-:W2:Y:S01]  /*0830*/  @P1 LDG.E R16, desc[UR6][R16.64] ;  /* 0x0000000610101981 */ /* 0x000ea2000c1e1900 */
[----:B0-----:R-:W-:-:S03]  /*0840*/  @!P0 LEA R6, P2, R2, R6, 0x2 ;  /* 0x0000000602068211 */ /* 0x001fc600078410ff */
[----:B------:R-:W3:Y:S01]  /*0850*/  @P1 LDG.E R10, desc[UR6][R10.64] ;  /* 0x000000060a0a1981 */ /* 0x000ee2000c1e1900 */
[----:B------:R-:W-:-:S03]  /*0860*/  @!P0 LEA.HI.X R7, R2, R7, R3, 0x2, P2 ;  /* 0x0000000702078211 */ /* 0x000fc600010f1403 */
[----:B------:R-:W3:Y:S01]  /*0870*/  @P1 LDG.E R3, desc[UR6][R4.64+0x4] ;  /* 0x0000040604031981 */ /* 0x000ee2000c1e1900 */
[----:B-1----:R-:W-:-:S03]  /*0880*/  @!P0 IMAD.WIDE.U32 R8, R19, 0x4, R8 ;  /* 0x0000000413088825 */ /* 0x002fc600078e0008 */
[----:B------:R-:W4:Y:S04]  /*0890*/  @!P0 LDG.E R6, desc[UR6][R6.64] ;  /* 0x0000000606068981 */ /* 0x000f28000c1e1900 */
[----:B------:R-:W4:Y:S01]  /*08a0*/  @!P0 LDG.E R8, desc[UR6][R8.64] ;  /* 0x0000000608088981 */ /* 0x000f22000c1e1900 */
[----:B--2---:R-:W-:-:S04]  /*08b0*/  @P1 FFMA R12, R12, R16, R27 ;  /* 0x000000100c0c1223 */ /* 0x004fc8000000001b */
[----:B---3--:R-:W-:-:S04]  /*08c0*/  @P1 FFMA R27, R3, R10, R12 ;  /* 0x0000000a031b1223 */ /* 0x008fc8000000000c */
[----:B----4-:R-:W-:-:S07]  /*08d0*/  @!P0 FFMA R27, R8, R6, R27 ;  /* 0x00000006081b8223 */ /* 0x010fce000000001b */
.L_x_167:
[----:B------:R-:W0:Y:S02]  /*08e0*/  LDC.64 R2, c[0x0][0x380] ;  /* 0x0000e000ff027b82 */ /* 0x000e240000000a00 */
[----:B0-----:R-:W-:-:S05]  /*08f0*/  IMAD.WIDE.U32 R2, R0, 0x4, R2 ;  /* 0x0000000400027825 */ /* 0x001fca00078e0002 */
[----:B------:R-:W-:Y:S01]  /*0900*/  STG.E desc[UR6][R2.64], R27 ;  /* 0x0000001b02007986 */ /* 0x000fe2000c101906 */
[----:B------:R-:W-:Y:S05]  /*0910*/  EXIT ;  /* 0x000000000000794d */ /* 0x000fea0003800000 */
.L_x_171:
        /* <DEDUP_REMOVED lines=14> */
.L_x_294:


//--------------------- .text.talu_softmax_rows_f32 --------------------------
	.section	.text.talu_softmax_rows_f32,"ax",@progbits
	.align	128
        .global         talu_softmax_rows_f32
        .type           talu_softmax_rows_f32,@function
        .size           talu_softmax_rows_f32,(.L_x_280 - talu_softmax_rows_f32)
        .other          talu_softmax_rows_f32,@"STO_CUDA_ENTRY STV_DEFAULT"
talu_softmax_rows_f32:
.text.talu_softmax_rows_f32:
[----:B------:R-:W-:Y:S08]  /*0000*/  LDC R1, c[0x0][0x37c] ;  /* 0x0000df00ff017b82 */ /* 0x000ff00000000800 */
[----:B------:R-:W0:Y:S08]  /*0010*/  LDC.64 R14, c[0x0][0x390] ;  /* 0x0000e400ff0e7b82 */ /* 0x000e300000000a00 */
[----:B------:R-:W1:Y:S01]  /*0020*/  S2UR UR4, SR_CTAID.X ;  /* 0x00000000000479c3 */ /* 0x000e620000002500 */
[----:B0-----:R-:W-:-:S04]  /*0030*/  ISETP.NE.AND P0, PT, R15, RZ, PT ;  /* 0x000000ff0f00720c */ /* 0x001fc80003f05270 */
[----:B-1----:R-:W-:-:S13]  /*0040*/  ISETP.LE.U32.OR P0, PT, R14, UR4, !P0 ;  /* 0x000000040e007c0c */ /* 0x002fda000c703470 */
[----:B------:R-:W-:Y:S05]  /*0050*/  @P0 EXIT ;  /* 0x000000000000094d */ /* 0x000fea0003800000 */
[----:B------:R-:W0:Y:S01]  /*0060*/  S2R R7, SR_TID.X ;  /* 0x0000000000077919 */ /* 0x000e220000002100 */
[----:B------:R-:W1:Y:S01]  /*0070*/  LDC.64 R2, c[0x0][0x388] ;  /* 0x0000e200ff027b82 */ /* 0x000e620000000a00 */
[----:B------:R-:W-:Y:S01]  /*0080*/  IMAD.WIDE.U32 R4, R15, UR4, RZ ;  /* 0x000000040f047c25 */ /* 0x000fe2000f8e00ff */
[----:B------:R-:W2:Y:S01]  /*0090*/  LDCU.64 UR8, c[0x0][0x358] ;  /* 0x00006b00ff0877ac */ /* 0x000ea20008000a00 */
[----:B------:R-:W-:Y:S02]  /*00a0*/  BSSY.RECONVERGENT B0, `(.L_x_172) ;  /* 0x0000010000007945 */ /* 0x000fe40003800200 */
[----:B------:R-:W-:Y:S01]  /*00b0*/  IMAD.MOV.U32 R11, RZ, RZ, -0x800001 ;  /* 0xff7fffffff0b7424 */ /* 0x000fe200078e00ff */
[----:B-1----:R-:W-:-:S04]  /*00c0*/  LEA R2, P1, R4, R2, 0x2 ;  /* 0x0000000204027211 */ /* 0x002fc800078210ff */
[----:B------:R-:W-:Y:S02]  /*00d0*/  LEA.HI.X R3, R4, R3, R5, 0x2, P1 ;  /* 0x0000000304037211 */ /* 0x000fe400008f1405 */
[----:B0-----:R-:W-:-:S13]  /*00e0*/  ISETP.GE.U32.AND P0, PT, R7, R15, PT ;  /* 0x0000000f0700720c */ /* 0x001fda0003f06070 */
[----:B--2---:R-:W-:Y:S05]  /*00f0*/  @P0 BRA `(.L_x_173) ;  /* 0x0000000000280947 */ /* 0x004fea0003800000 */
[----:B------:R-:W0:Y:S01]  /*0100*/  LDC R13, c[0x0][0x360] ;  /* 0x0000d800ff0d7b82 */ /* 0x000e220000000800 */
[----:B------:R-:W-:Y:S02]  /*0110*/  IMAD.MOV.U32 R11, RZ, RZ, -0x800001 ;  /* 0xff7fffffff0b7424 */ /* 0x000fe400078e00ff */
[----:B------:R-:W-:-:S07]  /*0120*/  IMAD.MOV.U32 R0, RZ, RZ, R7 ;  /* 0x000000ffff007224 */ /* 0x000fce00078e0007 */
.L_x_174:
[----:B------:R-:W-:-:S06]  /*0130*/  IMAD.WIDE.U32 R8, R0, 0x4, R2 ;  /* 0x0000000400087825 */ /* 0x000fcc00078e0002 */
[----:B------:R-:W2:Y:S01]  /*0140*/  LDG.E R8, desc[UR8][R8.64] ;  /* 0x0000000808087981 */ /* 0x000ea2000c1e1900 */
[----:B0-----:R-:W-:-:S04]  /*0150*/  IADD3 R0, PT, PT, R13, R0, RZ ;  /* 0x000000000d007210 */ /* 0x001fc80007ffe0ff */
[----:B------:R-:W-:Y:S02]  /*0160*/  ISETP.GE.U32.AND P1, PT, R0, R15, PT ;  /* 0x0000000f0000720c */ /* 0x000fe40003f26070 */
[----:B--2---:R-:W-:-:S04]  /*0170*/  FSETP.GT.AND P0, PT, R8, R11, PT ;  /* 0x0000000b0800720b */ /* 0x004fc80003f04000 */
[----:B------:R-:W-:-:S07]  /*0180*/  FSEL R11, R8, R11, P0 ;  /* 0x0000000b080b7208 */ /* 0x000fce0000000000 */
[----:B------:R-:W-:Y:S05]  /*0190*/  @!P1 BRA `(.L_x_174) ;  /* 0xfffffffc00e49947 */ /* 0x000fea000383ffff */
.L_x_173:
[----:B------:R-:W-:Y:S05]  /*01a0*/  BSYNC.RECONVERGENT B0 ;  /* 0x0000000000007941 */ /* 0x000fea0003800200 */
.L_x_172:
[----:B------:R-:W0:Y:S01]  /*01b0*/  S2UR UR5, SR_CgaCtaId ;  /* 0x00000000000579c3 */ /* 0x000e220000008800 */
[----:B------:R-:W-:Y:S01]  /*01c0*/  UMOV UR4, 0x400 ;  /* 0x0000040000047882 */ /* 0x000fe20000000000 */
[----:B------:R-:W1:Y:S02]  /*01d0*/  LDCU UR6, c[0x0][0x360] ;  /* 0x00006c00ff0677ac */ /* 0x000e640008000800 */
[----:B-1----:R-:W-:Y:S02]  /*01e0*/  UISETP.GE.U32.AND UP0, UPT, UR6, 0x2, UPT ;  /* 0x000000020600788c */ /* 0x002fe4000bf06070 */
[----:B0-----:R-:W-:-:S06]  /*01f0*/  ULEA UR4, UR5, UR4, 0x18 ;  /* 0x0000000405047291 */ /* 0x001fcc000f8ec0ff */
[----:B------:R-:W-:-:S05]  /*0200*/  LEA R0, R7, UR4, 0x2 ;  /* 0x0000000407007c11 */ /* 0x000fca000f8e10ff */
[----:B------:R0:W-:Y:S01]  /*0210*/  STS [R0], R11 ;  /* 0x0000000b00007388 */ /* 0x0001e20000000800 */
[----:B------:R-:W-:Y:S06]  /*0220*/  BAR.SYNC.DEFER_BLOCKING 0x0 ;  /* 0x0000000000007b1d */ /* 0x000fec0000010000 */
[----:B------:R-:W-:Y:S05]  /*0230*/  BRA.U !UP0, `(.L_x_175) ;  /* 0x00000001083c7547 */ /* 0x000fea000b800000 */
[----:B------:R-:W-:-:S07]  /*0240*/  IMAD.U32 R6, RZ, RZ, UR6 ;  /* 0x00000006ff067e24 */ /* 0x000fce000f8e00ff */
.L_x_178:
[--C-:B------:R-:W-:Y:S01]  /*0250*/  IMAD.MOV.U32 R10, RZ, RZ, R6.reuse ;  /* 0x000000ffff0a7224 */ /* 0x100fe200078e0006 */
[----:B------:R-:W-:Y:S01]  /*0260*/  SHF.R.U32.HI R6, RZ, 0x1, R6 ;  /* 0x00000001ff067819 */ /* 0x000fe20000011606 */
[----:B------:R-:W-:Y:S03]  /*0270*/  BSSY.RECONVERGENT B0, `(.L_x_176) ;  /* 0x0000008000007945 */ /* 0x000fe60003800200 */
[----:B------:R-:W-:-:S13]  /*0280*/  ISETP.GE.U32.AND P0, PT, R7, R6, PT ;  /* 0x000000060700720c */ /* 0x000fda0003f06070 */
[----:B-1----:R-:W-:Y:S05]  /*0290*/  @P0 BRA `(.L_x_177) ;  /* 0x0000000000140947 */ /* 0x002fea0003800000 */
[----:B------:R-:W-:Y:S01]  /*02a0*/  IMAD R8, R6, 0x4, R0 ;  /* 0x0000000406087824 */ /* 0x000fe200078e0200 */
[----:B------:R-:W-:Y:S05]  /*02b0*/  LDS R9, [R0] ;  /* 0x0000000000097984 */ /* 0x000fea0000000800 */
[----:B------:R-:W1:Y:S02]  /*02c0*/  LDS R8, [R8] ;  /* 0x0000000008087984 */ /* 0x000e640000000800 */
[----:B-1----:R-:W-:-:S13]  /*02d0*/  FSETP.GT.AND P0, PT, R8, R9, PT ;  /* 0x000000090800720b */ /* 0x002fda0003f04000 */
[----:B------:R1:W-:Y:S02]  /*02e0*/  @P0 STS [R0], R8 ;  /* 0x0000000800000388 */ /* 0x0003e40000000800 */
.L_x_177:
[----:B------:R-:W-:Y:S05]  /*02f0*/  BSYNC.RECONVERGENT B0 ;  /* 0x0000000000007941 */ /* 0x000fea0003800200 */
.L_x_176:
[----:B------:R-:W-:Y:S01]  /*0300*/  BAR.SYNC.DEFER_BLOCKING 0x0 ;  /* 0x0000000000007b1d */ /* 0x000fe20000010000 */
[----:B------:R-:W-:-:S13]  /*0310*/  ISETP.GT.U32.AND P0, PT, R10, 0x3, PT ;  /* 0x000000030a00780c */ /* 0x000fda0003f04070 */
[----:B------:R-:W-:Y:S05]  /*0320*/  @P0 BRA `(.L_x_178) ;  /* 0xfffffffc00c80947 */ /* 0x000fea000383ffff */
.L_x_175:
[----:B------:R-:W2:Y:S01]  /*0330*/  S2UR UR5, SR_CgaCtaId ;  /* 0x00000000000579c3 */ /* 0x000ea20000008800 */
[----:B------:R-:W3:Y:S01]  /*0340*/  LDCU UR7, c[0x0][0x394] ;  /* 0x00007280ff0777ac */ /* 0x000ee20008000800 */
[----:B------:R-:W-:Y:S01]  /*0350*/  BSSY.RECONVERGENT B0, `(.L_x_179) ;  /* 0x0000019000007945 */ /* 0x000fe20003800200 */
[----:B0-----:R-:W-:Y:S01]  /*0360*/  HFMA2 R11, -RZ, RZ, 0, 0 ;  /* 0x00000000ff0b7431 */ /* 0x001fe200000001ff */
[----:B------:R-:W-:Y:S01]  /*0370*/  UMOV UR4, 0x400 ;  /* 0x0000040000047882 */ /* 0x000fe20000000000 */
[----:B---3--:R-:W-:Y:S01]  /*0380*/  ISETP.GE.U32.AND P0, PT, R7, UR7, PT ;  /* 0x0000000707007c0c */ /* 0x008fe2000bf06070 */
[----:B--2---:R-:W-:-:S09]  /*0390*/  ULEA UR4, UR5, UR4, 0x18 ;  /* 0x0000000405047291 */ /* 0x004fd2000f8ec0ff */
[----:B------:R-:W0:Y:S03]  /*03a0*/  LDS R6, [UR4] ;  /* 0x00000004ff067984 */ /* 0x000e260008000800 */
[----:B------:R-:W-:Y:S05]  /*03b0*/  @P0 BRA `(.L_x_180) ;  /* 0x0000000000480947 */ /* 0x000fea0003800000 */
[----:B------:R-:W-:Y:S02]  /*03c0*/  IMAD.MOV.U32 R11, RZ, RZ, RZ ;  /* 0x000000ffff0b7224 */ /* 0x000fe400078e00ff */
[----:B------:R-:W-:-:S07]  /*03d0*/  IMAD.MOV.U32 R13, RZ, RZ, R7 ;  /* 0x000000ffff0d7224 */ /* 0x000fce00078e0007 */
.L_x_181:
[----:B-1----:R-:W-:-:S06]  /*03e0*/  IMAD.WIDE.U32 R8, R13, 0x4, R2 ;  /* 0x000000040d087825 */ /* 0x002fcc00078e0002 */
[----:B------:R-:W0:Y:S01]  /*03f0*/  LDG.E R9, desc[UR8][R8.64] ;  /* 0x0000000808097981 */ /* 0x000e22000c1e1900 */
[----:B------:R-:W-:Y:S01]  /*0400*/  IMAD.MOV.U32 R15, RZ, RZ, 0x3bbb989d ;  /* 0x3bbb989dff0f7424 */ /* 0x000fe200078e00ff */
[----:B------:R-:W-:Y:S01]  /*0410*/  MOV R17, 0x437c0000 ;  /* 0x437c000000117802 */ /* 0x000fe20000000f00 */
[----:B------:R-:W-:-:S05]  /*0420*/  VIADD R13, R13, UR6 ;  /* 0x000000060d0d7c36 */ /* 0x000fca0008000000 */
[----:B------:R-:W-:Y:S01]  /*0430*/  ISETP.GE.U32.AND P0, PT, R13, UR7, PT ;  /* 0x000000070d007c0c */ /* 0x000fe2000bf06070 */
[----:B0-----:R-:W-:-:S04]  /*0440*/  FADD R10, -R6, R9 ;  /* 0x00000009060a7221 */ /* 0x001fc80000000100 */
[----:B------:R-:W-:-:S04]  /*0450*/  FFMA.SAT R12, R10, R15, 0.5 ;  /* 0x3f0000000a0c7423 */ /* 0x000fc8000000200f */
[----:B------:R-:W-:-:S04]  /*0460*/  FFMA.RM R12, R12, R17, 12582913 ;  /* 0x4b4000010c0c7423 */ /* 0x000fc80000004011 */
[C---:B------:R-:W-:Y:S01]  /*0470*/  FADD R15, R12.reuse, -12583039 ;  /* 0xcb40007f0c0f7421 */ /* 0x040fe20000000000 */
[----:B------:R-:W-:-:S03]  /*0480*/  IMAD.SHL.U32 R12, R12, 0x800000, RZ ;  /* 0x008000000c0c7824 */ /* 0x000fc600078e00ff */
[----:B------:R-:W-:-:S04]  /*0490*/  FFMA R15, R10, 1.4426950216293334961, -R15 ;  /* 0x3fb8aa3b0a0f7823 */ /* 0x000fc8000000080f */
[----:B------:R-:W-:-:S06]  /*04a0*/  FFMA R15, R10, 1.925963033500011079e-08, R15 ;  /* 0x32a570600a0f7823 */ /* 0x000fcc000000000f */
[----:B------:R-:W0:Y:S02]  /*04b0*/  MUFU.EX2 R15, R15 ;  /* 0x0000000f000f7308 */ /* 0x000e240000000800 */
[----:B0-----:R-:W-:Y:S01]  /*04c0*/  FFMA R11, R12, R15, R11 ;  /* 0x0000000f0c0b7223 */ /* 0x001fe2000000000b */
[----:B------:R-:W-:Y:S06]  /*04d0*/  @!P0 BRA `(.L_x_181) ;  /* 0xfffffffc00c08947 */ /* 0x000fec000383ffff */
.L_x_180:
[----:B------:R-:W-:Y:S05]  /*04e0*/  BSYNC.RECONVERGENT B0 ;  /* 0x0000000000007941 */ /* 0x000fea0003800200 */
.L_x_179:
[----:B------:R2:W-:Y:S01]  /*04f0*/  STS [R0], R11 ;  /* 0x0000000b00007388 */ /* 0x0005e20000000800 */
[----:B------:R-:W-:Y:S01]  /*0500*/  UISETP.GE.U32.AND UP0, UPT, UR6, 0x2, UPT ;  /* 0x000000020600788c */ /* 0x000fe2000bf06070 */
[----:B------:R-:W-:Y:S08]  /*0510*/  BAR.SYNC.DEFER_BLOCKING 0x0 ;  /* 0x0000000000007b1d */ /* 0x000ff00000010000 */
[----:B--2---:R-:W-:Y:S05]  /*0520*/  BRA.U !UP0, `(.L_x_182) ;  /* 0x0000000108307547 */ /* 0x004fea000b800000 */
[----:B-1----:R-:W-:-:S07]  /*0530*/  MOV R8, UR6 ;  /* 0x0000000600087c02 */ /* 0x002fce0008000f00 */
.L_x_183:
[----:B------:R-:W-:-:S04]  /*0540*/  SHF.R.U32.HI R12, RZ, 0x1, R8 ;  /* 0x00000001ff0c7819 */ /* 0x000fc80000011608 */
[----:B------:R-:W-:-:S13]  /*0550*/  ISETP.GE.U32.AND P0, PT, R7, R12, PT ;  /* 0x0000000c0700720c */ /* 0x000fda0003f06070 */
[----:B------:R-:W-:Y:S01]  /*0560*/  @!P0 IMAD R9, R12, 0x4, R0 ;  /* 0x000000040c098824 */ /* 0x000fe200078e0200 */
[----:B------:R-:W-:Y:S05]  /*0570*/  @!P0 LDS R10, [R0] ;  /* 0x00000000000a8984 */ /* 0x000fea0000000800 */
[----:B------:R-:W1:Y:S02]  /*0580*/  @!P0 LDS R9, [R9] ;  /* 0x0000000009098984 */ /* 0x000e640000000800 */
[----:B-1----:R-:W-:-:S05]  /*0590*/  @!P0 FADD R11, R9, R10 ;  /* 0x0000000a090b8221 */ /* 0x002fca0000000000 */
[----:B------:R2:W-:Y:S01]  /*05a0*/  @!P0 STS [R0], R11 ;  /* 0x0000000b00008388 */ /* 0x0005e20000000800 */
[----:B------:R-:W-:Y:S01]  /*05b0*/  BAR.SYNC.DEFER_BLOCKING 0x0 ;  /* 0x0000000000007b1d */ /* 0x000fe20000010000 */
[----:B------:R-:W-:Y:S01]  /*05c0*/  ISETP.GT.U32.AND P0, PT, R8, 0x3, PT ;  /* 0x000000030800780c */ /* 0x000fe20003f04070 */
[----:B------:R-:W-:-:S12]  /*05d0*/  IMAD.MOV.U32 R8, RZ, RZ, R12 ;  /* 0x000000ffff087224 */ /* 0x000fd800078e000c */
[----:B--2---:R-:W-:Y:S05]  /*05e0*/  @P0 BRA `(.L_x_183) ;  /* 0xfffffffc00d40947 */ /* 0x004fea000383ffff */
.L_x_182:
[----:B------:R-:W2:Y:S02]  /*05f0*/  LDCU UR4, c[0x0][0x394] ;  /* 0x00007280ff0477ac */ /* 0x000ea40008000800 */
[----:B--2---:R-:W-:-:S13]  /*0600*/  ISETP.GE.U32.AND P0, PT, R7, UR4, PT ;  /* 0x0000000407007c0c */ /* 0x004fda000bf06070 */
[----:B------:R-:W-:Y:S05]  /*0610*/  @P0 EXIT ;  /* 0x000000000000094d */ /* 0x000fea0003800000 */
[----:B------:R-:W2:Y:S01]  /*0620*/  S2UR UR5, SR_CgaCtaId ;  /* 0x00000000000579c3 */ /* 0x000ea20000008800 */
[----:B------:R-:W-:Y:S01]  /*0630*/  UMOV UR4, 0x400 ;  /* 0x0000040000047882 */ /* 0x000fe20000000000 */
[----:B------:R-:W3:Y:S01]  /*0640*/  LDCU UR7, c[0x0][0x394] ;  /* 0x00007280ff0777ac */ /* 0x000ee20008000800 */
[----:B--2---:R-:W-:-:S09]  /*0650*/  ULEA UR4, UR5, UR4, 0x18 ;  /* 0x0000000405047291 */ /* 0x004fd2000f8ec0ff */
[----:B-1----:R-:W1:Y:S02]  /*0660*/  LDS R0, [UR4] ;  /* 0x00000004ff007984 */ /* 0x002e640008000800 */
[----:B------:R-:W2:Y:S01]  /*0670*/  LDCU.64 UR4, c[0x0][0x380] ;  /* 0x00007000ff0477ac */ /* 0x000ea20008000a00 */
[----:B-1----:R-:W-:-:S04]  /*0680*/  FMNMX R0, R0, 9.999999682655225389e-21, !PT ;  /* 0x1e3ce50800007809 */ /* 0x002fc80007800000 */
[----:B------:R-:W-:-:S04]  /*0690*/  IADD3 R8, PT, PT, R0, 0x1800000, RZ ;  /* 0x0180000000087810 */ /* 0x000fc80007ffe0ff */
[----:B------:R-:W-:-:S04]  /*06a0*/  LOP3.LUT R8, R8, 0x7f800000, RZ, 0xc0, !PT ;  /* 0x7f80000008087812 */ /* 0x000fc800078ec0ff */
[----:B------:R-:W-:-:S13]  /*06b0*/  ISETP.GT.U32.AND P0, PT, R8, 0x1ffffff, PT ;  /* 0x01ffffff0800780c */ /* 0x000fda0003f04070 */
[----:B--23--:R-:W-:Y:S05]  /*06c0*/  @P0 BRA `(.L_x_184) ;  /* 0x00000000000c0947 */ /* 0x00cfea0003800000 */
[----:B------:R-:W-:-:S07]  /*06d0*/  MOV R8, 0x6f0 ;  /* 0x000006f000087802 */ /* 0x000fce0000000f00 */
[----:B0-----:R-:W-:Y:S05]  /*06e0*/  CALL.REL.NOINC `($__internal_2_$__cuda_sm20_rcp_rn_f32_slowpath) ;  /* 0x0000000000707944 */ /* 0x001fea0003c00000 */
[----:B------:R-:W-:Y:S05]  /*06f0*/  BRA `(.L_x_185) ;  /* 0x0000000000107947 */ /* 0x000fea0003800000 */
.L_x_184:
[----:B------:R-:W1:Y:S02]  /*0700*/  MUFU.RCP R9, R0 ;  /* 0x0000000000097308 */ /* 0x000e640000001000 */
[----:B-1----:R-:W-:-:S04]  /*0710*/  FFMA R8, R0, R9, -1 ;  /* 0xbf80000000087423 */ /* 0x002fc80000000009 */
[----:B------:R-:W-:-:S04]  /*0720*/  FADD.FTZ R8, -R8, -RZ ;  /* 0x800000ff08087221 */ /* 0x000fc80000010100 */
[----:B------:R-:W-:-:S07]  /*0730*/  FFMA R10, R9, R8, R9 ;  /* 0x00000008090a7223 */ /* 0x000fce0000000009 */
.L_x_185:
[----:B-1----:R-:W-:-:S06]  /*0740*/  IMAD.WIDE.U32 R8, R7, 0x4, R2 ;  /* 0x0000000407087825 */ /* 0x002fcc00078e0002 */
[----:B------:R-:W0:Y:S01]  /*0750*/  LDG.E R9, desc[UR8][R8.64] ;  /* 0x0000000808097981 */ /* 0x000e22000c1e1900 */
[----:B------:R-:W-:Y:S02]  /*0760*/  IMAD.MOV.U32 R11, RZ, RZ, 0x3bbb989d ;  /* 0x3bbb989dff0b7424 */ /* 0x000fe400078e00ff */
[----:B------:R-:W-:Y:S02]  /*0770*/  IMAD.MOV.U32 R12, RZ, RZ, 0x437c0000 ;  /* 0x437c0000ff0c7424 */ /* 0x000fe400078e00ff */
[----:B0-----:R-:W-:-:S04]  /*0780*/  FADD R0, -R6, R9 ;  /* 0x0000000906007221 */ /* 0x001fc80000000100 */
[----:B------:R-:W-:-:S04]  /*0790*/  FFMA.SAT R11, R0, R11, 0.5 ;  /* 0x3f000000000b7423 */ /* 0x000fc8000000200b */
[----:B------:R-:W-:Y:S01]  /*07a0*/  FFMA.RM R11, R11, R12, 12582913 ;  /* 0x4b4000010b0b7423 */ /* 0x000fe2000000400c */
[----:B------:R-:W-:Y:S01]  /*07b0*/  IADD3 R12, P0, PT, R4, R7, RZ ;  /* 0x00000007040c7210 */ /* 0x000fe20007f1e0ff */
[----:B------:R-:W-:Y:S02]  /*07c0*/  VIADD R7, R7, UR6 ;  /* 0x0000000607077c36 */ /* 0x000fe40008000000 */
[C---:B------:R-:W-:Y:S01]  /*07d0*/  FADD R13, R11.reuse, -12583039 ;  /* 0xcb40007f0b0d7421 */ /* 0x040fe20000000000 */
[----:B------:R-:W-:Y:S01]  /*07e0*/  SHF.L.U32 R11, R11, 0x17, RZ ;  /* 0x000000170b0b7819 */ /* 0x000fe200000006ff */
[----:B------:R-:W-:Y:S01]  /*07f0*/  IMAD.X R9, RZ, RZ, R5, P0 ;  /* 0x000000ffff097224 */ /* 0x000fe200000e0605 */
[----:B------:R-:W-:Y:S01]  /*0800*/  LEA R8, P0, R12, UR4, 0x2 ;  /* 0x000000040c087c11 */ /* 0x000fe2000f8010ff */
[----:B------:R-:W-:-:S03]  /*0810*/  FFMA R13, R0, 1.4426950216293334961, -R13 ;  /* 0x3fb8aa3b000d7823 */ /* 0x000fc6000000080d */
[----:B------:R-:W-:Y:S01]  /*0820*/  LEA.HI.X R9, R12, UR5, R9, 0x2, P0 ;  /* 0x000000050c097c11 */ /* 0x000fe200080f1409 */
[----:B------:R-:W-:Y:S01]  /*0830*/  FFMA R13, R0, 1.925963033500011079e-08, R13 ;  /* 0x32a57060000d7823 */ /* 0x000fe2000000000d */
[----:B------:R-:W-:-:S03]  /*0840*/  ISETP.GE.U32.AND P0, PT, R7, UR7, PT ;  /* 0x0000000707007c0c */ /* 0x000fc6000bf06070 */
[----:B------:R-:W0:Y:S02]  /*0850*/  MUFU.EX2 R0, R13 ;  /* 0x0000000d00007308 */ /* 0x000e240000000800 */
[----:B0-----:R-:W-:-:S04]  /*0860*/  FMUL R11, R11, R0 ;  /* 0x000000000b0b7220 */ /* 0x001fc80000400000 */
[----:B------:R-:W-:-:S05]  /*0870*/  FMUL R11, R10, R11 ;  /* 0x0000000b0a0b7220 */ /* 0x000fca0000400000 */
[----:B------:R1:W-:Y:S01]  /*0880*/  STG.E desc[UR8][R8.64], R11 ;  /* 0x0000000b08007986 */ /* 0x0003e2000c101908 */
[----:B------:R-:W-:Y:S05]  /*0890*/  @!P0 BRA `(.L_x_185) ;  /* 0xfffffffc00a88947 */ /* 0x000fea000383ffff */
[----:B------:R-:W-:Y:S05]  /*08a0*/  EXIT ;  /* 0x000000000000794d */ /* 0x000fea0003800000 */
        .weak           $__internal_2_$__cuda_sm20_rcp_rn_f32_slowpath
        .type           $__internal_2_$__cuda_sm20_rcp_rn_f32_slowpath,@function
        .size           $__internal_2_$__cuda_sm20_rcp_rn_f32_slowpath,(.L_x_280 - $__internal_2_$__cuda_sm20_rcp_rn_f32_slowpath)
$__internal_2_$__cuda_sm20_rcp_rn_f32_slowpath:
[----:B------:R-:W-:-:S04]  /*08b0*/  SHF.L.U32 R9, R0, 0x1, RZ ;  /* 0x0000000100097819 */ /* 0x000fc800000006ff */
[----:B------:R-:W-:-:S04]  /*08c0*/  SHF.R.U32.HI R9, RZ, 0x18, R9 ;  /* 0x00000018ff097819 */ /* 0x000fc80000011609 */
[----:B------:R-:W-:-:S13]  /*08d0*/  ISETP.NE.U32.AND P0, PT, R9, RZ, PT ;  /* 0x000000ff0900720c */ /* 0x000fda0003f05070 */
[----:B------:R-:W-:Y:S05]  /*08e0*/  @P0 BRA `(.L_x_186) ;  /* 0x00000000002c0947 */ /* 0x000fea0003800000 */
[----:B------:R-:W-:-:S05]  /*08f0*/  IMAD.SHL.U32 R9, R0, 0x2, RZ ;  /* 0x0000000200097824 */ /* 0x000fca00078e00ff */
[----:B------:R-:W-:-:S13]  /*0900*/  ISETP.NE.AND P0, PT, R9, RZ, PT ;  /* 0x000000ff0900720c */ /* 0x000fda0003f05270 */
[----:B------:R0:W1:Y:S01]  /*0910*/  @!P0 MUFU.RCP R9, R0 ;  /* 0x0000000000098308 */ /* 0x0000620000001000 */
[----:B------:R-:W-:Y:S05]  /*0920*/  @!P0 BRA `(.L_x_187) ;  /* 0x0000000000a48947 */ /* 0x000fea0003800000 */
[----:B------:R-:W-:-:S04]  /*0930*/  FFMA R10, R0, 1.84467440737095516160e+19, RZ ;  /* 0x5f800000000a7823 */ /* 0x000fc800000000ff */
[----:B-1----:R-:W0:Y:S02]  /*0940*/  MUFU.RCP R9, R10 ;  /* 0x0000000a00097308 */ /* 0x002e240000001000 */
[----:B0-----:R-:W-:-:S04]  /*0950*/  FFMA R0, R10, R9, -1 ;  /* 0xbf8000000a007423 */ /* 0x001fc80000000009 */
[----:B------:R-:W-:-:S04]  /*0960*/  FADD.FTZ R0, -R0, -RZ ;  /* 0x800000ff00007221 */ /* 0x000fc80000010100 */
[----:B------:R-:W-:-:S04]  /*0970*/  FFMA R0, R9, R0, R9 ;  /* 0x0000000009007223 */ /* 0x000fc80000000009 */
[----:B------:R-:W-:Y:S01]  /*0980*/  FFMA R9, R0, 1.84467440737095516160e+19, RZ ;  /* 0x5f80000000097823 */ /* 0x000fe200000000ff */
[----:B------:R-:W-:Y:S06]  /*0990*/  BRA `(.L_x_187) ;  /* 0x0000000000887947 */ /* 0x000fec0003800000 */
.L_x_186:
[----:B------:R-:W-:-:S05]  /*09a0*/  VIADD R10, R9, 0xffffff03 ;  /* 0xffffff03090a7836 */ /* 0x000fca0000000000 */
[----:B------:R-:W-:-:S13]  /*09b0*/  ISETP.GT.U32.AND P0, PT, R10, 0x1, PT ;  /* 0x000000010a00780c */ /* 0x000fda0003f04070 */
[----:B------:R-:W-:Y:S05]  /*09c0*/  @P0 BRA `(.L_x_188) ;  /* 0x0000000000780947 */ /* 0x000fea0003800000 */
[----:B------:R-:W-:Y:S01]  /*09d0*/  LOP3.LUT R11, R0, 0x7fffff, RZ, 0xc0, !PT ;  /* 0x007fffff000b7812 */ /* 0x000fe200078ec0ff */
[----:B------:R-:W-:-:S03]  /*09e0*/  HFMA2 R15, -RZ, RZ, 0, 1.78813934326171875e-07 ;  /* 0x00000003ff0f7431 */ /* 0x000fc600000001ff */
[----:B------:R-:W-:-:S04]  /*09f0*/  LOP3.LUT R11, R11, 0x3f800000, RZ, 0xfc, !PT ;  /* 0x3f8000000b0b7812 */ /* 0x000fc800078efcff */
[----:B------:R-:W0:Y:S01]  /*0a00*/  MUFU.RCP R12, R11 ;  /* 0x0000000b000c7308 */ /* 0x000e220000001000 */
[----:B------:R-:W-:Y:S01]  /*0a10*/  SHF.L.U32 R16, R15, R10, RZ ;  /* 0x0000000a0f107219 */ /* 0x000fe200000006ff */
        /* <DEDUP_REMOVED lines=8> */
[----:B------:R-:W-:-:S03]  /*0aa0*/  LOP3.LUT R11, R16, R13, RZ, 0xc0, !PT ;  /* 0x0000000d100b7212 */ /* 0x000fc600078ec0ff */
[----:B------:R-:W-:Y:S01]  /*0ab0*/  IMAD.MOV R12, RZ, RZ, -R12 ;  /* 0x000000ffff0c7224 */ /* 0x000fe200078e0a0c */
[----:B------:R-:W-:-:S04]  /*0ac0*/  SHF.R.U32.HI R11, RZ, R10, R11 ;  /* 0x0000000aff0b7219 */ /* 0x000fc8000001160b */
        /* <DEDUP_REMOVED lines=10> */
[----:B------:R-:W-:-:S04]  /*0b70*/  @!P0 VIADD R9, R9, 0x1 ;  /* 0x0000000109098836 */ /* 0x000fc80000000000 */
[----:B------:R-:W-:-:S05]  /*0b80*/  @!P1 IMAD.SHL.U32 R9, R9, 0x2, RZ ;  /* 0x0000000209099824 */ /* 0x000fca00078e00ff */
[----:B------:R-:W-:Y:S01]  /*0b90*/  LOP3.LUT R9, R9, 0x80000000, R0, 0xf8, !PT ;  /* 0x8000000009097812 */ /* 0x000fe200078ef800 */
[----:B------:R-:W-:Y:S06]  /*0ba0*/  BRA `(.L_x_187) ;  /* 0x0000000000047947 */ /* 0x000fec0003800000 */
.L_x_188:
[----:B------:R2:W3:Y:S02]  /*0bb0*/  MUFU.RCP R9, R0 ;  /* 0x0000000000097308 */ /* 0x0004e40000001000 */
.L_x_187:
[----:B-1-3--:R-:W-:Y:S01]  /*0bc0*/  MOV R10, R9 ;  /* 0x00000009000a7202 */ /* 0x00afe20000000f00 */
[----:B------:R-:W-:-:S04]  /*0bd0*/  IMAD.MOV.U32 R9, RZ, RZ, 0x0 ;  /* 0x00000000ff097424 */ /* 0x000fc800078e00ff */
[----:B0-2---:R-:W-:Y:S05]  /*0be0*/  RET.REL.NODEC R8 `(talu_softmax_rows_f32) ;  /* 0xfffffff408047950 */ /* 0x005fea0003c3ffff */
.L_x_189:
        /* <DEDUP_REMOVED lines=9> */
.L_x_280:


//--------------------- .text.talu_softmax_f32    --------------------------
	.section	.text.talu_softmax_f32,"ax",@progbits
	.align	128
        .global         talu_softmax_f32
        .type           talu_softmax_f32,@function
        .size           talu_softmax_f32,(.L_x_281 - talu_softmax_f32)
        .other          talu_softmax_f32,@"STO_CUDA_ENTRY STV_DEFAULT"
talu_softmax_f32:
.text.talu_softmax_f32:
[----:B------:R-:W-:Y:S01]  /*0000*/  LDC R1, c[0x0][0x37c] ;  /* 0x0000df00ff017b82 */ /* 0x000fe20000000800 */
[----:B------:R-:W0:Y:S07]  /*0010*/  S2R R0, SR_TID.X ;  /* 0x0000000000007919 */ /* 0x000e2e0000002100 */
[----:B------:R-:W0:Y:S01]  /*0020*/  S2UR UR4, SR_CTAID.X ;  /* 0x00000000000479c3 */ /* 0x000e220000002500 */
[----:B------:R-:W1:Y:S01]  /*0030*/  LDCU UR5, c[0x0][0x390] ;  /* 0x00007200ff0577ac */ /* 0x000e620008000800 */
[----:B0-----:R-:W-:-:S04]  /*0040*/  LOP3.LUT P0, RZ, R0, UR4, RZ, 0xfc, !PT ;  /* 0x0000000400ff7c12 */ /* 0x001fc8000f80fcff */
[----:B-1----:R-:W-:-:S13]  /*0050*/  ISETP.EQ.OR P0, PT, RZ, UR5, P0 ;  /* 0x00000005ff007c0c */ /* 0x002fda0008702670 */
[----:B------:R-:W-:Y:S05]  /*0060*/  @P0 EXIT ;  /* 0x000000000000094d */ /* 0x000fea0003800000 */
[----:B------:R-:W0:Y:S01]  /*0070*/  LDC.64 R4, c[0x0][0x388] ;  /* 0x0000e200ff047b82 */ /* 0x000e220000000a00 */
[----:B------:R-:W0:Y:S02]  /*0080*/  LDCU.64 UR12, c[0x0][0x358] ;  /* 0x00006b00ff0c77ac */ /* 0x000e240008000a00 */
[----:B0-----:R0:W5:Y:S01]  /*0090*/  LDG.E R4, desc[UR12][R4.64] ;  /* 0x0000000c04047981 */ /* 0x001162000c1e1900 */
[----:B------:R-:W-:-:S09]  /*00a0*/  UISETP.GE.U32.AND UP0, UPT, UR5, 0x2, UPT ;  /* 0x000000020500788c */ /* 0x000fd2000bf06070 */
[----:B0-----:R-:W-:Y:S05]  /*00b0*/  BRA.U !UP0, `(.L_x_190) ;  /* 0x0000000908207547 */ /* 0x001fea000b800000 */
[----:B------:R-:W-:Y:S01]  /*00c0*/  UIADD3 UR4, UPT, UPT, UR5, -0x1, URZ ;  /* 0xffffffff05047890 */ /* 0x000fe2000fffe0ff */
[----:B------:R-:W-:Y:S01]  /*00d0*/  HFMA2 R0, -RZ, RZ, 0, 5.9604644775390625e-08 ;  /* 0x00000001ff007431 */ /* 0x000fe200000001ff */
[----:B------:R-:W-:Y:S02]  /*00e0*/  UIADD3 UR5, UPT, UPT, UR5, -0x2, URZ ;  /* 0xfffffffe05057890 */ /* 0x000fe4000fffe0ff */
[----:B------:R-:W-:Y:S02]  /*00f0*/  ULOP3.LUT UR8, UR4, 0xf, URZ, 0xc0, !UPT ;  /* 0x0000000f04087892 */ /* 0x000fe4000f8ec0ff */
[----:B------:R-:W-:-:S09]  /*0100*/  UISETP.GE.U32.AND UP0, UPT, UR5, 0xf, UPT ;  /* 0x0000000f0500788c */ /* 0x000fd2000bf06070 */
[----:B------:R-:W-:Y:S05]  /*0110*/  BRA.U !UP0, `(.L_x_191) ;  /* 0x0000000108fc7547 */ /* 0x000fea000b800000 */
[----:B------:R-:W0:Y:S01]  /*0120*/  LDCU.64 UR6, c[0x0][0x388] ;  /* 0x00007100ff0677ac */ /* 0x000e220008000a00 */
[----:B------:R-:W-:Y:S01]  /*0130*/  MOV R0, RZ ;  /* 0x000000ff00007202 */ /* 0x000fe20000000f00 */
[----:B------:R-:W-:-:S04]  /*0140*/  ULOP3.LUT UR5, UR4, 0xfffffff0, URZ, 0xc0, !UPT ;  /* 0xfffffff004057892 */ /* 0x000fc8000f8ec0ff */
[----:B------:R-:W-:Y:S02]  /*0150*/  UIADD3 UR5, UPT, UPT, -UR5, URZ, URZ ;  /* 0x000000ff05057290 */ /* 0x000fe4000fffe1ff */
[----:B0-----:R-:W-:-:S04]  /*0160*/  UIADD3 UR6, UP0, UPT, UR6, 0x20, URZ ;  /* 0x0000002006067890 */ /* 0x001fc8000ff1e0ff */
[----:B------:R-:W-:Y:S02]  /*0170*/  UIADD3.X UR7, UPT, UPT, URZ, UR7, URZ, UP0, !UPT ;  /* 0x00000007ff077290 */ /* 0x000fe400087fe4ff */
[----:B------:R-:W-:-:S04]  /*0180*/  MOV R2, UR6 ;  /* 0x0000000600027c02 */ /* 0x000fc80008000f00 */
[----:B------:R-:W-:-:S07]  /*0190*/  MOV R3, UR7 ;  /* 0x0000000700037c02 */ /* 0x000fce0008000f00 */
.L_x_192:
[----:B------:R-:W2:Y:S04]  /*01a0*/  LDG.E R11, desc[UR12][R2.64+-0x1c] ;  /* 0xffffe40c020b7981 */ /* 0x000ea8000c1e1900 */
[----:B------:R-:W3:Y:S04]  /*01b0*/  LDG.E R13, desc[UR12][R2.64+-0x18] ;  /* 0xffffe80c020d7981 */ /* 0x000ee8000c1e1900 */
[----:B------:R-:W4:Y:S04]  /*01c0*/  LDG.E R15, desc[UR12][R2.64+-0x14] ;  /* 0xffffec0c020f7981 */ /* 0x000f28000c1e1900 */
        /* <DEDUP_REMOVED lines=12> */
[----:B------:R0:W4:Y:S01]  /*0290*/  LDG.E R5, desc[UR12][R2.64+0x20] ;  /* 0x0000200c02057981 */ /* 0x000122000c1e1900 */
[----:B------:R-:W-:Y:S01]  /*02a0*/  UIADD3 UR5, UPT, UPT, UR5, 0x10, URZ ;  /* 0x0000001005057890 */ /* 0x000fe2000fffe0ff */
[----:B------:R-:W-:-:S03]  /*02b0*/  IADD3 R0, PT, PT, R0, 0x10, RZ ;  /* 0x0000001000007810 */ /* 0x000fc60007ffe0ff */
[----:B------:R-:W-:Y:S01]  /*02c0*/  UISETP.NE.AND UP0, UPT, UR5, URZ, UPT ;  /* 0x000000ff0500728c */ /* 0x000fe2000bf05270 */
[----:B0-----:R-:W-:-:S04]  /*02d0*/  IADD3 R2, P1, PT, R2, 0x40, RZ ;  /* 0x0000004002027810 */ /* 0x001fc80007f3e0ff */
[----:B------:R-:W-:Y:S02]  /*02e0*/  IADD3.X R3, PT, PT, RZ, R3, RZ, P1, !PT ;  /* 0x00000003ff037210 */ /* 0x000fe40000ffe4ff */
[----:B--2--5:R-:W-:-:S04]  /*02f0*/  FSETP.GT.AND P0, PT, R11, R4, PT ;  /* 0x000000040b00720b */ /* 0x024fc80003f04000 */
[----:B------:R-:W-:-:S04]  /*0300*/  FSEL R4, R11, R4, P0 ;  /* 0x000000040b047208 */ /* 0x000fc80000000000 */
[----:B---3--:R-:W-:-:S04]  /*0310*/  FSETP.GT.AND P0, PT, R13, R4, PT ;  /* 0x000000040d00720b */ /* 0x008fc80003f04000 */
[----:B------:R-:W-:-:S04]  /*0320*/  FSEL R4, R13, R4, P0 ;  /* 0x000000040d047208 */ /* 0x000fc80000000000 */
[----:B----4-:R-:W-:-:S04]  /*0330*/  FSETP.GT.AND P0, PT, R15, R4, PT ;  /* 0x000000040f00720b */ /* 0x010fc80003f04000 */
[----:B------:R-:W-:-:S04]  /*0340*/  FSEL R4, R15, R4, P0 ;  /* 0x000000040f047208 */ /* 0x000fc80000000000 */
[----:B------:R-:W-:-:S04]  /*0350*/  FSETP.GT.AND P0, PT, R17, R4, PT ;  /* 0x000000041100720b */ /* 0x000fc80003f04000 */
        /* <DEDUP_REMOVED lines=24> */
[----:B------:R-:W-:Y:S01]  /*04e0*/  FSEL R4, R5, R4, P0 ;  /* 0x0000000405047208 */ /* 0x000fe20000000000 */
[----:B------:R-:W-:Y:S08]  /*04f0*/  BRA.U UP0, `(.L_x_192) ;  /* 0xfffffffd00287547 */ /* 0x000ff0000b83ffff */
[----:B------:R-:W-:-:S07]  /*0500*/  IADD3 R0, PT, PT, R0, 0x1, RZ ;  /* 0x0000000100007810 */ /* 0x000fce0007ffe0ff */
.L_x_191:
[----:B------:R-:W-:-:S09]  /*0510*/  UISETP.NE.AND UP0, UPT, UR8, URZ, UPT ;  /* 0x000000ff0800728c */ /* 0x000fd2000bf05270 */
[----:B------:R-:W-:Y:S05]  /*0520*/  BRA.U !UP0, `(.L_x_190) ;  /* 0x0000000508047547 */ /* 0x000fea000b800000 */
[----:B------:R-:W-:Y:S02]  /*0530*/  UISETP.GE.U32.AND UP0, UPT, UR8, 0x8, UPT ;  /* 0x000000080800788c */ /* 0x000fe4000bf06070 */
[----:B------:R-:W-:-:S04]  /*0540*/  ULOP3.LUT UR5, UR4, 0x7, URZ, 0xc0, !UPT ;  /* 0x0000000704057892 */ /* 0x000fc8000f8ec0ff */
[----:B------:R-:W-:-:S03]  /*0550*/  UISETP.NE.AND UP1, UPT, UR5, URZ, UPT ;  /* 0x000000ff0500728c */ /* 0x000fc6000bf25270 */
[----:B------:R-:W-:Y:S08]  /*0560*/  BRA.U !UP0, `(.L_x_193) ;  /* 0x00000001086c7547 */ /* 0x000ff0000b800000 */
[----:B------:R-:W0:Y:S02]  /*0570*/  LDC.64 R2, c[0x0][0x388] ;  /* 0x0000e200ff027b82 */ /* 0x000e240000000a00 */
[----:B0-----:R-:W-:-:S05]  /*0580*/  IMAD.WIDE.U32 R2, R0, 0x4, R2 ;  /* 0x0000000400027825 */ /* 0x001fca00078e0002 */
[----:B------:R-:W2:Y:S04]  /*0590*/  LDG.E R5, desc[UR12][R2.64] ;  /* 0x0000000c02057981 */ /* 0x000ea8000c1e1900 */
[----:B------:R-:W3:Y:S04]  /*05a0*/  LDG.E R7, desc[UR12][R2.64+0x4] ;  /* 0x0000040c02077981 */ /* 0x000ee8000c1e1900 */
[----:B------:R-:W4:Y:S04]  /*05b0*/  LDG.E R9, desc[UR12][R2.64+0x8] ;  /* 0x0000080c02097981 */ /* 0x000f28000c1e1900 */
[----:B------:R-:W4:Y:S04]  /*05c0*/  LDG.E R11, desc[UR12][R2.64+0xc] ;  /* 0x00000c0c020b7981 */ /* 0x000f28000c1e1900 */
[----:B------:R-:W4:Y:S04]  /*05d0*/  LDG.E R13, desc[UR12][R2.64+0x10] ;  /* 0x0000100c020d7981 */ /* 0x000f28000c1e1900 */
[----:B------:R-:W4:Y:S04]  /*05e0*/  LDG.E R15, desc[UR12][R2.64+0x14] ;  /* 0x0000140c020f7981 */ /* 0x000f28000c1e1900 */
[----:B------:R-:W4:Y:S04]  /*05f0*/  LDG.E R17, desc[UR12][R2.64+0x18] ;  /* 0x0000180c02117981 */ /* 0x000f28000c1e1900 */
[----:B------:R-:W4:Y:S01]  /*0600*/  LDG.E R19, desc[UR12][R2.64+0x1c] ;  /* 0x00001c0c02137981 */ /* 0x000f22000c1e1900 */
[----:B------:R-:W-:-:S02]  /*0610*/  IADD3 R0, PT, PT, R0, 0x8, RZ ;  /* 0x0000000800007810 */ /* 0x000fc40007ffe0ff */
        /* <DEDUP_REMOVED lines=15> */
[----:B------:R-:W-:-:S09]  /*0710*/  FSEL R4, R19, R4, P0 ;  /* 0x0000000413047208 */ /* 0x000fd20000000000 */
.L_x_193:
        /* <DEDUP_REMOVED lines=19> */
[----:B------:R-:W-:-:S09]  /*0850*/  FSEL R4, R11, R4, P0 ;  /* 0x000000040b047208 */ /* 0x000fd20000000000 */
.L_x_194:
[----:B------:R-:W-:Y:S05]  /*0860*/  BRA.U !UP1, `(.L_x_190) ;  /* 0x0000000109347547 */ /* 0x000fea000b800000 */
[----:B------:R-:W0:Y:S01]  /*0870*/  LDC.64 R2, c[0x0][0x388] ;  /* 0x0000e200ff027b82 */ /* 0x000e220000000a00 */
[----:B------:R-:W-:Y:S01]  /*0880*/  UIADD3 UR4, UPT, UPT, -UR4, URZ, URZ ;  /* 0x000000ff04047290 */ /* 0x000fe2000fffe1ff */
[----:B0-----:R-:W-:-:S05]  /*0890*/  IMAD.WIDE.U32 R2, R0, 0x4, R2 ;  /* 0x0000000400027825 */ /* 0x001fca00078e0002 */
[----:B------:R-:W-:-:S07]  /*08a0*/  MOV R5, R3 ;  /* 0x0000000300057202 */ /* 0x000fce0000000f00 */
.L_x_195:
[----:B------:R-:W-:-:S06]  /*08b0*/  MOV R3, R5 ;  /* 0x0000000500037202 */ /* 0x000fcc0000000f00 */
[----:B------:R0:W2:Y:S01]  /*08c0*/  LDG.E R3, desc[UR12][R2.64] ;  /* 0x0000000c02037981 */ /* 0x0000a2000c1e1900 */
[----:B------:R-:W-:-:S04]  /*08d0*/  UIADD3 UR4, UPT, UPT, UR4, 0x1, URZ ;  /* 0x0000000104047890 */ /* 0x000fc8000fffe0ff */
[----:B------:R-:W-:Y:S01]  /*08e0*/  UISETP.NE.AND UP0, UPT, UR4, URZ, UPT ;  /* 0x000000ff0400728c */ /* 0x000fe2000bf05270 */
[----:B0-----:R-:W-:-:S04]  /*08f0*/  IADD3 R2, P1, PT, R2, 0x4, RZ ;  /* 0x0000000402027810 */ /* 0x001fc80007f3e0ff */
[----:B------:R-:W-:Y:S02]  /*0900*/  IADD3.X R5, PT, PT, RZ, R5, RZ, P1, !PT ;  /* 0x00000005ff057210 */ /* 0x000fe40000ffe4ff */
[----:B--2--5:R-:W-:-:S04]  /*0910*/  FSETP.GT.AND P0, PT, R3, R4, PT ;  /* 0x000000040300720b */ /* 0x024fc80003f04000 */
[----:B------:R-:W-:Y:S01]  /*0920*/  FSEL R4, R3, R4, P0 ;  /* 0x0000000403047208 */ /* 0x000fe20000000000 */
[----:B------:R-:W-:Y:S08]  /*0930*/  BRA.U UP0, `(.L_x_195) ;  /* 0xfffffffd00dc7547 */ /* 0x000ff0000b83ffff */
.L_x_190:
[----:B------:R-:W0:Y:S01]  /*0940*/  LDCU UR7, c[0x0][0x390] ;  /* 0x00007200ff0777ac */ /* 0x000e220008000800 */
[----:B------:R-:W-:Y:S01]  /*0950*/  HFMA2 R9, -RZ, RZ, 0, 0 ;  /* 0x00000000ff097431 */ /* 0x000fe200000001ff */
[----:B------:R-:W-:Y:S01]  /*0960*/  MOV R0, RZ ;  /* 0x000000ff00007202 */ /* 0x000fe20000000f00 */
[----:B------:R-:W1:Y:S01]  /*0970*/  LDCU.64 UR8, c[0x0][0x388] ;  /* 0x00007100ff0877ac */ /* 0x000e620008000a00 */
[----:B------:R-:W-:Y:S01]  /*0980*/  UMOV UR4, 0x10 ;  /* 0x0000001000047882 */ /* 0x000fe20000000000 */
[----:B------:R-:W-:Y:S01]  /*0990*/  UMOV UR5, 0x0 ;  /* 0x0000000000057882 */ /* 0x000fe20000000000 */
[----:B0-----:R-:W-:Y:S02]  /*09a0*/  UISETP.GE.U32.AND UP0, UPT, UR7, 0x8, UPT ;  /* 0x000000080700788c */ /* 0x001fe4000bf06070 */
[----:B------:R-:W-:Y:S02]  /*09b0*/  ULOP3.LUT UR10, UR7, 0x7, URZ, 0xc0, !UPT ;  /* 0x00000007070a7892 */ /* 0x000fe4000f8ec0ff */
[----:B-1----:R-:W-:-:S02]  /*09c0*/  UIMAD.WIDE.U32 UR4, UR8, 0x1, UR4 ;  /* 0x00000001080478a5 */ /* 0x002fc4000f8e0004 */
[----:B------:R-:W-:-:S03]  /*09d0*/  UISETP.NE.AND UP2, UPT, UR10, URZ, UPT ;  /* 0x000000ff0a00728c */ /* 0x000fc6000bf45270 */
[----:B------:R-:W-:Y:S08]  /*09e0*/  BRA.U !UP0, `(.L_x_196) ;  /* 0x00000005087c7547 */ /* 0x000ff0000b800000 */
[----:B------:R-:W-:Y:S01]  /*09f0*/  ULOP3.LUT UR8, UR7, 0xfffffff8, URZ, 0xc0, !UPT ;  /* 0xfffffff807087892 */ /* 0x000fe2000f8ec0ff */
[----:B------:R-:W-:Y:S01]  /*0a00*/  MOV R3, UR5 ;  /* 0x0000000500037c02 */ /* 0x000fe20008000f00 */
[----:B------:R-:W-:Y:S01]  /*0a10*/  UIADD3 UR6, UPT, UPT, UR5, UR9, URZ ;  /* 0x0000000905067290 */ /* 0x000fe2000fffe0ff */
[----:B------:R-:W-:Y:S02]  /*0a20*/  MOV R9, RZ ;  /* 0x000000ff00097202 */ /* 0x000fe40000000f00 */
[----:B------:R-:W-:Y:S01]  /*0a30*/  MOV R2, UR4 ;  /* 0x0000000400027c02 */ /* 0x000fe20008000f00 */
[----:B------:R-:W-:Y:S02]  /*0a40*/  UIADD3 UR4, UPT, UPT, -UR8, URZ, URZ ;  /* 0x000000ff08047290 */ /* 0x000fe4000fffe1ff */
[----:B------:R-:W-:Y:S02]  /*0a50*/  MOV R0, UR8 ;  /* 0x0000000800007c02 */ /* 0x000fe40008000f00 */
[----:B------:R-:W-:-:S08]  /*0a60*/  MOV R3, UR6 ;  /* 0x0000000600037c02 */ /* 0x000fd00008000f00 */
.L_x_197:
[----:B------:R-:W2:Y:S04]  /*0a70*/  LDG.E R5, desc[UR12][R2.64+-0x10] ;  /* 0xfffff00c02057981 */ /* 0x000ea8000c1e1900 */
[----:B------:R-:W3:Y:S04]  /*0a80*/  LDG.E R13, desc[UR12][R2.64+-0xc] ;  /* 0xfffff40c020d7981 */ /* 0x000ee8000c1e1900 */
[----:B------:R-:W4:Y:S04]  /*0a90*/  LDG.E R21, desc[UR12][R2.64+-0x8] ;  /* 0xfffff80c02157981 */ /* 0x000f28000c1e1900 */
[----:B------:R-:W4:Y:S04]  /*0aa0*/  LDG.E R25, desc[UR12][R2.64+-0x4] ;  /* 0xfffffc0c02197981 */ /* 0x000f28000c1e1900 */
[----:B------:R-:W4:Y:S04]  /*0ab0*/  LDG.E R11, desc[UR12][R2.64] ;  /* 0x0000000c020b7981 */ /* 0x000f28000c1e1900 */
[----:B------:R-:W4:Y:S04]  /*0ac0*/  LDG.E R19, desc[UR12][R2.64+0x4] ;  /* 0x0000040c02137981 */ /* 0x000f28000c1e1900 */
[----:B------:R-:W4:Y:S04]  /*0ad0*/  LDG.E R17, desc[UR12][R2.64+0x8] ;  /* 0x0000080c02117981 */ /* 0x000f28000c1e1900 */
[----:B------:R0:W4:Y:S01]  /*0ae0*/  LDG.E R15, desc[UR12][R2.64+0xc] ;  /* 0x00000c0c020f7981 */ /* 0x000122000c1e1900 */
[----:B------:R-:W-:Y:S01]  /*0af0*/  HFMA2 R7, -RZ, RZ, 0.96630859375, -0.0022525787353515625 ;  /* 0x3bbb989dff077431 */ /* 0x000fe200000001ff */
[----:B------:R-:W-:Y:S01]  /*0b00*/  MOV R10, 0x437c0000 ;  /* 0x437c0000000a7802 */ /* 0x000fe20000000f00 */
[----:B------:R-:W-:-:S04]  /*0b10*/  UIADD3 UR4, UPT, UPT, UR4, 0x8, URZ ;  /* 0x0000000804047890 */ /* 0x000fc8000fffe0ff */
[----:B------:R-:W-:Y:S01]  /*0b20*/  UISETP.NE.AND UP1, UPT, UR4, URZ, UPT ;  /* 0x000000ff0400728c */ /* 0x000fe2000bf25270 */
[----:B0-----:R-:W-:-:S04]  /*0b30*/  IADD3 R2, P0, PT, R2, 0x20, RZ ;  /* 0x0000002002027810 */ /* 0x001fc80007f1e0ff */
[----:B------:R-:W-:Y:S01]  /*0b40*/  IADD3.X R3, PT, PT, RZ, R3, RZ, P0, !PT ;  /* 0x00000003ff037210 */ /* 0x000fe200007fe4ff */
[----:B--2--5:R-:W-:-:S04]  /*0b50*/  FADD R6, R5, -R4 ;  /* 0x8000000405067221 */ /* 0x024fc80000000000 */
[----:B------:R-:W-:Y:S01]  /*0b60*/  FFMA.SAT R5, R6, R7, 0.5 ;  /* 0x3f00000006057423 */ /* 0x000fe20000002007 */
[----:B---3--:R-:W-:-:S03]  /*0b70*/  FADD R16, R13, -R4 ;  /* 0x800000040d107221 */ /* 0x008fc60000000000 */
[-C--:B------:R-:W-:Y:S01]  /*0b80*/  FFMA.RM R8, R5, R10.reuse, 12582913 ;  /* 0x4b40000105087423 */ /* 0x080fe2000000400a */
[--C-:B----4-:R-:W-:Y:S01]  /*0b90*/  FADD R14, R21, -R4.reuse ;  /* 0x80000004150e7221 */ /* 0x110fe20000000000 */
[-C--:B------:R-:W-:Y:S02]  /*0ba0*/  FFMA.SAT R5, R16, R7.reuse, 0.5 ;  /* 0x3f00000010057423 */ /* 0x080fe40000002007 */
[----:B------:R-:W-:Y:S01]  /*0bb0*/  FADD R13, R8, -12583039 ;  /* 0xcb40007f080d7421 */ /* 0x000fe20000000000 */
[-C--:B------:R-:W-:Y:S01]  /*0bc0*/  FFMA.SAT R23, R14, R7.reuse, 0.5 ;  /* 0x3f0000000e177423 */ /* 0x080fe20000002007 */
[-C--:B------:R-:W-:Y:S01]  /*0bd0*/  FFMA.RM R5, R5, R10.reuse, 12582913 ;  /* 0x4b40000105057423 */ /* 0x080fe2000000400a */
[--C-:B------:R-:W-:Y:S01]  /*0be0*/  FADD R18, R25, -R4.reuse ;  /* 0x8000000419127221 */ /* 0x100fe20000000000 */
[----:B------:R-:W-:Y:S01]  /*0bf0*/  FFMA R13, R6, 1.4426950216293334961, -R13 ;  /* 0x3fb8aa3b060d7823 */ /* 0x000fe2000000080d */
[--C-:B------:R-:W-:Y:S01]  /*0c00*/  FADD R20, R11, -R4.reuse ;  /* 0x800000040b147221 */ /* 0x100fe20000000000 */
[----:B------:R-:W-:Y:S01]  /*0c10*/  FADD R21, R5, -12583039 ;  /* 0xcb40007f05157421 */ /* 0x000fe20000000000 */
[-C--:B------:R-:W-:Y:S01]  /*0c20*/  FFMA.SAT R25, R18, R7.reuse, 0.5 ;  /* 0x3f00000012197423 */ /* 0x080fe20000002007 */
[----:B------:R-:W-:Y:S01]  /*0c30*/  FFMA R12, R6, 1.925963033500011079e-08, R13 ;  /* 0x32a57060060c7823 */ /* 0x000fe2000000000d */
[-C--:B------:R-:W-:Y:S01]  /*0c40*/  FFMA.RM R6, R23, R10.reuse, 12582913 ;  /* 0x4b40000117067423 */ /* 0x080fe2000000400a */
[----:B------:R-:W-:Y:S01]  /*0c50*/  FFMA R21, R16, 1.4426950216293334961, -R21 ;  /* 0x3fb8aa3b10157823 */ /* 0x000fe20000000815 */
[-C--:B------:R-:W-:Y:S01]  /*0c60*/  FFMA.RM R11, R25, R10.reuse, 12582913 ;  /* 0x4b400001190b7423 */ /* 0x080fe2000000400a */
[-C--:B------:R-:W-:Y:S01]  /*0c70*/  FFMA.SAT R25, R20, R7.reuse, 0.5 ;  /* 0x3f00000014197423 */ /* 0x080fe20000002007 */
[----:B------:R-:W-:Y:S01]  /*0c80*/  FADD R23, R6, -12583039 ;  /* 0xcb40007f06177421 */ /* 0x000fe20000000000 */
[----:B------:R-:W-:Y:S01]  /*0c90*/  FFMA R13, R16, 1.925963033500011079e-08, R21 ;  /* 0x32a57060100d7823 */ /* 0x000fe20000000015 */
[--C-:B------:R-:W-:Y:S01]  /*0ca0*/  FADD R22, R19, -R4.reuse ;  /* 0x8000000413167221 */ /* 0x100fe20000000000 */
[----:B------:R-:W0:Y:S01]  /*0cb0*/  MUFU.EX2 R12, R12 ;  /* 0x0000000c000c7308 */ /* 0x000e220000000800 */
[----:B------:R-:W-:Y:S01]  /*0cc0*/  FFMA R23, R14, 1.4426950216293334961, -R23 ;  /* 0x3fb8aa3b0e177823 */ /* 0x000fe20000000817 */
[----:B------:R-:W-:Y:S01]  /*0cd0*/  FADD R21, R11, -12583039 ;  /* 0xcb40007f0b157421 */ /* 0x000fe20000000000 */
[--C-:B------:R-:W-:Y:S01]  /*0ce0*/  FADD R24, R17, -R4.reuse ;  /* 0x8000000411187221 */ /* 0x100fe20000000000 */
[----:B------:R-:W-:Y:S01]  /*0cf0*/  SHF.L.U32 R8, R8, 0x17, RZ ;  /* 0x0000001708087819 */ /* 0x000fe200000006ff */
[----:B------:R-:W-:Y:S01]  /*0d00*/  FFMA R16, R14, 1.925963033500011079e-08, R23 ;  /* 0x32a570600e107823 */ /* 0x000fe20000000017 */
[-C--:B------:R-:W-:Y:S01]  /*0d10*/  FFMA.RM R14, R25, R10.reuse, 12582913 ;  /* 0x4b400001190e7423 */ /* 0x080fe2000000400a */
[-C--:B------:R-:W-:Y:S01]  /*0d20*/  FFMA.SAT R23, R22, R7.reuse, 0.5 ;  /* 0x3f00000016177423 */ /* 0x080fe20000002007 */
[----:B------:R-:W-:Y:S01]  /*0d30*/  FFMA R21, R18, 1.4426950216293334961, -R21 ;  /* 0x3fb8aa3b12157823 */ /* 0x000fe20000000815 */
[----:B------:R-:W1:Y:S01]  /*0d40*/  MUFU.EX2 R13, R13 ;  /* 0x0000000d000d7308 */ /* 0x000e620000000800 */
[----:B------:R-:W-:Y:S01]  /*0d50*/  FADD R19, R14, -12583039 ;  /* 0xcb40007f0e137421 */ /* 0x000fe20000000000 */
[-C--:B------:R-:W-:Y:S01]  /*0d60*/  FFMA.RM R17, R23, R10.reuse, 12582913 ;  /* 0x4b40000117117423 */ /* 0x080fe2000000400a */
[-C--:B------:R-:W-:Y:S01]  /*0d70*/  FFMA.SAT R23, R24, R7.reuse, 0.5 ;  /* 0x3f00000018177423 */ /* 0x080fe20000002007 */
[----:B------:R-:W-:Y:S01]  /*0d80*/  FFMA R18, R18, 1.925963033500011079e-08, R21 ;  /* 0x32a5706012127823 */ /* 0x000fe20000000015 */
[C---:B------:R-:W-:Y:S01]  /*0d90*/  FFMA R19, R20.reuse, 1.4426950216293334961, -R19 ;  /* 0x3fb8aa3b14137823 */ /* 0x040fe20000000813 */
[----:B------:R-:W-:Y:S01]  /*0da0*/  FADD R21, R17, -12583039 ;  /* 0xcb40007f11157421 */ /* 0x000fe20000000000 */
[----:B------:R-:W-:Y:S01]  /*0db0*/  SHF.L.U32 R5, R5, 0x17, RZ ;  /* 0x0000001705057819 */ /* 0x000fe200000006ff */
[----:B------:R-:W2:Y:S01]  /*0dc0*/  MUFU.EX2 R16, R16 ;  /* 0x0000001000107308 */ /* 0x000ea20000000800 */
[----:B------:R-:W-:Y:S01]  /*0dd0*/  FFMA R19, R20, 1.925963033500011079e-08, R19 ;  /* 0x32a5706014137823 */ /* 0x000fe20000000013 */
[----:B------:R-:W-:Y:S01]  /*0de0*/  FADD R20, R15, -R4 ;  /* 0x800000040f147221 */ /* 0x000fe20000000000 */
[----:B------:R-:W-:Y:S01]  /*0df0*/  FFMA.RM R15, R23, R10, 12582913 ;  /* 0x4b400001170f7423 */ /* 0x000fe2000000400a */
[----:B------:R-:W-:Y:S01]  /*0e00*/  FFMA R21, R22, 1.4426950216293334961, -R21 ;  /* 0x3fb8aa3b16157823 */ /* 0x000fe20000000815 */
[----:B0-----:R-:W-:Y:S01]  /*0e10*/  FFMA R8, R8, R12, R9 ;  /* 0x0000000c08087223 */ /* 0x001fe20000000009 */
[----:B------:R-:W-:Y:S01]  /*0e20*/  FFMA.SAT R25, R20, R7, 0.5 ;  /* 0x3f00000014197423 */ /* 0x000fe20000002007 */
[----:B------:R-:W-:Y:S01]  /*0e30*/  FADD R23, R15, -12583039 ;  /* 0xcb40007f0f177421 */ /* 0x000fe20000000000 */
[----:B------:R-:W0:Y:S01]  /*0e40*/  MUFU.EX2 R18, R18 ;  /* 0x0000001200127308 */ /* 0x000e220000000800 */
[----:B------:R-:W-:Y:S01]  /*0e50*/  FFMA R7, R22, 1.925963033500011079e-08, R21 ;  /* 0x32a5706016077823 */ /* 0x000fe20000000015 */
[----:B------:R-:W-:Y:S01]  /*0e60*/  FFMA.RM R10, R25, R10, 12582913 ;  /* 0x4b400001190a7423 */ /* 0x000fe2000000400a */
[----:B------:R-:W-:Y:S01]  /*0e70*/  FFMA R23, R24, 1.4426950216293334961, -R23 ;  /* 0x3fb8aa3b18177823 */ /* 0x000fe20000000817 */
[----:B------:R-:W-:Y:S01]  /*0e80*/  SHF.L.U32 R6, R6, 0x17, RZ ;  /* 0x0000001706067819 */ /* 0x000fe200000006ff */
[----:B-1----:R-:W-:Y:S01]  /*0e90*/  FFMA R5, R5, R13, R8 ;  /* 0x0000000d05057223 */ /* 0x002fe20000000008 */
[----:B------:R-:W-:Y:S01]  /*0ea0*/  FADD R9, R10, -12583039 ;  /* 0xcb40007f0a097421 */ /* 0x000fe20000000000 */
[----:B------:R-:W-:Y:S01]  /*0eb0*/  FFMA R23, R24, 1.925963033500011079e-08, R23 ;  /* 0x32a5706018177823 */ /* 0x000fe20000000017 */
[----:B------:R-:W1:Y:S01]  /*0ec0*/  MUFU.EX2 R19, R19 ;  /* 0x0000001300137308 */ /* 0x000e620000000800 */
[----:B------:R-:W-:Y:S01]  /*0ed0*/  SHF.L.U32 R8, R11, 0x17, RZ ;  /* 0x000000170b087819 */ /* 0x000fe200000006ff */
[----:B------:R-:W-:Y:S01]  /*0ee0*/  FFMA R9, R20, 1.4426950216293334961, -R9 ;  /* 0x3fb8aa3b14097823 */ /* 0x000fe20000000809 */
[----:B--2---:R-:W-:Y:S01]  /*0ef0*/  FFMA R5, R6, R16, R5 ;  /* 0x0000001006057223 */ /* 0x004fe20000000005 */
[----:B------:R-:W-:-:S02]  /*0f00*/  SHF.L.U32 R17, R17, 0x17, RZ ;  /* 0x0000001711117819 */ /* 0x000fc400000006ff */
[----:B------:R-:W-:Y:S01]  /*0f10*/  FFMA R20, R20, 1.925963033500011079e-08, R9 ;  /* 0x32a5706014147823 */ /* 0x000fe20000000009 */
[----:B------:R-:W-:Y:S01]  /*0f20*/  SHF.L.U32 R9, R14, 0x17, RZ ;  /* 0x000000170e097819 */ /* 0x000fe200000006ff */
[----:B------:R-:W2:Y:S01]  /*0f30*/  MUFU.EX2 R7, R7 ;  /* 0x0000000700077308 */ /* 0x000ea20000000800 */
[----:B0-----:R-:W-:Y:S01]  /*0f40*/  FFMA R8, R8, R18, R5 ;  /* 0x0000001208087223 */ /* 0x001fe20000000005 */
[----:B------:R-:W-:-:S06]  /*0f50*/  SHF.L.U32 R6, R15, 0x17, RZ ;  /* 0x000000170f067819 */ /* 0x000fcc00000006ff */
[----:B------:R-:W0:Y:S01]  /*0f60*/  MUFU.EX2 R23, R23 ;  /* 0x0000001700177308 */ /* 0x000e220000000800 */
[----:B-1----:R-:W-:Y:S01]  /*0f70*/  FFMA R8, R9, R19, R8 ;  /* 0x0000001309087223 */ /* 0x002fe20000000008 */
[----:B------:R-:W-:-:S06]  /*0f80*/  SHF.L.U32 R9, R10, 0x17, RZ ;  /* 0x000000170a097819 */ /* 0x000fcc00000006ff */
[----:B------:R-:W1:Y:S01]  /*0f90*/  MUFU.EX2 R20, R20 ;  /* 0x0000001400147308 */ /* 0x000e620000000800 */
[----:B--2---:R-:W-:-:S04]  /*0fa0*/  FFMA R7, R17, R7, R8 ;  /* 0x0000000711077223 */ /* 0x004fc80000000008 */
[----:B0-----:R-:W-:-:S04]  /*0fb0*/  FFMA R6, R6, R23, R7 ;  /* 0x0000001706067223 */ /* 0x001fc80000000007 */
[----:B-1----:R-:W-:Y:S01]  /*0fc0*/  FFMA R9, R9, R20, R6 ;  /* 0x0000001409097223 */ /* 0x002fe20000000006 */
[----:B------:R-:W-:Y:S06]  /*0fd0*/  BRA.U UP1, `(.L_x_197) ;  /* 0xfffffff901a47547 */ /* 0x000fec000b83ffff */
.L_x_196:
        /* <DEDUP_REMOVED lines=10> */
[----:B------:R0:W4:Y:S01]  /*1080*/  LDG.E R15, desc[UR12][R6.64+0xc] ;  /* 0x00000c0c060f7981 */ /* 0x000122000c1e1900 */
[----:B------:R-:W-:Y:S01]  /*1090*/  HFMA2 R10, -RZ, RZ, 0.96630859375, -0.0022525787353515625 ;  /* 0x3bbb989dff0a7431 */ /* 0x000fe200000001ff */
[----:B------:R-:W-:-:S02]  /*10a0*/  MOV R12, 0x437c0000 ;  /* 0x437c0000000c7802 */ /* 0x000fc40000000f00 */
[----:B------:R-:W-:Y:S01]  /*10b0*/  IADD3 R0, PT, PT, R0, 0x4, RZ ;  /* 0x0000000400007810 */ /* 0x000fe20007ffe0ff */
[----:B--2--5:R-:W-:-:S04]  /*10c0*/  FADD R5, R3, -R4 ;  /* 0x8000000403057221 */ /* 0x024fc80000000000 */
[----:B------:R-:W-:Y:S01]  /*10d0*/  FFMA.SAT R2, R5, R10, 0.5 ;  /* 0x3f00000005027423 */ /* 0x000fe2000000200a */
[----:B---3--:R-:W-:-:S03]  /*10e0*/  FADD R11, R11, -R4 ;  /* 0x800000040b0b7221 */ /* 0x008fc60000000000 */
[----:B------:R-:W-:Y:S01]  /*10f0*/  FFMA.RM R2, R2, R12, 12582913 ;  /* 0x4b40000102027423 */ /* 0x000fe2000000400c */
[--C-:B----4-:R-:W-:Y:S01]  /*1100*/  FADD R13, R13, -R4.reuse ;  /* 0x800000040d0d7221 */ /* 0x110fe20000000000 */
[-C--:B------:R-:W-:Y:S02]  /*1110*/  FFMA.SAT R3, R11, R10.reuse, 0.5 ;  /* 0x3f0000000b037423 */ /* 0x080fe4000000200a */
[C---:B------:R-:W-:Y:S01]  /*1120*/  FADD R8, R2.reuse, -12583039 ;  /* 0xcb40007f02087421 */ /* 0x040fe20000000000 */
[----:B0-----:R-:W-:Y:S01]  /*1130*/  FFMA.SAT R7, R13, R10, 0.5 ;  /* 0x3f0000000d077423 */ /* 0x001fe2000000200a */
[-C--:B------:R-:W-:Y:S01]  /*1140*/  FFMA.RM R3, R3, R12.reuse, 12582913 ;  /* 0x4b40000103037423 */ /* 0x080fe2000000400c */
[----:B------:R-:W-:Y:S01]  /*1150*/  FADD R15, R15, -R4 ;  /* 0x800000040f0f7221 */ /* 0x000fe20000000000 */
[----:B------:R-:W-:Y:S01]  /*1160*/  FFMA R8, R5, 1.4426950216293334961, -R8 ;  /* 0x3fb8aa3b05087823 */ /* 0x000fe20000000808 */
[----:B------:R-:W-:Y:S01]  /*1170*/  SHF.L.U32 R2, R2, 0x17, RZ ;  /* 0x0000001702027819 */ /* 0x000fe200000006ff */
[C---:B------:R-:W-:Y:S01]  /*1180*/  FADD R6, R3.reuse, -12583039 ;  /* 0xcb40007f03067421 */ /* 0x040fe20000000000 */
[----:B------:R-:W-:Y:S01]  /*1190*/  SHF.L.U32 R3, R3, 0x17, RZ ;  /* 0x0000001703037819 */ /* 0x000fe200000006ff */
[----:B------:R-:W-:Y:S01]  /*11a0*/  FFMA R8, R5, 1.925963033500011079e-08, R8 ;  /* 0x32a5706005087823 */ /* 0x000fe20000000008 */
[----:B------:R-:W-:Y:S01]  /*11b0*/  FFMA.RM R5, R7, R12, 12582913 ;  /* 0x4b40000107057423 */ /* 0x000fe2000000400c */
[----:B------:R-:W-:Y:S01]  /*11c0*/  FFMA.SAT R7, R15, R10, 0.5 ;  /* 0x3f0000000f077423 */ /* 0x000fe2000000200a */
[----:B------:R-:W-:-:S02]  /*11d0*/  FFMA R6, R11, 1.4426950216293334961, -R6 ;  /* 0x3fb8aa3b0b067823 */ /* 0x000fc40000000806 */
[----:B------:R-:W-:Y:S01]  /*11e0*/  FADD R10, R5, -12583039 ;  /* 0xcb40007f050a7421 */ /* 0x000fe20000000000 */
[----:B------:R-:W-:Y:S01]  /*11f0*/  FFMA.RM R7, R7, R12, 12582913 ;  /* 0x4b40000107077423 */ /* 0x000fe2000000400c */
[----:B------:R-:W-:Y:S01]  /*1200*/  FFMA R6, R11, 1.925963033500011079e-08, R6 ;  /* 0x32a570600b067823 */ /* 0x000fe20000000006 */
[----:B------:R-:W0:Y:S01]  /*1210*/  MUFU.EX2 R8, R8 ;  /* 0x0000000800087308 */ /* 0x000e220000000800 */
[----:B------:R-:W-:Y:S01]  /*1220*/  FFMA R10, R13, 1.4426950216293334961, -R10 ;  /* 0x3fb8aa3b0d0a7823 */ /* 0x000fe2000000080a */
[----:B------:R-:W-:Y:S01]  /*1230*/  FADD R12, R7, -12583039 ;  /* 0xcb40007f070c7421 */ /* 0x000fe20000000000 */
[----:B------:R-:W-:Y:S02]  /*1240*/  SHF.L.U32 R5, R5, 0x17, RZ ;  /* 0x0000001705057819 */ /* 0x000fe400000006ff */
[----:B------:R-:W-:Y:S01]  /*1250*/  FFMA R10, R13, 1.925963033500011079e-08, R10 ;  /* 0x32a570600d0a7823 */ /* 0x000fe2000000000a */
[----:B------:R-:W-:Y:S01]  /*1260*/  FFMA R12, R15, 1.4426950216293334961, -R12 ;  /* 0x3fb8aa3b0f0c7823 */ /* 0x000fe2000000080c */
[----:B------:R-:W-:Y:S01]  /*1270*/  SHF.L.U32 R7, R7, 0x17, RZ ;  /* 0x0000001707077819 */ /* 0x000fe200000006ff */
[----:B------:R-:W1:Y:S02]  /*1280*/  MUFU.EX2 R6, R6 ;  /* 0x0000000600067308 */ /* 0x000e640000000800 */
[----:B------:R-:W-:-:S06]  /*1290*/  FFMA R12, R15, 1.925963033500011079e-08, R12 ;  /* 0x32a570600f0c7823 */ /* 0x000fcc000000000c */
[----:B------:R-:W2:Y:S01]  /*12a0*/  MUFU.EX2 R10, R10 ;  /* 0x0000000a000a7308 */ /* 0x000ea20000000800 */
[----:B0-----:R-:W-:-:S07]  /*12b0*/  FFMA R2, R2, R8, R9 ;  /* 0x0000000802027223 */ /* 0x001fce0000000009 */
[----:B------:R-:W0:Y:S01]  /*12c0*/  MUFU.EX2 R12, R12 ;  /* 0x0000000c000c7308 */ /* 0x000e220000000800 */
[----:B-1----:R-:W-:-:S04]  /*12d0*/  FFMA R2, R3, R6, R2 ;  /* 0x0000000603027223 */ /* 0x002fc80000000002 */
[----:B--2---:R-:W-:-:S04]  /*12e0*/  FFMA R2, R5, R10, R2 ;  /* 0x0000000a05027223 */ /* 0x004fc80000000002 */
[----:B0-----:R-:W-:-:S07]  /*12f0*/  FFMA R9, R7, R12, R2 ;  /* 0x0000000c07097223 */ /* 0x001fce0000000002 */
.L_x_199:
[----:B------:R-:W-:Y:S05]  /*1300*/  BRA.U !UP2, `(.L_x_198) ;  /* 0x000000010ab07547 */ /* 0x000fea000b800000 */
[----:B------:R-:W-:Y:S02]  /*1310*/  UISETP.NE.AND UP1, UPT, UR5, 0x1, UPT ;  /* 0x000000010500788c */ /* 0x000fe4000bf25270 */
[----:B------:R-:W-:-:S04]  /*1320*/  ULOP3.LUT UR4, UR7, 0x1, URZ, 0xc0, !UPT ;  /* 0x0000000107047892 */ /* 0x000fc8000f8ec0ff */
[----:B------:R-:W-:-:S03]  /*1330*/  UISETP.NE.U32.AND UP2, UPT, UR4, 0x1, UPT ;  /* 0x000000010400788c */ /* 0x000fc6000bf45070 */
[----:B------:R-:W-:Y:S08]  /*1340*/  BRA.U !UP1, `(.L_x_200) ;  /* 0x0000000109647547 */ /* 0x000ff0000b800000 */
[----:B------:R-:W0:Y:S02]  /*1350*/  LDC.64 R2, c[0x0][0x388] ;  /* 0x0000e200ff027b82 */ /* 0x000e240000000a00 */
[----:B0-----:R-:W-:-:S05]  /*1360*/  IMAD.WIDE.U32 R2, R0, 0x4, R2 ;  /* 0x0000000400027825 */ /* 0x001fca00078e0002 */
[----:B------:R-:W2:Y:S04]  /*1370*/  LDG.E R5, desc[UR12][R2.64] ;  /* 0x0000000c02057981 */ /* 0x000ea8000c1e1900 */
[----:B------:R-:W3:Y:S01]  /*1380*/  LDG.E R11, desc[UR12][R2.64+0x4] ;  /* 0x0000040c020b7981 */ /* 0x000ee2000c1e1900 */
[----:B------:R-:W-:Y:S01]  /*1390*/  HFMA2 R6, -RZ, RZ, 0.96630859375, -0.0022525787353515625 ;  /* 0x3bbb989dff067431 */ /* 0x000fe200000001ff */
[----:B------:R-:W-:Y:S02]  /*13a0*/  MOV R8, 0x437c0000 ;  /* 0x437c000000087802 */ /* 0x000fe40000000f00 */
[----:B------:R-:W-:Y:S01]  /*13b0*/  IADD3 R0, PT, PT, R0, 0x2, RZ ;  /* 0x0000000200007810 */ /* 0x000fe20007ffe0ff */
[----:B--2--5:R-:W-:-:S04]  /*13c0*/  FADD R5, R5, -R4 ;  /* 0x8000000405057221 */ /* 0x024fc80000000000 */
[----:B------:R-:W-:Y:S01]  /*13d0*/  FFMA.SAT R7, R5, R6, 0.5 ;  /* 0x3f00000005077423 */ /* 0x000fe20000002006 */
[----:B---3--:R-:W-:-:S03]  /*13e0*/  FADD R11, R11, -R4 ;  /* 0x800000040b0b7221 */ /* 0x008fc60000000000 */
[----:B------:R-:W-:Y:S01]  /*13f0*/  FFMA.RM R7, R7, R8, 12582913 ;  /* 0x4b40000107077423 */ /* 0x000fe20000004008 */
[----:B------:R-:W-:-:S03]  /*1400*/  FFMA.SAT R13, R11, R6, 0.5 ;  /* 0x3f0000000b0d7423 */ /* 0x000fc60000002006 */
[----:B------:R-:W-:Y:S01]  /*1410*/  FADD R6, R7, -12583039 ;  /* 0xcb40007f07067421 */ /* 0x000fe20000000000 */
[----:B------:R-:W-:-:S03]  /*1420*/  FFMA.RM R13, R13, R8, 12582913 ;  /* 0x4b4000010d0d7423 */ /* 0x000fc60000004008 */
[----:B------:R-:W-:Y:S01]  /*1430*/  FFMA R6, R5, 1.4426950216293334961, -R6 ;  /* 0x3fb8aa3b05067823 */ /* 0x000fe20000000806 */
[C---:B------:R-:W-:Y:S01]  /*1440*/  FADD R2, R13.reuse, -12583039 ;  /* 0xcb40007f0d027421 */ /* 0x040fe20000000000 */
[----:B------:R-:W-:Y:S02]  /*1450*/  SHF.L.U32 R13, R13, 0x17, RZ ;  /* 0x000000170d0d7819 */ /* 0x000fe400000006ff */
[----:B------:R-:W-:Y:S01]  /*1460*/  FFMA R6, R5, 1.925963033500011079e-08, R6 ;  /* 0x32a5706005067823 */ /* 0x000fe20000000006 */
[----:B------:R-:W-:-:S04]  /*1470*/  FFMA R2, R11, 1.4426950216293334961, -R2 ;  /* 0x3fb8aa3b0b027823 */ /* 0x000fc80000000802 */
[----:B------:R-:W-:Y:S01]  /*1480*/  FFMA R11, R11, 1.925963033500011079e-08, R2 ;  /* 0x32a570600b0b7823 */ /* 0x000fe20000000002 */
[----:B------:R-:W0:Y:S01]  /*1490*/  MUFU.EX2 R6, R6 ;  /* 0x0000000600067308 */ /* 0x000e220000000800 */
[----:B------:R-:W-:-:S07]  /*14a0*/  SHF.L.U32 R2, R7, 0x17, RZ ;  /* 0x0000001707027819 */ /* 0x000fce00000006ff */
[----:B------:R-:W1:Y:S01]  /*14b0*/  MUFU.EX2 R11, R11 ;  /* 0x0000000b000b7308 */ /* 0x000e620000000800 */
[----:B0-----:R-:W-:-:S04]  /*14c0*/  FFMA R2, R2, R6, R9 ;  /* 0x0000000602027223 */ /* 0x001fc80000000009 */
[----:B-1----:R-:W-:-:S07]  /*14d0*/  FFMA R9, R13, R11, R2 ;  /* 0x0000000b0d097223 */ /* 0x002fce0000000002 */
.L_x_200:
[----:B------:R-:W-:Y:S05]  /*14e0*/  BRA.U UP2, `(.L_x_198) ;  /* 0x0000000102387547 */ /* 0x000fea000b800000 */
[----:B------:R-:W0:Y:S02]  /*14f0*/  LDC.64 R2, c[0x0][0x388] ;  /* 0x0000e200ff027b82 */ /* 0x000e240000000a00 */
[----:B0-----:R-:W-:-:S06]  /*1500*/  IMAD.WIDE.U32 R2, R0, 0x4, R2 ;  /* 0x0000000400027825 */ /* 0x001fcc00078e0002 */
[----:B------:R-:W2:Y:S01]  /*1510*/  LDG.E R3, desc[UR12][R2.64] ;  /* 0x0000000c02037981 */ /* 0x000ea2000c1e1900 */
[----:B------:R-:W-:Y:S01]  /*1520*/  HFMA2 R5, -RZ, RZ, 0.96630859375, -0.0022525787353515625 ;  /* 0x3bbb989dff057431 */ /* 0x000fe200000001ff */
[----:B------:R-:W-:Y:S01]  /*1530*/  MOV R6, 0x437c0000 ;  /* 0x437c000000067802 */ /* 0x000fe20000000f00 */
[----:B--2--5:R-:W-:-:S04]  /*1540*/  FADD R0, R3, -R4 ;  /* 0x8000000403007221 */ /* 0x024fc80000000000 */
[----:B------:R-:W-:-:S04]  /*1550*/  FFMA.SAT R5, R0, R5, 0.5 ;  /* 0x3f00000000057423 */ /* 0x000fc80000002005 */
[----:B------:R-:W-:-:S04]  /*1560*/  FFMA.RM R5, R5, R6, 12582913 ;  /* 0x4b40000105057423 */ /* 0x000fc80000004006 */
[----:B------:R-:W-:-:S04]  /*1570*/  FADD R7, R5, -12583039 ;  /* 0xcb40007f05077421 */ /* 0x000fc80000000000 */
[----:B------:R-:W-:-:S04]  /*1580*/  FFMA R7, R0, 1.4426950216293334961, -R7 ;  /* 0x3fb8aa3b00077823 */ /* 0x000fc80000000807 */
[----:B------:R-:W-:Y:S01]  /*1590*/  FFMA R7, R0, 1.925963033500011079e-08, R7 ;  /* 0x32a5706000077823 */ /* 0x000fe20000000007 */
[----:B------:R-:W-:-:S05]  /*15a0*/  SHF.L.U32 R0, R5, 0x17, RZ ;  /* 0x0000001705007819 */ /* 0x000fca00000006ff */
[----:B------:R-:W0:Y:S02]  /*15b0*/  MUFU.EX2 R7, R7 ;  /* 0x0000000700077308 */ /* 0x000e240000000800 */
[----:B0-----:R-:W-:-:S07]  /*15c0*/  FFMA R9, R0, R7, R9 ;  /* 0x0000000700097223 */ /* 0x001fce0000000009 */
.L_x_198:
[----:B------:R-:W-:-:S04]  /*15d0*/  IADD3 R0, PT, PT, R9, 0x1800000, RZ ;  /* 0x0180000009007810 */ /* 0x000fc80007ffe0ff */
[----:B------:R-:W-:-:S04]  /*15e0*/  LOP3.LUT R0, R0, 0x7f800000, RZ, 0xc0, !PT ;  /* 0x7f80000000007812 */ /* 0x000fc800078ec0ff */
[----:B------:R-:W-:-:S13]  /*15f0*/  ISETP.GT.U32.AND P0, PT, R0, 0x1ffffff, PT ;  /* 0x01ffffff0000780c */ /* 0x000fda0003f04070 */
[----:B------:R-:W-:Y:S05]  /*1600*/  @P0 BRA `(.L_x_201) ;  /* 0x0000000000100947 */ /* 0x000fea0003800000 */
[----:B------:R-:W-:Y:S02]  /*1610*/  MOV R0, R9 ;  /* 0x0000000900007202 */ /* 0x000fe40000000f00 */
[----:B------:R-:W-:-:S07]  /*1620*/  MOV R2, 0x1640 ;  /* 0x0000164000027802 */ /* 0x000fce0000000f00 */
[----:B-----5:R-:W-:Y:S05]  /*1630*/  CALL.REL.NOINC `($__internal_3_$__cuda_sm20_rcp_rn_f32_slowpath) ;  /* 0x0000000c00d07944 */ /* 0x020fea0003c00000 */
[----:B------:R-:W-:Y:S05]  /*1640*/  BRA `(.L_x_202) ;  /* 0x0000000000107947 */ /* 0x000fea0003800000 */
.L_x_201:
[----:B------:R-:W0:Y:S02]  /*1650*/  MUFU.RCP R0, R9 ;  /* 0x0000000900007308 */ /* 0x000e240000001000 */
[----:B0-----:R-:W-:-:S04]  /*1660*/  FFMA R2, R0, R9, -1 ;  /* 0xbf80000000027423 */ /* 0x001fc80000000009 */
[----:B------:R-:W-:-:S04]  /*1670*/  FADD.FTZ R3, -R2, -RZ ;  /* 0x800000ff02037221 */ /* 0x000fc80000010100 */
[----:B------:R-:W-:-:S07]  /*1680*/  FFMA R0, R0, R3, R0 ;  /* 0x0000000300007223 */ /* 0x000fce0000000000 */
.L_x_202:
[----:B------:R-:W-:Y:S01]  /*1690*/  HFMA2 R2, -RZ, RZ, 0, 0 ;  /* 0x00000000ff027431 */ /* 0x000fe200000001ff */
[----:B------:R-:W-:Y:S01]  /*16a0*/  ISETP.NE.AND P3, PT, RZ, UR10, PT ;  /* 0x0000000aff007c0c */ /* 0x000fe2000bf65270 */
[----:B------:R-:W-:-:S12]  /*16b0*/  BRA.U !UP0, `(.L_x_203) ;  /* 0x0000000508dc7547 */ /* 0x000fd8000b800000 */
[----:B------:R-:W0:Y:S01]  /*16c0*/  LDC R2, c[0x0][0x390] ;  /* 0x0000e400ff027b82 */ /* 0x000e220000000800 */
[----:B------:R-:W1:Y:S02]  /*16d0*/  LDCU.128 UR4, c[0x0][0x380] ;  /* 0x00007000ff0477ac */ /* 0x000e640008000c00 */
[----:B-1----:R-:W-:Y:S02]  /*16e0*/  UIADD3 UR6, UP0, UPT, UR6, 0x10, URZ ;  /* 0x0000001006067890 */ /* 0x002fe4000ff1e0ff */
[----:B------:R-:W-:Y:S02]  /*16f0*/  UIADD3 UR4, UP1, UPT, UR4, 0x10, URZ ;  /* 0x0000001004047890 */ /* 0x000fe4000ff3e0ff */
[----:B------:R-:W-:Y:S01]  /*1700*/  UIADD3.X UR7, UPT, UPT, URZ, UR7, URZ, UP0, !UPT ;  /* 0x00000007ff077290 */ /* 0x000fe200087fe4ff */
[----:B0-----:R-:W-:Y:S01]  /*1710*/  LOP3.LUT R2, R2, 0xfffffff8, RZ, 0xc0, !PT ;  /* 0xfffffff802027812 */ /* 0x001fe200078ec0ff */
[----:B------:R-:W-:Y:S01]  /*1720*/  UIADD3.X UR5, UPT, UPT, URZ, UR5, URZ, UP1, !UPT ;  /* 0x00000005ff057290 */ /* 0x000fe20008ffe4ff */
[----:B------:R-:W-:-:S02]  /*1730*/  MOV R6, UR6 ;  /* 0x0000000600067c02 */ /* 0x000fc40008000f00 */
[----:B------:R-:W-:Y:S02]  /*1740*/  MOV R12, UR4 ;  /* 0x00000004000c7c02 */ /* 0x000fe40008000f00 */
[----:B------:R-:W-:Y:S02]  /*1750*/  IADD3 R3, PT, PT, -R2, RZ, RZ ;  /* 0x000000ff02037210 */ /* 0x000fe40007ffe1ff */
[----:B------:R-:W-:Y:S02]  /*1760*/  MOV R7, UR7 ;  /* 0x0000000700077c02 */ /* 0x000fe40008000f00 */
[----:B------:R-:W-:-:S07]  /*1770*/  MOV R17, UR5 ;  /* 0x0000000500117c02 */ /* 0x000fce0008000f00 */
.L_x_204:
[----:B0-----:R-:W2:Y:S01]  /*1780*/  LDG.E R9, desc[UR12][R6.64+-0x10] ;  /* 0xfffff00c06097981 */ /* 0x001ea2000c1e1900 */
[----:B------:R-:W-:Y:S01]  /*1790*/  HFMA2 R10, -RZ, RZ, 3.7421875, 0 ;  /* 0x437c0000ff0a7431 */ /* 0x000fe200000001ff */
[----:B------:R-:W-:Y:S01]  /*17a0*/  MOV R5, 0x3bbb989d ;  /* 0x3bbb989d00057802 */ /* 0x000fe20000000f00 */
[----:B--2--5:R-:W-:-:S04]  /*17b0*/  FADD R8, R9, -R4 ;  /* 0x8000000409087221 */ /* 0x024fc80000000000 */
[----:B------:R-:W-:-:S04]  /*17c0*/  FFMA.SAT R9, R8, R5, 0.5 ;  /* 0x3f00000008097423 */ /* 0x000fc80000002005 */
[----:B------:R-:W-:-:S04]  /*17d0*/  FFMA.RM R9, R9, R10, 12582913 ;  /* 0x4b40000109097423 */ /* 0x000fc8000000400a */
[C---:B------:R-:W-:Y:S01]  /*17e0*/  FADD R11, R9.reuse, -12583039 ;  /* 0xcb40007f090b7421 */ /* 0x040fe20000000000 */
[----:B------:R-:W-:-:S03]  /*17f0*/  SHF.L.U32 R9, R9, 0x17, RZ ;  /* 0x0000001709097819 */ /* 0x000fc600000006ff */
[----:B------:R-:W-:-:S04]  /*1800*/  FFMA R11, R8, 1.4426950216293334961, -R11 ;  /* 0x3fb8aa3b080b7823 */ /* 0x000fc8000000080b */
[----:B------:R-:W-:-:S04]  /*1810*/  FFMA R11, R8, 1.925963033500011079e-08, R11 ;  /* 0x32a57060080b7823 */ /* 0x000fc8000000000b */
[----:B------:R-:W0:Y:S02]  /*1820*/  MUFU.EX2 R8, R11 ;  /* 0x0000000b00087308 */ /* 0x000e240000000800 */
[----:B0-----:R-:W-:Y:S01]  /*1830*/  FMUL R9, R9, R8 ;  /* 0x0000000809097220 */ /* 0x001fe20000400000 */
[----:B------:R-:W-:-:S03]  /*1840*/  MOV R8, R12 ;  /* 0x0000000c00087202 */ /* 0x000fc60000000f00 */
[----:B------:R-:W-:Y:S01]  /*1850*/  FMUL R13, R9, R0 ;  /* 0x00000000090d7220 */ /* 0x000fe20000400000 */
[----:B------:R-:W-:-:S05]  /*1860*/  MOV R9, R17 ;  /* 0x0000001100097202 */ /* 0x000fca0000000f00 */
[----:B------:R0:W-:Y:S04]  /*1870*/  STG.E desc[UR12][R8.64+-0x10], R13 ;  /* 0xfffff00d08007986 */ /* 0x0001e8000c10190c */
[----:B------:R-:W2:Y:S02]  /*1880*/  LDG.E R15, desc[UR12][R6.64+-0xc] ;  /* 0xfffff40c060f7981 */ /* 0x000ea4000c1e1900 */
[----:B--2---:R-:W-:-:S04]  /*1890*/  FADD R12, R15, -R4 ;  /* 0x800000040f0c7221 */ /* 0x004fc80000000000 */
[----:B------:R-:W-:-:S04]  /*18a0*/  FFMA.SAT R15, R12, R5, 0.5 ;  /* 0x3f0000000c0f7423 */ /* 0x000fc80000002005 */
[----:B------:R-:W-:-:S04]  /*18b0*/  FFMA.RM R15, R15, R10, 12582913 ;  /* 0x4b4000010f0f7423 */ /* 0x000fc8000000400a */
[C---:B------:R-:W-:Y:S01]  /*18c0*/  FADD R17, R15.reuse, -12583039 ;  /* 0xcb40007f0f117421 */ /* 0x040fe20000000000 */
[----:B------:R-:W-:-:S03]  /*18d0*/  SHF.L.U32 R15, R15, 0x17, RZ ;  /* 0x000000170f0f7819 */ /* 0x000fc600000006ff */
[----:B------:R-:W-:-:S04]  /*18e0*/  FFMA R17, R12, 1.4426950216293334961, -R17 ;  /* 0x3fb8aa3b0c117823 */ /* 0x000fc80000000811 */
[----:B------:R-:W-:-:S04]  /*18f0*/  FFMA R17, R12, 1.925963033500011079e-08, R17 ;  /* 0x32a570600c117823 */ /* 0x000fc80000000011 */
[----:B------:R-:W1:Y:S02]  /*1900*/  MUFU.EX2 R12, R17 ;  /* 0x00000011000c7308 */ /* 0x000e640000000800 */
[----:B-1----:R-:W-:-:S04]  /*1910*/  FMUL R15, R15, R12 ;  /* 0x0000000c0f0f7220 */ /* 0x002fc80000400000 */
[----:B------:R-:W-:-:S05]  /*1920*/  FMUL R15, R15, R0 ;  /* 0x000000000f0f7220 */ /* 0x000fca0000400000 */
[----:B------:R1:W-:Y:S04]  /*1930*/  STG.E desc[UR12][R8.64+-0xc], R15 ;  /* 0xfffff40f08007986 */ /* 0x0003e8000c10190c */
[----:B------:R-:W2:Y:S02]  /*1940*/  LDG.E R11, desc[UR12][R6.64+-0x8] ;  /* 0xfffff80c060b7981 */ /* 0x000ea4000c1e1900 */
[----:B--2---:R-:W-:-:S04]  /*1950*/  FADD R12, R11, -R4 ;  /* 0x800000040b0c7221 */ /* 0x004fc80000000000 */
[----:B------:R-:W-:-:S04]  /*1960*/  FFMA.SAT R11, R12, R5, 0.5 ;  /* 0x3f0000000c0b7423 */ /* 0x000fc80000002005 */
[----:B------:R-:W-:-:S04]  /*1970*/  FFMA.RM R11, R11, R10, 12582913 ;  /* 0x4b4000010b0b7423 */ /* 0x000fc8000000400a */
[C---:B0-----:R-:W-:Y:S01]  /*1980*/  FADD R13, R11.reuse, -12583039 ;  /* 0xcb40007f0b0d7421 */ /* 0x041fe20000000000 */
[----:B------:R-:W-:-:S03]  /*1990*/  SHF.L.U32 R11, R11, 0x17, RZ ;  /* 0x000000170b0b7819 */ /* 0x000fc600000006ff */
[----:B------:R-:W-:-:S04]  /*19a0*/  FFMA R13, R12, 1.4426950216293334961, -R13 ;  /* 0x3fb8aa3b0c0d7823 */ /* 0x000fc8000000080d */
[----:B------:R-:W-:-:S04]  /*19b0*/  FFMA R13, R12, 1.925963033500011079e-08, R13 ;  /* 0x32a570600c0d7823 */ /* 0x000fc8000000000d */
[----:B------:R-:W0:Y:S02]  /*19c0*/  MUFU.EX2 R12, R13 ;  /* 0x0000000d000c7308 */ /* 0x000e240000000800 */
[----:B0-----:R-:W-:-:S04]  /*19d0*/  FMUL R11, R11, R12 ;  /* 0x0000000c0b0b7220 */ /* 0x001fc80000400000 */
[----:B------:R-:W-:-:S05]  /*19e0*/  FMUL R11, R11, R0 ;  /* 0x000000000b0b7220 */ /* 0x000fca0000400000 */
[----:B------:R0:W-:Y:S04]  /*19f0*/  STG.E desc[UR12][R8.64+-0x8], R11 ;  /* 0xfffff80b08007986 */ /* 0x0001e8000c10190c */
[----:B-1----:R-:W2:Y:S02]  /*1a00*/  LDG.E R15, desc[UR12][R6.64+-0x4] ;  /* 0xfffffc0c060f7981 */ /* 0x002ea4000c1e1900 */
        /* <DEDUP_REMOVED lines=11> */
[----:B0-----:R-:W2:Y:S02]  /*1ac0*/  LDG.E R11, desc[UR12][R6.64] ;  /* 0x0000000c060b7981 */ /* 0x001ea4000c1e1900 */
[----:B--2---:R-:W-:-:S04]  /*1ad0*/  FADD R12, R11, -R4 ;  /* 0x800000040b0c7221 */ /* 0x004fc80000000000 */
[----:B------:R-:W-:-:S04]  /*1ae0*/  FFMA.SAT R11, R12, R5, 0.5 ;  /* 0x3f0000000c0b7423 */ /* 0x000fc80000002005 */
[----:B------:R-:W-:-:S04]  /*1af0*/  FFMA.RM R11, R11, R10, 12582913 ;  /* 0x4b4000010b0b7423 */ /* 0x000fc8000000400a */
[C---:B------:R-:W-:Y:S01]  /*1b00*/  FADD R13, R11.reuse, -12583039 ;  /* 0xcb40007f0b0d7421 */ /* 0x040fe20000000000 */
        /* <DEDUP_REMOVED lines=31> */
[----:B-1----:R1:W2:Y:S01]  /*1d00*/  LDG.E R15, desc[UR12][R6.64+0xc] ;  /* 0x00000c0c060f7981 */ /* 0x0022a2000c1e1900 */
[----:B------:R-:W-:-:S04]  /*1d10*/  IADD3 R3, PT, PT, R3, 0x8, RZ ;  /* 0x0000000803037810 */ /* 0x000fc80007ffe0ff */
[----:B------:R-:W-:Y:S02]  /*1d20*/  ISETP.NE.AND P0, PT, R3, RZ, PT ;  /* 0x000000ff0300720c */ /* 0x000fe40003f05270 */
[----:B-1----:R-:W-:-:S04]  /*1d30*/  IADD3 R6, P1, PT, R6, 0x20, RZ ;  /* 0x0000002006067810 */ /* 0x002fc80007f3e0ff */
[----:B------:R-:W-:Y:S01]  /*1d40*/  IADD3.X R7, PT, PT, RZ, R7, RZ, P1, !PT ;  /* 0x00000007ff077210 */ /* 0x000fe20000ffe4ff */
[----:B--2---:R-:W-:-:S04]  /*1d50*/  FADD R12, R15, -R4 ;  /* 0x800000040f0c7221 */ /* 0x004fc80000000000 */
[----:B------:R-:W-:-:S04]  /*1d60*/  FFMA.SAT R5, R12, R5, 0.5 ;  /* 0x3f0000000c057423 */ /* 0x000fc80000002005 */
[----:B------:R-:W-:-:S04]  /*1d70*/  FFMA.RM R5, R5, R10, 12582913 ;  /* 0x4b40000105057423 */ /* 0x000fc8000000400a */
[C---:B------:R-:W-:Y:S01]  /*1d80*/  FADD R15, R5.reuse, -12583039 ;  /* 0xcb40007f050f7421 */ /* 0x040fe20000000000 */
[----:B------:R-:W-:-:S03]  /*1d90*/  SHF.L.U32 R5, R5, 0x17, RZ ;  /* 0x0000001705057819 */ /* 0x000fc600000006ff */
[----:B------:R-:W-:-:S04]  /*1da0*/  FFMA R15, R12, 1.4426950216293334961, -R15 ;  /* 0x3fb8aa3b0c0f7823 */ /* 0x000fc8000000080f */
[----:B------:R-:W-:Y:S01]  /*1db0*/  FFMA R15, R12, 1.925963033500011079e-08, R15 ;  /* 0x32a570600c0f7823 */ /* 0x000fe2000000000f */
[----:B------:R-:W-:-:S03]  /*1dc0*/  IADD3 R12, P2, PT, R8, 0x20, RZ ;  /* 0x00000020080c7810 */ /* 0x000fc60007f5e0ff */
[----:B------:R-:W1:Y:S01]  /*1dd0*/  MUFU.EX2 R10, R15 ;  /* 0x0000000f000a7308 */ /* 0x000e620000000800 */
[----:B------:R-:W-:Y:S01]  /*1de0*/  IADD3.X R17, PT, PT, RZ, R9, RZ, P2, !PT ;  /* 0x00000009ff117210 */ /* 0x000fe200017fe4ff */
[----:B-1----:R-:W-:-:S04]  /*1df0*/  FMUL R5, R5, R10 ;  /* 0x0000000a05057220 */ /* 0x002fc80000400000 */
[----:B------:R-:W-:-:S05]  /*1e00*/  FMUL R5, R5, R0 ;  /* 0x0000000005057220 */ /* 0x000fca0000400000 */
[----:B------:R0:W-:Y:S01]  /*1e10*/  STG.E desc[UR12][R8.64+0xc], R5 ;  /* 0x00000c0508007986 */ /* 0x0001e2000c10190c */
[----:B------:R-:W-:Y:S05]  /*1e20*/  @P0 BRA `(.L_x_204) ;  /* 0xfffffff800540947 */ /* 0x000fea000383ffff */
.L_x_203:
[----:B------:R-:W-:Y:S05]  /*1e30*/  @!P3 EXIT ;  /* 0x000000000000b94d */ /* 0x000fea0003800000 */
[----:B------:R-:W1:Y:S01]  /*1e40*/  LDC R3, c[0x0][0x390] ;  /* 0x0000e400ff037b82 */ /* 0x000e620000000800 */
[----:B------:R-:W-:Y:S01]  /*1e50*/  UISETP.GE.U32.AND UP0, UPT, UR10, 0x4, UPT ;  /* 0x000000040a00788c */ /* 0x000fe2000bf06070 */
[----:B-1----:R-:W-:-:S04]  /*1e60*/  LOP3.LUT R14, R3, 0x3, RZ, 0xc0, !PT ;  /* 0x00000003030e7812 */ /* 0x002fc800078ec0ff */
[----:B------:R-:W-:-:S04]  /*1e70*/  ISETP.NE.AND P0, PT, R14, RZ, PT ;  /* 0x000000ff0e00720c */ /* 0x000fc80003f05270 */
[----:B------:R-:W-:Y:S09]  /*1e80*/  BRA.U !UP0, `(.L_x_205) ;  /* 0x0000000108dc7547 */ /* 0x000ff2000b800000 */
[----:B------:R-:W1:Y:S02]  /*1e90*/  LDC.64 R6, c[0x0][0x388] ;  /* 0x0000e200ff067b82 */ /* 0x000e640000000a00 */
[----:B-1----:R-:W-:-:S05]  /*1ea0*/  IMAD.WIDE.U32 R6, R2, 0x4, R6 ;  /* 0x0000000402067825 */ /* 0x002fca00078e0006 */
[----:B0-----:R-:W2:Y:S01]  /*1eb0*/  LDG.E R9, desc[UR12][R6.64] ;  /* 0x0000000c06097981 */ /* 0x001ea2000c1e1900 */
[----:B------:R-:W-:Y:S01]  /*1ec0*/  HFMA2 R5, -RZ, RZ, 0.96630859375, -0.0022525787353515625 ;  /* 0x3bbb989dff057431 */ /* 0x000fe200000001ff */
[----:B------:R-:W-:Y:S01]  /*1ed0*/  MOV R10, 0x437c0000 ;  /* 0x437c0000000a7802 */ /* 0x000fe20000000f00 */
[----:B--2--5:R-:W-:-:S04]  /*1ee0*/  FADD R12, R9, -R4 ;  /* 0x80000004090c7221 */ /* 0x024fc80000000000 */
[----:B------:R-:W-:-:S04]  /*1ef0*/  FFMA.SAT R9, R12, R5, 0.5 ;  /* 0x3f0000000c097423 */ /* 0x000fc80000002005 */
[----:B------:R-:W-:-:S04]  /*1f00*/  FFMA.RM R11, R9, R10, 12582913 ;  /* 0x4b400001090b7423 */ /* 0x000fc8000000400a */
[C---:B------:R-:W-:Y:S01]  /*1f10*/  FADD R9, R11.reuse, -12583039 ;  /* 0xcb40007f0b097421 */ /* 0x040fe20000000000 */
[----:B------:R-:W-:-:S03]  /*1f20*/  SHF.L.U32 R11, R11, 0x17, RZ ;  /* 0x000000170b0b7819 */ /* 0x000fc600000006ff */
[C---:B------:R-:W-:Y:S02]  /*1f30*/  FFMA R13, R12.reuse, 1.4426950216293334961, -R9 ;  /* 0x3fb8aa3b0c0d7823 */ /* 0x040fe40000000809 */
[----:B------:R-:W0:Y:S02]  /*1f40*/  LDC.64 R8, c[0x0][0x380] ;  /* 0x0000e000ff087b82 */ /* 0x000e240000000a00 */
[----:B------:R-:W-:-:S04]  /*1f50*/  FFMA R13, R12, 1.925963033500011079e-08, R13 ;  /* 0x32a570600c0d7823 */ /* 0x000fc8000000000d */
[----:B------:R-:W1:Y:S02]  /*1f60*/  MUFU.EX2 R12, R13 ;  /* 0x0000000d000c7308 */ /* 0x000e640000000800 */
[----:B-1----:R-:W-:Y:S01]  /*1f70*/  FMUL R11, R11, R12 ;  /* 0x0000000c0b0b7220 */ /* 0x002fe20000400000 */
[----:B0-----:R-:W-:-:S04]  /*1f80*/  IMAD.WIDE.U32 R8, R2, 0x4, R8 ;  /* 0x0000000402087825 */ /* 0x001fc800078e0008 */
[----:B------:R-:W-:-:S05]  /*1f90*/  FMUL R11, R11, R0 ;  /* 0x000000000b0b7220 */ /* 0x000fca0000400000 */
        /* <DEDUP_REMOVED lines=25> */
[----:B------:R-:W3:Y:S01]  /*2130*/  LDG.E R7, desc[UR12][R6.64+0xc] ;  /* 0x00000c0c06077981 */ /* 0x000ee2000c1e1900 */
[----:B------:R-:W-:Y:S01]  /*2140*/  IADD3 R2, PT, PT, R2, 0x4, RZ ;  /* 0x0000000402027810 */ /* 0x000fe20007ffe0ff */
[----:B---3--:R-:W-:-:S04]  /*2150*/  FADD R12, R7, -R4 ;  /* 0x80000004070c7221 */ /* 0x008fc80000000000 */
[----:B------:R-:W-:-:S04]  /*2160*/  FFMA.SAT R5, R12, R5, 0.5 ;  /* 0x3f0000000c057423 */ /* 0x000fc80000002005 */
[----:B------:R-:W-:-:S04]  /*2170*/  FFMA.RM R5, R5, R10, 12582913 ;  /* 0x4b40000105057423 */ /* 0x000fc8000000400a */
[C---:B-1----:R-:W-:Y:S01]  /*2180*/  FADD R15, R5.reuse, -12583039 ;  /* 0xcb40007f050f7421 */ /* 0x042fe20000000000 */
[----:B------:R-:W-:-:S03]  /*2190*/  SHF.L.U32 R5, R5, 0x17, RZ ;  /* 0x0000001705057819 */ /* 0x000fc600000006ff */
[----:B------:R-:W-:-:S04]  /*21a0*/  FFMA R15, R12, 1.4426950216293334961, -R15 ;  /* 0x3fb8aa3b0c0f7823 */ /* 0x000fc8000000080f */
[----:B------:R-:W-:-:S04]  /*21b0*/  FFMA R15, R12, 1.925963033500011079e-08, R15 ;  /* 0x32a570600c0f7823 */ /* 0x000fc8000000000f */
[----:B------:R-:W0:Y:S02]  /*21c0*/  MUFU.EX2 R10, R15 ;  /* 0x0000000f000a7308 */ /* 0x000e240000000800 */
[----:B0-----:R-:W-:-:S04]  /*21d0*/  FMUL R5, R5, R10 ;  /* 0x0000000a05057220 */ /* 0x001fc80000400000 */
[----:B------:R-:W-:-:S05]  /*21e0*/  FMUL R5, R5, R0 ;  /* 0x0000000005057220 */ /* 0x000fca0000400000 */
[----:B------:R2:W-:Y:S02]  /*21f0*/  STG.E desc[UR12][R8.64+0xc], R5 ;  /* 0x00000c0508007986 */ /* 0x0005e4000c10190c */
.L_x_205:
[----:B------:R-:W-:Y:S05]  /*2200*/  @!P0 EXIT ;  /* 0x000000000000894d */ /* 0x000fea0003800000 */
[----:B------:R-:W-:Y:S02]  /*2210*/  ISETP.NE.AND P0, PT, R14, 0x1, PT ;  /* 0x000000010e00780c */ /* 0x000fe40003f05270 */
[----:B------:R-:W-:-:S04]  /*2220*/  LOP3.LUT R3, R3, 0x1, RZ, 0xc0, !PT ;  /* 0x0000000103037812 */ /* 0x000fc800078ec0ff */
[----:B------:R-:W-:-:S07]  /*2230*/  ISETP.NE.U32.AND P1, PT, R3, 0x1, PT ;  /* 0x000000010300780c */ /* 0x000fce0003f25070 */
[----:B------:R-:W-:Y:S06]  /*2240*/  @!P0 BRA `(.L_x_206) ;  /* 0x00000000007c8947 */ /* 0x000fec0003800000 */
[----:B------:R-:W1:Y:S02]  /*2250*/  LDC.64 R6, c[0x0][0x388] ;  /* 0x0000e200ff067b82 */ /* 0x000e640000000a00 */
[----:B-1----:R-:W-:-:S05]  /*2260*/  IMAD.WIDE.U32 R6, R2, 0x4, R6 ;  /* 0x0000000402067825 */ /* 0x002fca00078e0006 */
[----:B------:R-:W3:Y:S01]  /*2270*/  LDG.E R3, desc[UR12][R6.64] ;  /* 0x0000000c06037981 */ /* 0x000ee2000c1e1900 */
[----:B------:R-:W-:Y:S01]  /*2280*/  HFMA2 R12, -RZ, RZ, 0.96630859375, -0.0022525787353515625 ;  /* 0x3bbb989dff0c7431 */ /* 0x000fe200000001ff */
[----:B------:R-:W-:Y:S01]  /*2290*/  MOV R14, 0x437c0000 ;  /* 0x437c0000000e7802 */ /* 0x000fe20000000f00 */
[----:B---3-5:R-:W-:-:S04]  /*22a0*/  FADD R3, R3, -R4 ;  /* 0x8000000403037221 */ /* 0x028fc80000000000 */
[----:B0-2---:R-:W-:-:S04]  /*22b0*/  FFMA.SAT R5, R3, R12, 0.5 ;  /* 0x3f00000003057423 */ /* 0x005fc8000000200c */
[----:B------:R-:W-:-:S04]  /*22c0*/  FFMA.RM R5, R5, R14, 12582913 ;  /* 0x4b40000105057423 */ /* 0x000fc8000000400e */
[C---:B------:R-:W-:Y:S01]  /*22d0*/  FADD R8, R5.reuse, -12583039 ;  /* 0xcb40007f05087421 */ /* 0x040fe20000000000 */
[----:B------:R-:W-:-:S03]  /*22e0*/  SHF.L.U32 R5, R5, 0x17, RZ ;  /* 0x0000001705057819 */ /* 0x000fc600000006ff */
[C---:B------:R-:W-:Y:S02]  /*22f0*/  FFMA R10, R3.reuse, 1.4426950216293334961, -R8 ;  /* 0x3fb8aa3b030a7823 */ /* 0x040fe40000000808 */
[----:B------:R-:W0:Y:S02]  /*2300*/  LDC.64 R8, c[0x0][0x380] ;  /* 0x0000e000ff087b82 */ /* 0x000e240000000a00 */
[----:B------:R-:W-:-:S06]  /*2310*/  FFMA R10, R3, 1.925963033500011079e-08, R10 ;  /* 0x32a57060030a7823 */ /* 0x000fcc000000000a */
[----:B------:R-:W1:Y:S01]  /*2320*/  MUFU.EX2 R10, R10 ;  /* 0x0000000a000a7308 */ /* 0x000e620000000800 */
[----:B0-----:R-:W-:-:S04]  /*2330*/  IMAD.WIDE.U32 R8, R2, 0x4, R8 ;  /* 0x0000000402087825 */ /* 0x001fc800078e0008 */
[----:B-1----:R-:W-:-:S04]  /*2340*/  FMUL R5, R5, R10 ;  /* 0x0000000a05057220 */ /* 0x002fc80000400000 */
[----:B------:R-:W-:-:S05]  /*2350*/  FMUL R5, R5, R0 ;  /* 0x0000000005057220 */ /* 0x000fca0000400000 */
[----:B------:R1:W-:Y:S04]  /*2360*/  STG.E desc[UR12][R8.64], R5 ;  /* 0x0000000508007986 */ /* 0x0003e8000c10190c */
[----:B------:R-:W2:Y:S01]  /*2370*/  LDG.E R7, desc[UR12][R6.64+0x4] ;  /* 0x0000040c06077981 */ /* 0x000ea2000c1e1900 */
[----:B------:R-:W-:Y:S01]  /*2380*/  IADD3 R2, PT, PT, R2, 0x2, RZ ;  /* 0x0000000202027810 */ /* 0x000fe20007ffe0ff */
[----:B--2---:R-:W-:-:S04]  /*2390*/  FADD R3, R7, -R4 ;  /* 0x8000000407037221 */ /* 0x004fc80000000000 */
[----:B------:R-:W-:-:S04]  /*23a0*/  FFMA.SAT R11, R3, R12, 0.5 ;  /* 0x3f000000030b7423 */ /* 0x000fc8000000200c */
[----:B------:R-:W-:-:S04]  /*23b0*/  FFMA.RM R11, R11, R14, 12582913 ;  /* 0x4b4000010b0b7423 */ /* 0x000fc8000000400e */
[C---:B------:R-:W-:Y:S01]  /*23c0*/  FADD R12, R11.reuse, -12583039 ;  /* 0xcb40007f0b0c7421 */ /* 0x040fe20000000000 */
[----:B------:R-:W-:-:S03]  /*23d0*/  SHF.L.U32 R11, R11, 0x17, RZ ;  /* 0x000000170b0b7819 */ /* 0x000fc600000006ff */
[----:B------:R-:W-:-:S04]  /*23e0*/  FFMA R12, R3, 1.4426950216293334961, -R12 ;  /* 0x3fb8aa3b030c7823 */ /* 0x000fc8000000080c */
[----:B------:R-:W-:-:S06]  /*23f0*/  FFMA R12, R3, 1.925963033500011079e-08, R12 ;  /* 0x32a57060030c7823 */ /* 0x000fcc000000000c */
[----:B------:R-:W0:Y:S02]  /*2400*/  MUFU.EX2 R12, R12 ;  /* 0x0000000c000c7308 */ /* 0x000e240000000800 */
[----:B0-----:R-:W-:-:S04]  /*2410*/  FMUL R11, R11, R12 ;  /* 0x0000000c0b0b7220 */ /* 0x001fc80000400000 */
[----:B------:R-:W-:-:S05]  /*2420*/  FMUL R11, R11, R0 ;  /* 0x000000000b0b7220 */ /* 0x000fca0000400000 */
[----:B------:R1:W-:Y:S02]  /*2430*/  STG.E desc[UR12][R8.64+0x4], R11 ;  /* 0x0000040b08007986 */ /* 0x0003e4000c10190c */
.L_x_206:
[----:B------:R-:W-:Y:S05]  /*2440*/  @P1 EXIT ;  /* 0x000000000000194d */ /* 0x000fea0003800000 */
[----:B------:R-:W3:Y:S02]  /*2450*/  LDC.64 R6, c[0x0][0x388] ;  /* 0x0000e200ff067b82 */ /* 0x000ee40000000a00 */
[----:B---3--:R-:W-:-:S06]  /*2460*/  IMAD.WIDE.U32 R6, R2, 0x4, R6 ;  /* 0x0000000402067825 */ /* 0x008fcc00078e0006 */
[----:B------:R-:W3:Y:S01]  /*2470*/  LDG.E R7, desc[UR12][R6.64] ;  /* 0x0000000c06077981 */ /* 0x000ee2000c1e1900 */
[----:B012---:R-:W-:Y:S01]  /*2480*/  HFMA2 R8, -RZ, RZ, 0.96630859375, -0.0022525787353515625 ;  /* 0x3bbb989dff087431 */ /* 0x007fe200000001ff */
[----:B------:R-:W-:Y:S01]  /*2490*/  MOV R5, 0x437c0000 ;  /* 0x437c000000057802 */ /* 0x000fe20000000f00 */
[----:B---3-5:R-:W-:-:S04]  /*24a0*/  FADD R3, R7, -R4 ;  /* 0x8000000407037221 */ /* 0x028fc80000000000 */
        /* <DEDUP_REMOVED lines=11> */
[----:B------:R-:W-:Y:S01]  /*2560*/  STG.E desc[UR12][R2.64], R7 ;  /* 0x0000000702007986 */ /* 0x000fe2000c10190c */
[----:B------:R-:W-:Y:S05]  /*2570*/  EXIT ;  /* 0x000000000000794d */ /* 0x000fea0003800000 */
        .weak           $__internal_3_$__cuda_sm20_rcp_rn_f32_slowpath
        .type           $__internal_3_$__cuda_sm20_rcp_rn_f32_slowpath,@function
        .size           $__internal_3_$__cuda_sm20_rcp_rn_f32_slowpath,(.L_x_281 - $__internal_3_$__cuda_sm20_rcp_rn_f32_slowpath)
$__internal_3_$__cuda_sm20_rcp_rn_f32_slowpath:
[----:B------:R-:W-:-:S04]  /*2580*/  SHF.L.U32 R3, R0, 0x1, RZ ;  /* 0x0000000100037819 */ /* 0x000fc800000006ff */
[----:B------:R-:W-:-:S04]  /*2590*/  SHF.R.U32.HI R9, RZ, 0x18, R3 ;  /* 0x00000018ff097819 */ /* 0x000fc80000011603 */
[----:B------:R-:W-:-:S13]  /*25a0*/  ISETP.NE.U32.AND P0, PT, R9, RZ, PT ;  /* 0x000000ff0900720c */ /* 0x000fda0003f05070 */
[----:B------:R-:W-:Y:S05]  /*25b0*/  @P0 BRA `(.L_x_207) ;  /* 0x00000000002c0947 */ /* 0x000fea0003800000 */
[----:B------:R-:W-:-:S04]  /*25c0*/  SHF.L.U32 R3, R0, 0x1, RZ ;  /* 0x0000000100037819 */ /* 0x000fc800000006ff */
[----:B------:R-:W-:-:S13]  /*25d0*/  ISETP.NE.AND P0, PT, R3, RZ, PT ;  /* 0x000000ff0300720c */ /* 0x000fda0003f05270 */
[----:B------:R0:W1:Y:S01]  /*25e0*/  @!P0 MUFU.RCP R3, R0 ;  /* 0x0000000000038308 */ /* 0x0000620000001000 */
[----:B------:R-:W-:Y:S05]  /*25f0*/  @!P0 BRA `(.L_x_208) ;  /* 0x0000000000a48947 */ /* 0x000fea0003800000 */
[----:B------:R-:W-:-:S04]  /*2600*/  FFMA R5, R0, 1.84467440737095516160e+19, RZ ;  /* 0x5f80000000057823 */ /* 0x000fc800000000ff */
[----:B0-----:R-:W1:Y:S02]  /*2610*/  MUFU.RCP R0, R5 ;  /* 0x0000000500007308 */ /* 0x001e640000001000 */
[----:B-1----:R-:W-:-:S04]  /*2620*/  FFMA R3, R5, R0, -1 ;  /* 0xbf80000005037423 */ /* 0x002fc80000000000 */
[----:B------:R-:W-:-:S04]  /*2630*/  FADD.FTZ R3, -R3, -RZ ;  /* 0x800000ff03037221 */ /* 0x000fc80000010100 */
[----:B------:R-:W-:-:S04]  /*2640*/  FFMA R0, R0, R3, R0 ;  /* 0x0000000300007223 */ /* 0x000fc80000000000 */
[----:B------:R-:W-:Y:S01]  /*2650*/  FFMA R3, R0, 1.84467440737095516160e+19, RZ ;  /* 0x5f80000000037823 */ /* 0x000fe200000000ff */
[----:B------:R-:W-:Y:S06]  /*2660*/  BRA `(.L_x_208) ;  /* 0x0000000000887947 */ /* 0x000fec0003800000 */
.L_x_207:
[----:B------:R-:W-:-:S04]  /*2670*/  IADD3 R11, PT, PT, R9, -0xfd, RZ ;  /* 0xffffff03090b7810 */ /* 0x000fc80007ffe0ff */
        /* <DEDUP_REMOVED lines=20> */
[----:B------:R-:W-:Y:S02]  /*27c0*/  LOP3.LUT P2, RZ, R8, 0x2, RZ, 0xc0, !PT ;  /* 0x0000000208ff7812 */ /* 0x000fe4000784c0ff */
[----:B------:R-:W-:Y:S02]  /*27d0*/  IADD3 R6, PT, PT, R9, -0xfc, RZ ;  /* 0xffffff0409067810 */ /* 0x000fe40007ffe0ff */
[----:B------:R-:W-:-:S02]  /*27e0*/  PLOP3.LUT P0, PT, P0, P1, P2, 0xe0, 0x0 ;  /* 0x000000000000781c */ /* 0x000fc40000703c20 */
[----:B------:R-:W-:Y:S02]  /*27f0*/  LOP3.LUT P1, RZ, R0, 0x7fffff, RZ, 0xc0, !PT ;  /* 0x007fffff00ff7812 */ /* 0x000fe4000782c0ff */
[----:B------:R-:W-:-:S04]  /*2800*/  SEL R3, RZ, 0x1, !P0 ;  /* 0x00000001ff037807 */ /* 0x000fc80004000000 */
[----:B------:R-:W-:-:S04]  /*2810*/  IADD3 R3, PT, PT, -R3, RZ, RZ ;  /* 0x000000ff03037210 */ /* 0x000fc80007ffe1ff */
[----:B------:R-:W-:Y:S02]  /*2820*/  ISETP.GE.AND P0, PT, R3, RZ, PT ;  /* 0x000000ff0300720c */ /* 0x000fe40003f06270 */
[----:B------:R-:W-:-:S11]  /*2830*/  SHF.R.U32.HI R3, RZ, R6, R5 ;  /* 0x00000006ff037219 */ /* 0x000fd60000011605 */
[----:B------:R-:W-:-:S04]  /*2840*/  @!P0 IADD3 R3, PT, PT, R3, 0x1, RZ ;  /* 0x0000000103038810 */ /* 0x000fc80007ffe0ff */
[----:B------:R-:W-:-:S04]  /*2850*/  @!P1 SHF.L.U32 R3, R3, 0x1, RZ ;  /* 0x0000000103039819 */ /* 0x000fc800000006ff */
[----:B------:R-:W-:Y:S01]  /*2860*/  LOP3.LUT R3, R3, 0x80000000, R0, 0xf8, !PT ;  /* 0x8000000003037812 */ /* 0x000fe200078ef800 */
[----:B------:R-:W-:Y:S06]  /*2870*/  BRA `(.L_x_208) ;  /* 0x0000000000047947 */ /* 0x000fec0003800000 */
.L_x_209:
[----:B------:R2:W3:Y:S02]  /*2880*/  MUFU.RCP R3, R0 ;  /* 0x0000000000037308 */ /* 0x0004e40000001000 */
.L_x_208:
[----:B0123--:R-:W-:Y:S02]  /*2890*/  MOV R0, R3 ;  /* 0x0000000300007202 */ /* 0x00ffe40000000f00 */
[----:B------:R-:W-:-:S04]  /*28a0*/  MOV R3, 0x0 ;  /* 0x0000000000037802 */ /* 0x000fc80000000f00 */
[----:B------:R-:W-:Y:S05]  /*28b0*/  RET.REL.NODEC R2 `(talu_softmax_f32) ;  /* 0xffffffd402d07950 */ /* 0x000fea0003c3ffff */
.L_x_210:
        /* <DEDUP_REMOVED lines=12> */
.L_x_281:


//--------------------- .text.talu_attn_scores_heads_f16_kv --------------------------
	.section	.text.talu_attn_scores_heads_f16_kv,"ax",@progbits
	.align	128
        .global         talu_attn_scores_heads_f16_kv
        .type           talu_attn_scores_heads_f16_kv,@function
        .size           talu_attn_scores_heads_f16_kv,(.L_x_297 - talu_attn_scores_heads_f16_kv)
        .other          talu_attn_scores_heads_f16_kv,@"STO_CUDA_ENTRY STV_DEFAULT"
talu_attn_scores_heads_f16_kv:
.text.talu_attn_scores_heads_f16_kv:
[----:B------:R-:W-:Y:S01]  /*0000*/  LDC R1, c[0x0][0x37c] ;  /* 0x0000df00ff017b82 */ /* 0x000fe20000000800 */
[----:B------:R-:W0:Y:S07]  /*0010*/  S2R R3, SR_TID.X ;  /* 0x0000000000037919 */ /* 0x000e2e0000002100 */
[----:B------:R-:W0:Y:S08]  /*0020*/  S2UR UR4, SR_CTAID.X ;  /* 0x00000000000479c3 */ /* 0x000e300000002500 */
[----:B------:R-:W0:Y:S08]  /*0030*/  LDC R2, c[0x0][0x360] ;  /* 0x0000d800ff027b82 */ /* 0x000e300000000800 */
[----:B------:R-:W1:Y:S08]  /*0040*/  LDC.64 R18, c[0x0][0x398] ;  /* 0x0000e600ff127b82 */ /* 0x000e700000000a00 */
[----:B------:R-:W2:Y:S08]  /*0050*/  S2UR UR15, SR_CTAID.Y ;  /* 0x00000000000f79c3 */ /* 0x000eb00000002600 */
[----:B------:R-:W3:Y:S01]  /*0060*/  LDC R6, c[0x0][0x3a4] ;  /* 0x0000e900ff067b82 */ /* 0x000ee20000000800 */
[----:B0-----:R-:W-:-:S05]  /*0070*/  IMAD R2, R2, UR4, R3 ;  /* 0x0000000402027c24 */ /* 0x001fca000f8e0203 */
[----:B-1----:R-:W-:-:S04]  /*0080*/  ISETP.GE.U32.AND P0, PT, R2, R19, PT ;  /* 0x000000130200720c */ /* 0x002fc80003f06070 */
[----:B--2---:R-:W-:-:S04]  /*0090*/  ISETP.LE.U32.OR P0, PT, R18, UR15, P0 ;  /* 0x0000000f12007c0c */ /* 0x004fc80008703470 */
[----:B---3--:R-:W-:-:S13]  /*00a0*/  ISETP.EQ.OR P0, PT, R6, RZ, P0 ;  /* 0x000000ff0600720c */ /* 0x008fda0000702670 */
[----:B------:R-:W-:Y:S05]  /*00b0*/  @P0 EXIT ;  /* 0x000000000000094d */ /* 0x000fea0003800000 */
[----:B------:R-:W0:Y:S01]  /*00c0*/  I2F.U32.RP R0, R6 ;  /* 0x0000000600007306 */ /* 0x000e220000209000 */
[----:B------:R-:W1:Y:S01]  /*00d0*/  LDCU UR10, c[0x0][0x3a8] ;  /* 0x00007500ff0a77ac */ /* 0x000e620008000800 */
[----:B------:R-:W-:Y:S01]  /*00e0*/  ISETP.NE.U32.AND P2, PT, R6, RZ, PT ;  /* 0x000000ff0600720c */ /* 0x000fe20003f45070 */
[----:B------:R-:W-:Y:S01]  /*00f0*/  IMAD.MOV.U32 R7, RZ, RZ, RZ ;  /* 0x000000ffff077224 */ /* 0x000fe200078e00ff */
[----:B------:R-:W2:Y:S01]  /*0100*/  LDCU UR4, c[0x0][0x3a0] ;  /* 0x00007400ff0477ac */ /* 0x000ea20008000800 */
[----:B------:R-:W3:Y:S03]  /*0110*/  LDCU.64 UR16, c[0x0][0x358] ;  /* 0x00006b00ff1077ac */ /* 0x000ee60008000a00 */
[----:B0-----:R-:W0:Y:S01]  /*0120*/  MUFU.RCP R0, R0 ;  /* 0x0000000000007308 */ /* 0x001e220000001000 */
[----:B-1----:R-:W-:Y:S01]  /*0130*/  UISETP.NE.AND UP0, UPT, UR10, URZ, UPT ;  /* 0x000000ff0a00728c */ /* 0x002fe2000bf05270 */
[----:B0-----:R-:W-:-:S02]  /*0140*/  IADD3 R4, PT, PT, R0, 0xffffffe, RZ ;  /* 0x0ffffffe00047810 */ /* 0x001fc40007ffe0ff */
[----:B------:R-:W-:-:S04]  /*0150*/  MOV R0, RZ ;  /* 0x000000ff00007202 */ /* 0x000fc80000000f00 */
        /* <DEDUP_REMOVED lines=9> */
[----:B------:R-:W-:Y:S01]  /*01f0*/  @P0 IMAD.IADD R3, R3, 0x1, -R6 ;  /* 0x0000000103030824 */ /* 0x000fe200078e0a06 */
[----:B------:R-:W-:-:S04]  /*0200*/  @P0 IADD3 R5, PT, PT, R5, 0x1, RZ ;  /* 0x0000000105050810 */ /* 0x000fc80007ffe0ff */
[----:B------:R-:W-:Y:S01]  /*0210*/  ISETP.GE.U32.AND P1, PT, R3, R6, PT ;  /* 0x000000060300720c */ /* 0x000fe20003f26070 */
[----:B------:R-:W-:-:S12]  /*0220*/  HFMA2 R3, -RZ, RZ, 0, 0 ;  /* 0x00000000ff037431 */ /* 0x000fd800000001ff */
[----:B------:R-:W-:Y:S02]  /*0230*/  @P1 IADD3 R5, PT, PT, R5, 0x1, RZ ;  /* 0x0000000105051810 */ /* 0x000fe40007ffe0ff */
[----:B------:R-:W-:-:S05]  /*0240*/  @!P2 LOP3.LUT R5, RZ, R6, RZ, 0x33, !PT ;  /* 0x00000006ff05a212 */ /* 0x000fca00078e33ff */
[----:B------:R-:W-:-:S04]  /*0250*/  IMAD R6, R5, UR10, RZ ;  /* 0x0000000a05067c24 */ /* 0x000fc8000f8e02ff */
[----:B--2---:R-:W-:Y:S01]  /*0260*/  IMAD.WIDE.U32 R6, R2, UR4, R6 ;  /* 0x0000000402067c25 */ /* 0x004fe2000f8e0006 */
[----:B---3--:R-:W-:Y:S06]  /*0270*/  BRA.U !UP0, `(.L_x_211) ;  /* 0x0000000908307547 */ /* 0x008fec000b800000 */
[----:B------:R-:W-:Y:S01]  /*0280*/  UISETP.GE.U32.AND UP1, UPT, UR10, 0x8, UPT ;  /* 0x000000080a00788c */ /* 0x000fe2000bf26070 */
[----:B------:R-:W-:Y:S01]  /*0290*/  MOV R0, RZ ;  /* 0x000000ff00007202 */ /* 0x000fe20000000f00 */
[----:B------:R-:W-:Y:S02]  /*02a0*/  ULOP3.LUT UR11, UR10, 0x7, URZ, 0xc0, !UPT ;  /* 0x000000070a0b7892 */ /* 0x000fe4000f8ec0ff */
[----:B------:R-:W-:Y:S02]  /*02b0*/  UIMAD.WIDE.U32 UR6, UR15, UR10, URZ ;  /* 0x0000000a0f0672a5 */ /* 0x000fe4000f8e00ff */
[----:B------:R-:W-:Y:S01]  /*02c0*/  UISETP.NE.AND UP0, UPT, UR11, URZ, UPT ;  /* 0x000000ff0b00728c */ /* 0x000fe2000bf05270 */
[----:B------:R-:W-:Y:S02]  /*02d0*/  UMOV UR4, URZ ;  /* 0x000000ff00047c82 */ /* 0x000fe40008000000 */
[----:B------:R-:W-:Y:S08]  /*02e0*/  BRA.U !UP1, `(.L_x_212) ;  /* 0x0000000109e07547 */ /* 0x000ff0000b800000 */
[----:B------:R-:W0:Y:S01]  /*02f0*/  LDCU.64 UR8, c[0x0][0x388] ;  /* 0x00007100ff0877ac */ /* 0x000e220008000a00 */
[----:B------:R-:W-:Y:S01]  /*0300*/  MOV R0, RZ ;  /* 0x000000ff00007202 */ /* 0x000fe20000000f00 */
[----:B------:R-:W-:Y:S01]  /*0310*/  ULOP3.LUT UR4, UR10, 0xfffffff8, URZ, 0xc0, !UPT ;  /* 0xfffffff80a047892 */ /* 0x000fe2000f8ec0ff */
[----:B------:R-:W1:Y:S01]  /*0320*/  LDCU.64 UR12, c[0x0][0x390] ;  /* 0x00007200ff0c77ac */ /* 0x000e620008000a00 */
[----:B0-----:R-:W-:-:S04]  /*0330*/  ULEA UR5, UP1, UR6, UR8, 0x2 ;  /* 0x0000000806057291 */ /* 0x001fc8000f8210ff */
[----:B------:R-:W-:Y:S02]  /*0340*/  ULEA.HI.X UR8, UR6, UR9, UR7, 0x2, UP1 ;  /* 0x0000000906087291 */ /* 0x000fe400088f1407 */
[----:B------:R-:W-:Y:S02]  /*0350*/  UIADD3 UR5, UP1, UPT, UR5, 0x10, URZ ;  /* 0x0000001005057890 */ /* 0x000fe4000ff3e0ff */
[----:B------:R-:W-:Y:S02]  /*0360*/  UIADD3 UR9, UPT, UPT, -UR4, URZ, URZ ;  /* 0x000000ff04097290 */ /* 0x000fe4000fffe1ff */
[----:B------:R-:W-:Y:S02]  /*0370*/  UIADD3.X UR8, UPT, UPT, URZ, UR8, URZ, UP1, !UPT ;  /* 0x00000008ff087290 */ /* 0x000fe40008ffe4ff */
[----:B------:R-:W-:Y:S01]  /*0380*/  IMAD.U32 R10, RZ, RZ, UR5 ;  /* 0x00000005ff0a7e24 */ /* 0x000fe2000f8e00ff */
[----:B------:R-:W-:-:S03]  /*0390*/  UMOV UR5, URZ ;  /* 0x000000ff00057c82 */ /* 0x000fc60008000000 */
[----:B-1----:R-:W-:-:S07]  /*03a0*/  MOV R11, UR8 ;  /* 0x00000008000b7c02 */ /* 0x002fce0008000f00 */
.L_x_213:
[----:B------:R-:W-:-:S04]  /*03b0*/  IADD3 R4, P0, PT, R6, UR5, RZ ;  /* 0x0000000506047c10 */ /* 0x000fc8000ff1e0ff */
[----:B------:R-:W-:Y:S02]  /*03c0*/  IADD3.X R5, PT, PT, RZ, R7, RZ, P0, !PT ;  /* 0x00000007ff057210 */ /* 0x000fe400007fe4ff */
[----:B------:R-:W-:-:S04]  /*03d0*/  LEA R8, P0, R4, UR12, 0x1 ;  /* 0x0000000c04087c11 */ /* 0x000fc8000f8008ff */
[----:B------:R-:W-:Y:S02]  /*03e0*/  LEA.HI.X R9, R4, UR13, R5, 0x1, P0 ;  /* 0x0000000d04097c11 */ /* 0x000fe400080f0c05 */
[----:B------:R-:W-:Y:S02]  /*03f0*/  MOV R4, R10 ;  /* 0x0000000a00047202 */ /* 0x000fe40000000f00 */
[----:B------:R-:W-:Y:S01]  /*0400*/  MOV R5, R11 ;  /* 0x0000000b00057202 */ /* 0x000fe20000000f00 */
[----:B------:R-:W2:Y:S04]  /*0410*/  LDG.E.U16 R24, desc[UR16][R8.64] ;  /* 0x0000001008187981 */ /* 0x000ea8000c1e1500 */
[----:B------:R-:W3:Y:S04]  /*0420*/  LDG.E.U16 R25, desc[UR16][R8.64+0x2] ;  /* 0x0000021008197981 */ /* 0x000ee8000c1e1500 */
[----:B------:R-:W4:Y:S04]  /*0430*/  LDG.E R23, desc[UR16][R4.64+-0x10] ;  /* 0xfffff01004177981 */ /* 0x000f28000c1e1900 */
[----:B------:R-:W5:Y:S04]  /*0440*/  LDG.E.U16 R26, desc[UR16][R8.64+0x4] ;  /* 0x00000410081a7981 */ /* 0x000f68000c1e1500 */
[----:B------:R-:W5:Y:S04]  /*0450*/  LDG.E R20, desc[UR16][R4.64+-0xc] ;  /* 0xfffff41004147981 */ /* 0x000f68000c1e1900 */
        /* <DEDUP_REMOVED lines=15> */
[----:B---3--:R-:W-:-:S03]  /*0550*/  HADD2.F32 R25, -RZ, R25.H0_H0 ;  /* 0x20000019ff197230 */ /* 0x008fc60000004100 */
[----:B----4-:R-:W-:Y:S01]  /*0560*/  FFMA R23, R23, R24, R0 ;  /* 0x0000001817177223 */ /* 0x010fe20000000000 */
[----:B-----5:R-:W-:-:S03]  /*0570*/  HADD2.F32 R26, -RZ, R26.H0_H0 ;  /* 0x2000001aff1a7230 */ /* 0x020fc60000004100 */
        /* <DEDUP_REMOVED lines=11> */
[----:B------:R-:W-:Y:S02]  /*0630*/  FFMA R17, R18, R16, R17 ;  /* 0x0000001012117223 */ /* 0x000fe40000000011 */
[----:B------:R-:W-:Y:S02]  /*0640*/  IMAD.X R11, RZ, RZ, R5, P0 ;  /* 0x000000ffff0b7224 */ /* 0x000fe400000e0605 */
[----:B------:R-:W-:Y:S01]  /*0650*/  FFMA R0, R22, R21, R17 ;  /* 0x0000001516007223 */ /* 0x000fe20000000011 */
[----:B------:R-:W-:Y:S06]  /*0660*/  BRA.U UP1, `(.L_x_213) ;  /* 0xfffffffd01507547 */ /* 0x000fec000b83ffff */
.L_x_212:
[----:B------:R-:W-:Y:S05]  /*0670*/  BRA.U !UP0, `(.L_x_211) ;  /* 0x0000000508307547 */ /* 0x000fea000b800000 */
[----:B------:R-:W-:Y:S02]  /*0680*/  UISETP.GE.U32.AND UP1, UPT, UR11, 0x4, UPT ;  /* 0x000000040b00788c */ /* 0x000fe4000bf26070 */
[----:B------:R-:W-:-:S04]  /*0690*/  ULOP3.LUT UR14, UR10, 0x3, URZ, 0xc0, !UPT ;  /* 0x000000030a0e7892 */ /* 0x000fc8000f8ec0ff */
[----:B------:R-:W-:-:S03]  /*06a0*/  UISETP.NE.AND UP0, UPT, UR14, URZ, UPT ;  /* 0x000000ff0e00728c */ /* 0x000fc6000bf05270 */
[----:B------:R-:W-:Y:S08]  /*06b0*/  BRA.U !UP1, `(.L_x_214) ;  /* 0x0000000109747547 */ /* 0x000ff0000b800000 */
[----:B------:R-:W0:Y:S01]  /*06c0*/  LDCU.64 UR12, c[0x0][0x388] ;  /* 0x00007100ff0c77ac */ /* 0x000e220008000a00 */
[----:B------:R-:W-:Y:S01]  /*06d0*/  IADD3 R4, P0, PT, R6, UR4, RZ ;  /* 0x0000000406047c10 */ /* 0x000fe2000ff1e0ff */
[----:B------:R-:W1:Y:S03]  /*06e0*/  LDCU.64 UR18, c[0x0][0x390] ;  /* 0x00007200ff1277ac */ /* 0x000e660008000a00 */
[----:B------:R-:W-:Y:S01]  /*06f0*/  IADD3.X R5, PT, PT, RZ, R7, RZ, P0, !PT ;  /* 0x00000007ff057210 */ /* 0x000fe200007fe4ff */
[----:B------:R-:W-:-:S04]  /*0700*/  UIADD3 UR5, UP1, UPT, UR6, UR4, URZ ;  /* 0x0000000406057290 */ /* 0x000fc8000ff3e0ff */
[----:B------:R-:W-:Y:S02]  /*0710*/  UIADD3.X UR8, UPT, UPT, URZ, UR7, URZ, UP1, !UPT ;  /* 0x00000007ff087290 */ /* 0x000fe40008ffe4ff */
[----:B0-----:R-:W-:Y:S01]  /*0720*/  ULEA UR9, UP1, UR5, UR12, 0x2 ;  /* 0x0000000c05097291 */ /* 0x001fe2000f8210ff */
[----:B-1----:R-:W-:-:S03]  /*0730*/  LEA R8, P0, R4, UR18, 0x1 ;  /* 0x0000001204087c11 */ /* 0x002fc6000f8008ff */
[----:B------:R-:W-:Y:S01]  /*0740*/  ULEA.HI.X UR8, UR5, UR13, UR8, 0x2, UP1 ;  /* 0x0000000d05087291 */ /* 0x000fe200088f1408 */
[----:B------:R-:W-:Y:S02]  /*0750*/  LEA.HI.X R9, R4, UR19, R5, 0x1, P0 ;  /* 0x0000001304097c11 */ /* 0x000fe400080f0c05 */
[----:B------:R-:W-:-:S03]  /*0760*/  MOV R4, UR9 ;  /* 0x0000000900047c02 */ /* 0x000fc60008000f00 */
[----:B------:R-:W-:Y:S01]  /*0770*/  MOV R5, UR8 ;  /* 0x0000000800057c02 */ /* 0x000fe20008000f00 */
        /* <DEDUP_REMOVED lines=17> */
.L_x_214:
[----:B------:R-:W-:Y:S05]  /*0890*/  BRA.U !UP0, `(.L_x_211) ;  /* 0x0000000108a87547 */ /* 0x000fea000b800000 */
[----:B------:R-:W-:Y:S02]  /*08a0*/  UISETP.NE.AND UP1, UPT, UR14, 0x1, UPT ;  /* 0x000000010e00788c */ /* 0x000fe4000bf25270 */
[----:B------:R-:W-:-:S04]  /*08b0*/  ULOP3.LUT UR5, UR10, 0x1, URZ, 0xc0, !UPT ;  /* 0x000000010a057892 */ /* 0x000fc8000f8ec0ff */
[----:B------:R-:W-:-:S03]  /*08c0*/  UISETP.NE.U32.AND UP0, UPT, UR5, 0x1, UPT ;  /* 0x000000010500788c */ /* 0x000fc6000bf05070 */
        /* <DEDUP_REMOVED lines=10> */
[----:B------:R-:W-:Y:S01]  /*0970*/  LEA.HI.X R9, R4, UR13, R5, 0x1, P0 ;  /* 0x0000000d04097c11 */ /* 0x000fe200080f0c05 */
[----:B------:R-:W-:-:S04]  /*0980*/  IMAD.U32 R4, RZ, RZ, UR10 ;  /* 0x0000000aff047e24 */ /* 0x000fc8000f8e00ff */
[----:B------:R-:W-:Y:S01]  /*0990*/  MOV R5, UR8 ;  /* 0x0000000800057c02 */ /* 0x000fe20008000f00 */
[----:B------:R-:W2:Y:S04]  /*09a0*/  LDG.E.U16 R10, desc[UR16][R8.64] ;  /* 0x00000010080a7981 */ /* 0x000ea8000c1e1500 */
        /* <DEDUP_REMOVED lines=8> */
.L_x_215:
[----:B------:R-:W-:Y:S05]  /*0a30*/  BRA.U UP0, `(.L_x_211) ;  /* 0x0000000100407547 */ /* 0x000fea000b800000 */
        /* <DEDUP_REMOVED lines=12> */
[----:B------:R-:W2:Y:S05]  /*0b00*/  LDG.E.U16 R6, desc[UR16][R6.64] ;  /* 0x0000001006067981 */ /* 0x000eaa000c1e1500 */
[----:B------:R-:W3:Y:S01]  /*0b10*/  LDG.E R5, desc[UR16][R4.64] ;  /* 0x0000001004057981 */ /* 0x000ee2000c1e1900 */
[----:B--2---:R-:W-:-:S05]  /*0b20*/  HADD2.F32 R8, -RZ, R6.H0_H0 ;  /* 0x20000006ff087230 */ /* 0x004fca0000004100 */
[----:B---3--:R-:W-:-:S07]  /*0b30*/  FFMA R0, R5, R8, R0 ;  /* 0x0000000805007223 */ /* 0x008fce0000000000 */
.L_x_211:
[----:B------:R-:W0:Y:S01]  /*0b40*/  LDCU.64 UR6, c[0x0][0x380] ;  /* 0x00007000ff0677ac */ /* 0x000e220008000a00 */
[----:B------:R-:W-:Y:S01]  /*0b50*/  IMAD.WIDE.U32 R2, R19, UR15, R2 ;  /* 0x0000000f13027c25 */ /* 0x000fe2000f8e0002 */
[----:B------:R-:W1:Y:S02]  /*0b60*/  LDCU UR4, c[0x0][0x3ac] ;  /* 0x00007580ff0477ac */ /* 0x000e640008000800 */
[----:B0-----:R-:W-:-:S04]  /*0b70*/  LEA R4, P0, R2, UR6, 0x2 ;  /* 0x0000000602047c11 */ /* 0x001fc8000f8010ff */
[----:B------:R-:W-:Y:S01]  /*0b80*/  LEA.HI.X R5, R2, UR7, R3, 0x2, P0 ;  /* 0x0000000702057c11 */ /* 0x000fe200080f1403 */
[----:B-1----:R-:W-:-:S05]  /*0b90*/  FMUL R3, R0, UR4 ;  /* 0x0000000400037c20 */ /* 0x002fca0008400000 */
[----:B------:R-:W-:Y:S01]  /*0ba0*/  STG.E desc[UR16][R4.64], R3 ;  /* 0x0000000304007986 */ /* 0x000fe2000c101910 */
[----:B------:R-:W-:Y:S05]  /*0bb0*/  EXIT ;  /* 0x000000000000794d */ /* 0x000fea0003800000 */
.L_x_216:
        /* <DEDUP_REMOVED lines=12> */
.L_x_297:


//--------------------- .text.talu_attn_scores_f16_kv --------------------------
	.section	.text.talu_attn_scores_f16_kv,"ax",@progbits
	.align	128
        .global         talu_attn_scores_f16_kv
        .type           talu_attn_scores_f16_kv,@function
        .size           talu_attn_scores_f16_kv,(.L_x_298 - talu_attn_scores_f16_kv)
        .other          talu_attn_scores_f16_kv,@"STO_CUDA_ENTRY STV_DEFAULT"
talu_attn_scores_f16_kv:
.text.talu_attn_scores_f16_kv:
        /* <DEDUP_REMOVED lines=8> */
[----:B------:R-:W0:Y:S01]  /*0080*/  LDCU.64 UR6, c[0x0][0x3a0] ;  /* 0x00007400ff0677ac */ /* 0x000e220008000a00 */
[----:B------:R-:W-:Y:S01]  /*0090*/  HFMA2 R13, -RZ, RZ, 0, 0 ;  /* 0x00000000ff0d7431 */ /* 0x000fe200000001ff */
[----:B------:R-:W1:Y:S01]  /*00a0*/  LDCU.64 UR12, c[0x0][0x358] ;  /* 0x00006b00ff0c77ac */ /* 0x000e620008000a00 */
[----:B0-----:R-:W-:-:S09]  /*00b0*/  UISETP.NE.AND UP0, UPT, UR7, URZ, UPT ;  /* 0x000000ff0700728c */ /* 0x001fd2000bf05270 */
[----:B-1----:R-:W-:Y:S05]  /*00c0*/  BRA.U !UP0, `(.L_x_217) ;  /* 0x0000000d08187547 */ /* 0x002fea000b800000 */
[----:B------:R-:W0:Y:S01]  /*00d0*/  LDC R9, c[0x0][0x39c] ;  /* 0x0000e700ff097b82 */ /* 0x000e220000000800 */
[----:B------:R-:W-:Y:S01]  /*00e0*/  UISETP.GE.U32.AND UP1, UPT, UR7, 0x10, UPT ;  /* 0x000000100700788c */ /* 0x000fe2000bf26070 */
[----:B------:R-:W-:Y:S01]  /*00f0*/  MOV R13, RZ ;  /* 0x000000ff000d7202 */ /* 0x000fe20000000f00 */
[----:B------:R-:W-:Y:S01]  /*0100*/  UMOV UR4, UR6 ;  /* 0x0000000600047c82 */ /* 0x000fe20008000000 */
[----:B------:R-:W-:Y:S01]  /*0110*/  UMOV UR5, URZ ;  /* 0x000000ff00057c82 */ /* 0x000fe20008000000 */
[----:B------:R-:W-:Y:S01]  /*0120*/  ULOP3.LUT UR8, UR7, 0xf, URZ, 0xc0, !UPT ;  /* 0x0000000f07087892 */ /* 0x000fe2000f8ec0ff */
[----:B------:R-:W-:-:S03]  /*0130*/  MOV R11, RZ ;  /* 0x000000ff000b7202 */ /* 0x000fc60000000f00 */
[----:B------:R-:W-:Y:S01]  /*0140*/  UISETP.NE.AND UP0, UPT, UR8, URZ, UPT ;  /* 0x000000ff0800728c */ /* 0x000fe2000bf05270 */
[----:B0-----:R-:W-:Y:S01]  /*0150*/  IMAD.WIDE.U32 R4, R0, R9, UR4 ;  /* 0x0000000400047e25 */ /* 0x001fe2000f8e0009 */
[----:B------:R-:W-:Y:S09]  /*0160*/  BRA.U !UP1, `(.L_x_218) ;  /* 0x0000000509547547 */ /* 0x000ff2000b800000 */
[----:B------:R-:W0:Y:S01]  /*0170*/  LDCU.64 UR4, c[0x0][0x388] ;  /* 0x00007100ff0477ac */ /* 0x000e220008000a00 */
[----:B------:R-:W-:Y:S01]  /*0180*/  MOV R13, RZ ;  /* 0x000000ff000d7202 */ /* 0x000fe20000000f00 */
[----:B------:R-:W1:Y:S01]  /*0190*/  LDCU.64 UR10, c[0x0][0x390] ;  /* 0x00007200ff0a77ac */ /* 0x000e620008000a00 */
[----:B------:R-:W-:-:S06]  /*01a0*/  ULOP3.LUT UR9, UR7, 0xfffffff0, URZ, 0xc0, !UPT ;  /* 0xfffffff007097892 */ /* 0x000fcc000f8ec0ff */
[----:B------:R-:W-:Y:S01]  /*01b0*/  MOV R11, UR9 ;  /* 0x00000009000b7c02 */ /* 0x000fe20008000f00 */
[----:B0-----:R-:W-:Y:S01]  /*01c0*/  UIADD3 UR4, UP1, UPT, UR4, 0x20, URZ ;  /* 0x0000002004047890 */ /* 0x001fe2000ff3e0ff */
[----:B-1----:R-:W-:-:S03]  /*01d0*/  LEA R2, P0, R4, UR10, 0x1 ;  /* 0x0000000a04027c11 */ /* 0x002fc6000f8008ff */
[----:B------:R-:W-:Y:S02]  /*01e0*/  UIADD3.X UR5, UPT, UPT, URZ, UR5, URZ, UP1, !UPT ;  /* 0x00000005ff057290 */ /* 0x000fe40008ffe4ff */
[----:B------:R-:W-:Y:S01]  /*01f0*/  MOV R6, UR4 ;  /* 0x0000000400067c02 */ /* 0x000fe20008000f00 */
[----:B------:R-:W-:Y:S01]  /*0200*/  UIADD3 UR10, UPT, UPT, -UR9, URZ, URZ ;  /* 0x000000ff090a7290 */ /* 0x000fe2000fffe1ff */
[----:B------:R-:W-:Y:S02]  /*0210*/  LEA.HI.X R3, R4, UR11, R5, 0x1, P0 ;  /* 0x0000000b04037c11 */ /* 0x000fe400080f0c05 */
[----:B------:R-:W-:Y:S02]  /*0220*/  IADD3 R2, P0, PT, R2, 0x10, RZ ;  /* 0x0000001002027810 */ /* 0x000fe40007f1e0ff */
[----:B------:R-:W-:Y:S02]  /*0230*/  MOV R7, UR5 ;  /* 0x0000000500077c02 */ /* 0x000fe40008000f00 */
[----:B------:R-:W-:-:S09]  /*0240*/  IADD3.X R3, PT, PT, RZ, R3, RZ, P0, !PT ;  /* 0x00000003ff037210 */ /* 0x000fd200007fe4ff */
.L_x_219:
        /* <DEDUP_REMOVED lines=13> */
[----:B------:R-:W5:Y:S04]  /*0320*/  LDG.E R12, desc[UR12][R6.64+-0x8] ;  /* 0xfffff80c060c7981 */ /* 0x000f68000c1e1900 */
[----:B------:R-:W5:Y:S04]  /*0330*/  LDG.E.U16 R10, desc[UR12][R2.64+-0x2] ;  /* 0xfffffe0c020a7981 */ /* 0x000f68000c1e1500 */
[----:B------:R-:W5:Y:S01]  /*0340*/  LDG.E R8, desc[UR12][R6.64+-0x4] ;  /* 0xfffffc0c06087981 */ /* 0x000f62000c1e1900 */
[----:B--2---:R-:W-:-:S02]  /*0350*/  HADD2.F32 R23, -RZ, R23.H0_H0 ;  /* 0x20000017ff177230 */ /* 0x004fc40000004100 */
[----:B---3--:R-:W-:-:S03]  /*0360*/  HADD2.F32 R25, -RZ, R25.H0_H0 ;  /* 0x20000019ff197230 */ /* 0x008fc60000004100 */
[----:B----4-:R-:W-:Y:S02]  /*0370*/  FFMA R23, R24, R23, R13 ;  /* 0x0000001718177223 */ /* 0x010fe4000000000d */
[----:B------:R-:W2:Y:S01]  /*0380*/  LDG.E.U16 R13, desc[UR12][R2.64] ;  /* 0x0000000c020d7981 */ /* 0x000ea2000c1e1500 */
[----:B-----5:R-:W-:Y:S02]  /*0390*/  HADD2.F32 R26, -RZ, R26.H0_H0 ;  /* 0x2000001aff1a7230 */ /* 0x020fe40000004100 */
[----:B------:R-:W-:Y:S01]  /*03a0*/  FFMA R22, R22, R25, R23 ;  /* 0x0000001916167223 */ /* 0x000fe20000000017 */
[----:B------:R-:W-:Y:S02]  /*03b0*/  HADD2.F32 R23, -RZ, R14.H0_H0 ;  /* 0x2000000eff177230 */ /* 0x000fe40000004100 */
[----:B------:R-:W3:Y:S01]  /*03c0*/  LDG.E R14, desc[UR12][R6.64] ;  /* 0x0000000c060e7981 */ /* 0x000ee2000c1e1900 */
[----:B------:R-:W-:-:S03]  /*03d0*/  FFMA R22, R15, R26, R22 ;  /* 0x0000001a0f167223 */ /* 0x000fc60000000016 */
[----:B------:R-:W4:Y:S01]  /*03e0*/  LDG.E.U16 R15, desc[UR12][R2.64+0x2] ;  /* 0x0000020c020f7981 */ /* 0x000f22000c1e1500 */
[----:B------:R-:W-:-:S03]  /*03f0*/  HADD2.F32 R24, -RZ, R16.H0_H0 ;  /* 0x20000010ff187230 */ /* 0x000fc60000004100 */
[----:B------:R-:W5:Y:S01]  /*0400*/  LDG.E R16, desc[UR12][R6.64+0x4] ;  /* 0x0000040c06107981 */ /* 0x000f62000c1e1900 */
[----:B------:R-:W-:-:S03]  /*0410*/  FFMA R22, R17, R23, R22 ;  /* 0x0000001711167223 */ /* 0x000fc60000000016 */
[----:B------:R-:W5:Y:S01]  /*0420*/  LDG.E.U16 R17, desc[UR12][R2.64+0x4] ;  /* 0x0000040c02117981 */ /* 0x000f62000c1e1500 */
[----:B------:R-:W-:-:S03]  /*0430*/  HADD2.F32 R23, -RZ, R18.H0_H0 ;  /* 0x20000012ff177230 */ /* 0x000fc60000004100 */
[----:B------:R-:W5:Y:S01]  /*0440*/  LDG.E.U16 R18, desc[UR12][R2.64+0x6] ;  /* 0x0000060c02127981 */ /* 0x000f62000c1e1500 */
[----:B------:R-:W-:-:S03]  /*0450*/  FFMA R22, R19, R24, R22 ;  /* 0x0000001813167223 */ /* 0x000fc60000000016 */
[----:B------:R-:W5:Y:S01]  /*0460*/  LDG.E R19, desc[UR12][R6.64+0x8] ;  /* 0x0000080c06137981 */ /* 0x000f62000c1e1900 */
[----:B------:R-:W-:-:S03]  /*0470*/  HADD2.F32 R24, -RZ, R20.H0_H0 ;  /* 0x20000014ff187230 */ /* 0x000fc60000004100 */
[----:B------:R-:W5:Y:S01]  /*0480*/  LDG.E.U16 R20, desc[UR12][R2.64+0x8] ;  /* 0x0000080c02147981 */ /* 0x000f62000c1e1500 */
[----:B------:R-:W-:-:S03]  /*0490*/  FFMA R23, R21, R23, R22 ;  /* 0x0000001715177223 */ /* 0x000fc60000000016 */
[----:B------:R-:W5:Y:S01]  /*04a0*/  LDG.E R21, desc[UR12][R6.64+0xc] ;  /* 0x00000c0c06157981 */ /* 0x000f62000c1e1900 */
[----:B------:R-:W-:-:S03]  /*04b0*/  FFMA R25, R12, R24, R23 ;  /* 0x000000180c197223 */ /* 0x000fc60000000017 */
[----:B------:R-:W5:Y:S01]  /*04c0*/  LDG.E.U16 R12, desc[UR12][R2.64+0xa] ;  /* 0x00000a0c020c7981 */ /* 0x000f62000c1e1500 */
[----:B------:R-:W-:-:S03]  /*04d0*/  HADD2.F32 R24, -RZ, R10.H0_H0 ;  /* 0x2000000aff187230 */ /* 0x000fc60000004100 */
[----:B------:R-:W5:Y:S04]  /*04e0*/  LDG.E R22, desc[UR12][R6.64+0x10] ;  /* 0x0000100c06167981 */ /* 0x000f68000c1e1900 */
[----:B------:R-:W5:Y:S01]  /*04f0*/  LDG.E.U16 R10, desc[UR12][R2.64+0xc] ;  /* 0x00000c0c020a7981 */ /* 0x000f62000c1e1500 */
[----:B------:R-:W-:-:S03]  /*0500*/  FFMA R27, R8, R24, R25 ;  /* 0x00000018081b7223 */ /* 0x000fc60000000019 */
[----:B------:R-:W5:Y:S04]  /*0510*/  LDG.E R23, desc[UR12][R6.64+0x14] ;  /* 0x0000140c06177981 */ /* 0x000f68000c1e1900 */
[----:B------:R0:W5:Y:S04]  /*0520*/  LDG.E.U16 R8, desc[UR12][R2.64+0xe] ;  /* 0x00000e0c02087981 */ /* 0x000168000c1e1500 */
[----:B------:R-:W5:Y:S04]  /*0530*/  LDG.E R25, desc[UR12][R6.64+0x18] ;  /* 0x0000180c06197981 */ /* 0x000f68000c1e1900 */
[----:B------:R1:W5:Y:S01]  /*0540*/  LDG.E R24, desc[UR12][R6.64+0x1c] ;  /* 0x00001c0c06187981 */ /* 0x000362000c1e1900 */
[----:B------:R-:W-:-:S04]  /*0550*/  UIADD3 UR10, UPT, UPT, UR10, 0x10, URZ ;  /* 0x000000100a0a7890 */ /* 0x000fc8000fffe0ff */
[----:B------:R-:W-:Y:S01]  /*0560*/  UISETP.NE.AND UP1, UPT, UR10, URZ, UPT ;  /* 0x000000ff0a00728c */ /* 0x000fe2000bf25270 */
[----:B0-----:R-:W-:Y:S02]  /*0570*/  IADD3 R2, P1, PT, R2, 0x20, RZ ;  /* 0x0000002002027810 */ /* 0x001fe40007f3e0ff */
[----:B-1----:R-:W-:Y:S02]  /*0580*/  IADD3 R6, P0, PT, R6, 0x40, RZ ;  /* 0x0000004006067810 */ /* 0x002fe40007f1e0ff */
[----:B------:R-:W-:Y:S02]  /*0590*/  IADD3.X R3, PT, PT, RZ, R3, RZ, P1, !PT ;  /* 0x00000003ff037210 */ /* 0x000fe40000ffe4ff */
[----:B------:R-:W-:Y:S01]  /*05a0*/  IADD3.X R7, PT, PT, RZ, R7, RZ, P0, !PT ;  /* 0x00000007ff077210 */ /* 0x000fe200007fe4ff */
[----:B--2---:R-:W-:-:S05]  /*05b0*/  HADD2.F32 R13, -RZ, R13.H0_H0 ;  /* 0x2000000dff0d7230 */ /* 0x004fca0000004100 */
[----:B---3--:R-:W-:Y:S01]  /*05c0*/  FFMA R13, R14, R13, R27 ;  /* 0x0000000d0e0d7223 */ /* 0x008fe2000000001b */
[----:B----4-:R-:W-:-:S05]  /*05d0*/  HADD2.F32 R15, -RZ, R15.H0_H0 ;  /* 0x2000000fff0f7230 */ /* 0x010fca0000004100 */
[----:B-----5:R-:W-:Y:S01]  /*05e0*/  FFMA R16, R16, R15, R13 ;  /* 0x0000000f10107223 */ /* 0x020fe2000000000d */
[----:B------:R-:W-:Y:S02]  /*05f0*/  HADD2.F32 R17, -RZ, R17.H0_H0 ;  /* 0x20000011ff117230 */ /* 0x000fe40000004100 */
        /* <DEDUP_REMOVED lines=9> */
[----:B------:R-:W-:-:S04]  /*0690*/  FFMA R25, R25, R10, R12 ;  /* 0x0000000a19197223 */ /* 0x000fc8000000000c */
[----:B------:R-:W-:Y:S01]  /*06a0*/  FFMA R13, R24, R8, R25 ;  /* 0x00000008180d7223 */ /* 0x000fe20000000019 */
[----:B------:R-:W-:Y:S06]  /*06b0*/  BRA.U UP1, `(.L_x_219) ;  /* 0xfffffff901e47547 */ /* 0x000fec000b83ffff */
.L_x_218:
[----:B------:R-:W-:Y:S05]  /*06c0*/  BRA.U !UP0, `(.L_x_217) ;  /* 0x0000000508987547 */ /* 0x000fea000b800000 */
[----:B------:R-:W-:Y:S02]  /*06d0*/  UISETP.GE.U32.AND UP0, UPT, UR8, 0x8, UPT ;  /* 0x000000080800788c */ /* 0x000fe4000bf06070 */
[----:B------:R-:W-:-:S04]  /*06e0*/  ULOP3.LUT UR5, UR7, 0x7, URZ, 0xc0, !UPT ;  /* 0x0000000707057892 */ /* 0x000fc8000f8ec0ff */
[----:B------:R-:W-:-:S03]  /*06f0*/  UISETP.NE.AND UP1, UPT, UR5, URZ, UPT ;  /* 0x000000ff0500728c */ /* 0x000fc6000bf25270 */
[----:B------:R-:W-:Y:S08]  /*0700*/  BRA.U !UP0, `(.L_x_220) ;  /* 0x0000000108a07547 */ /* 0x000ff0000b800000 */
[----:B------:R-:W0:Y:S01]  /*0710*/  LDCU.64 UR8, c[0x0][0x390] ;  /* 0x00007200ff0877ac */ /* 0x000e220008000a00 */
[----:B------:R-:W1:Y:S01]  /*0720*/  LDC.64 R2, c[0x0][0x388] ;  /* 0x0000e200ff027b82 */ /* 0x000e620000000a00 */
[----:B------:R-:W-:-:S04]  /*0730*/  IADD3 R7, P0, PT, R4, R11, RZ ;  /* 0x0000000b04077210 */ /* 0x000fc80007f1e0ff */
[----:B------:R-:W-:Y:S02]  /*0740*/  IADD3.X R8, PT, PT, RZ, R5, RZ, P0, !PT ;  /* 0x00000005ff087210 */ /* 0x000fe400007fe4ff */
[----:B0-----:R-:W-:-:S04]  /*0750*/  LEA R6, P0, R7, UR8, 0x1 ;  /* 0x0000000807067c11 */ /* 0x001fc8000f8008ff */
[----:B------:R-:W-:Y:S01]  /*0760*/  LEA.HI.X R7, R7, UR9, R8, 0x1, P0 ;  /* 0x0000000907077c11 */ /* 0x000fe200080f0c08 */
[----:B-1----:R-:W-:-:S04]  /*0770*/  IMAD.WIDE.U32 R2, R11, 0x4, R2 ;  /* 0x000000040b027825 */ /* 0x002fc800078e0002 */
        /* <DEDUP_REMOVED lines=32> */
[----:B------:R-:W-:-:S07]  /*0980*/  FFMA R13, R22, R20, R17 ;  /* 0x00000014160d7223 */ /* 0x000fce0000000011 */
.L_x_220:
        /* <DEDUP_REMOVED lines=29> */
.L_x_221:
[----:B------:R-:W-:Y:S05]  /*0b60*/  BRA.U !UP1, `(.L_x_217) ;  /* 0x0000000109707547 */ /* 0x000fea000b800000 */
[----:B------:R-:W0:Y:S01]  /*0b70*/  LDC.64 R4, c[0x0][0x388] ;  /* 0x0000e200ff047b82 */ /* 0x000e220000000a00 */
[----:B------:R-:W-:Y:S01]  /*0b80*/  HFMA2 R3, -RZ, RZ, 0, 0 ;  /* 0x00000000ff037431 */ /* 0x000fe200000001ff */
[----:B------:R-:W1:Y:S01]  /*0b90*/  LDCU.64 UR8, c[0x0][0x390] ;  /* 0x00007200ff0877ac */ /* 0x000e620008000a00 */
[----:B------:R-:W-:Y:S01]  /*0ba0*/  MOV R2, R11 ;  /* 0x0000000b00027202 */ /* 0x000fe20000000f00 */
[----:B------:R-:W-:-:S04]  /*0bb0*/  UIADD3 UR4, UPT, UPT, -UR4, URZ, URZ ;  /* 0x000000ff04047290 */ /* 0x000fc8000fffe1ff */
[----:B------:R-:W-:-:S03]  /*0bc0*/  IMAD.WIDE.U32 R2, R0, R9, R2 ;  /* 0x0000000900027225 */ /* 0x000fc600078e0002 */
[----:B------:R-:W-:-:S04]  /*0bd0*/  IADD3 R9, P0, PT, R2, UR6, RZ ;  /* 0x0000000602097c10 */ /* 0x000fc8000ff1e0ff */
[----:B------:R-:W-:Y:S02]  /*0be0*/  IADD3.X R2, PT, PT, RZ, R3, RZ, P0, !PT ;  /* 0x00000003ff027210 */ /* 0x000fe400007fe4ff */
[----:B-1----:R-:W-:Y:S01]  /*0bf0*/  LEA R8, P0, R9, UR8, 0x1 ;  /* 0x0000000809087c11 */ /* 0x002fe2000f8008ff */
[----:B0-----:R-:W-:-:S03]  /*0c00*/  IMAD.WIDE.U32 R4, R11, 0x4, R4 ;  /* 0x000000040b047825 */ /* 0x001fc600078e0004 */
[----:B------:R-:W-:Y:S02]  /*0c10*/  LEA.HI.X R9, R9, UR9, R2, 0x1, P0 ;  /* 0x0000000909097c11 */ /* 0x000fe400080f0c02 */
[----:B------:R-:W-:Y:S02]  /*0c20*/  MOV R6, R4 ;  /* 0x0000000400067202 */ /* 0x000fe40000000f00 */
[----:B------:R-:W-:-:S07]  /*0c30*/  MOV R7, R5 ;  /* 0x0000000500077202 */ /* 0x000fce0000000f00 */
.L_x_222:
[----:B------:R-:W-:Y:S02]  /*0c40*/  MOV R2, R8 ;  /* 0x0000000800027202 */ /* 0x000fe40000000f00 */
[----:B------:R-:W-:-:S05]  /*0c50*/  MOV R3, R9 ;  /* 0x0000000900037202 */ /* 0x000fca0000000f00 */
[----:B------:R0:W2:Y:S02]  /*0c60*/  LDG.E.U16 R5, desc[UR12][R2.64] ;  /* 0x0000000c02057981 */ /* 0x0000a4000c1e1500 */
[----:B0-----:R-:W-:Y:S02]  /*0c70*/  MOV R2, R6 ;  /* 0x0000000600027202 */ /* 0x001fe40000000f00 */
[----:B------:R-:W-:-:S05]  /*0c80*/  MOV R3, R7 ;  /* 0x0000000700037202 */ /* 0x000fca0000000f00 */
[----:B------:R-:W3:Y:S01]  /*0c90*/  LDG.E R4, desc[UR12][R2.64] ;  /* 0x0000000c02047981 */ /* 0x000ee2000c1e1900 */
[----:B------:R-:W-:Y:S01]  /*0ca0*/  UIADD3 UR4, UPT, UPT, UR4, 0x1, URZ ;  /* 0x0000000104047890 */ /* 0x000fe2000fffe0ff */
[----:B------:R-:W-:Y:S02]  /*0cb0*/  IADD3 R8, P0, PT, R8, 0x2, RZ ;  /* 0x0000000208087810 */ /* 0x000fe40007f1e0ff */
[----:B------:R-:W-:Y:S01]  /*0cc0*/  IADD3 R6, P1, PT, R6, 0x4, RZ ;  /* 0x0000000406067810 */ /* 0x000fe20007f3e0ff */
[----:B------:R-:W-:Y:S01]  /*0cd0*/  UISETP.NE.AND UP0, UPT, UR4, URZ, UPT ;  /* 0x000000ff0400728c */ /* 0x000fe2000bf05270 */
[----:B------:R-:W-:Y:S02]  /*0ce0*/  IADD3.X R9, PT, PT, RZ, R9, RZ, P0, !PT ;  /* 0x00000009ff097210 */ /* 0x000fe400007fe4ff */
[----:B------:R-:W-:Y:S01]  /*0cf0*/  IADD3.X R7, PT, PT, RZ, R7, RZ, P1, !PT ;  /* 0x00000007ff077210 */ /* 0x000fe20000ffe4ff */
[----:B--2---:R-:W-:-:S05]  /*0d00*/  HADD2.F32 R5, -RZ, R5.H0_H0 ;  /* 0x20000005ff057230 */ /* 0x004fca0000004100 */
[----:B---3--:R-:W-:Y:S01]  /*0d10*/  FFMA R13, R4, R5, R13 ;  /* 0x00000005040d7223 */ /* 0x008fe2000000000d */
[----:B------:R-:W-:Y:S06]  /*0d20*/  BRA.U UP0, `(.L_x_222) ;  /* 0xfffffffd00c47547 */ /* 0x000fec000b83ffff */
.L_x_217:
[----:B------:R-:W0:Y:S01]  /*0d30*/  LDC.64 R2, c[0x0][0x380] ;  /* 0x0000e000ff027b82 */ /* 0x000e220000000a00 */
[----:B------:R-:W1:Y:S02]  /*0d40*/  LDCU UR4, c[0x0][0x3a8] ;  /* 0x00007500ff0477ac */ /* 0x000e640008000800 */
[----:B-1----:R-:W-:Y:S01]  /*0d50*/  FMUL R13, R13, UR4 ;  /* 0x000000040d0d7c20 */ /* 0x002fe20008400000 */
[----:B0-----:R-:W-:-:S05]  /*0d60*/  IMAD.WIDE.U32 R2, R0, 0x4, R2 ;  /* 0x0000000400027825 */ /* 0x001fca00078e0002 */
[----:B------:R-:W-:Y:S01]  /*0d70*/  STG.E desc[UR12][R2.64], R13 ;  /* 0x0000000d02007986 */ /* 0x000fe2000c10190c */
[----:B------:R-:W-:Y:S05]  /*0d80*/  EXIT ;  /* 0x000000000000794d */ /* 0x000fea0003800000 */
.L_x_223:
        /* <DEDUP_REMOVED lines=15> */
.L_x_298:


//--------------------- .text.talu_attn_scores_f32 --------------------------
	.section	.text.talu_attn_scores_f32,"ax",@progbits
	.align	128
        .global         talu_attn_scores_f32
        .type           talu_attn_scores_f32,@function
        .size           talu_attn_scores_f32,(.L_x_299 - talu_attn_scores_f32)
        .other          talu_attn_scores_f32,@"STO_CUDA_ENTRY STV_DEFAULT"
talu_attn_scores_f32:
.text.talu_attn_scores_f32:
        /* <DEDUP_REMOVED lines=37> */
.L_x_226:
[----:B------:R-:W2:Y:S04]  /*0250*/  LDG.E R19, desc[UR12][R6.64+-0x20] ;  /* 0xffffe00c06137981 */ /* 0x000ea8000c1e1900 */
[----:B------:R-:W2:Y:S04]  /*0260*/  LDG.E R22, desc[UR12][R2.64+-0x20] ;  /* 0xffffe00c02167981 */ /* 0x000ea8000c1e1900 */
[----:B------:R-:W3:Y:S04]  /*0270*/  LDG.E R24, desc[UR12][R6.64+-0x1c] ;  /* 0xffffe40c06187981 */ /* 0x000ee8000c1e1900 */
[----:B------:R-:W3:Y:S04]  /*0280*/  LDG.E R26, desc[UR12][R2.64+-0x1c] ;  /* 0xffffe40c021a7981 */ /* 0x000ee8000c1e1900 */
[----:B------:R-:W4:Y:S04]  /*0290*/  LDG.E R21, desc[UR12][R6.64+-0x18] ;  /* 0xffffe80c06157981 */ /* 0x000f28000c1e1900 */
[----:B------:R-:W4:Y:S04]  /*02a0*/  LDG.E R16, desc[UR12][R2.64+-0x18] ;  /* 0xffffe80c02107981 */ /* 0x000f28000c1e1900 */
[----:B------:R-:W5:Y:S04]  /*02b0*/  LDG.E R18, desc[UR12][R6.64+-0x14] ;  /* 0xffffec0c06127981 */ /* 0x000f68000c1e1900 */
        /* <DEDUP_REMOVED lines=8> */
[----:B------:R-:W5:Y:S01]  /*0340*/  LDG.E R17, desc[UR12][R2.64+-0x4] ;  /* 0xfffffc0c02117981 */ /* 0x000f62000c1e1900 */
[----:B--2---:R-:W-:-:S03]  /*0350*/  FFMA R19, R19, R22, R14 ;  /* 0x0000001613137223 */ /* 0x004fc6000000000e */
[----:B------:R-:W2:Y:S04]  /*0360*/  LDG.E R14, desc[UR12][R2.64] ;  /* 0x0000000c020e7981 */ /* 0x000ea8000c1e1900 */
[----:B------:R-:W2:Y:S01]  /*0370*/  LDG.E R22, desc[UR12][R6.64+0x14] ;  /* 0x0000140c06167981 */ /* 0x000ea2000c1e1900 */
[----:B---3--:R-:W-:-:S03]  /*0380*/  FFMA R24, R24, R26, R19 ;  /* 0x0000001a18187223 */ /* 0x008fc60000000013 */
[----:B------:R-:W2:Y:S01]  /*0390*/  LDG.E R19, desc[UR12][R6.64] ;  /* 0x0000000c06137981 */ /* 0x000ea2000c1e1900 */
[----:B----4-:R-:W-:-:S03]  /*03a0*/  FFMA R27, R21, R16, R24 ;  /* 0x00000010151b7223 */ /* 0x010fc60000000018 */
[----:B------:R-:W3:Y:S04]  /*03b0*/  LDG.E R16, desc[UR12][R6.64+0x4] ;  /* 0x0000040c06107981 */ /* 0x000ee8000c1e1900 */
[----:B------:R-:W3:Y:S01]  /*03c0*/  LDG.E R21, desc[UR12][R2.64+0x4] ;  /* 0x0000040c02157981 */ /* 0x000ee2000c1e1900 */
[----:B-----5:R-:W-:-:S03]  /*03d0*/  FFMA R27, R18, R23, R27 ;  /* 0x00000017121b7223 */ /* 0x020fc6000000001b */
[----:B------:R-:W4:Y:S04]  /*03e0*/  LDG.E R18, desc[UR12][R6.64+0x8] ;  /* 0x0000080c06127981 */ /* 0x000f28000c1e1900 */
[----:B------:R-:W4:Y:S01]  /*03f0*/  LDG.E R23, desc[UR12][R2.64+0x8] ;  /* 0x0000080c02177981 */ /* 0x000f22000c1e1900 */
[----:B------:R-:W-:-:S03]  /*0400*/  FFMA R27, R20, R25, R27 ;  /* 0x00000019141b7223 */ /* 0x000fc6000000001b */
[----:B------:R-:W5:Y:S04]  /*0410*/  LDG.E R20, desc[UR12][R6.64+0xc] ;  /* 0x00000c0c06147981 */ /* 0x000f68000c1e1900 */
[----:B------:R-:W5:Y:S01]  /*0420*/  LDG.E R25, desc[UR12][R2.64+0xc] ;  /* 0x00000c0c02197981 */ /* 0x000f62000c1e1900 */
[----:B------:R-:W-:-:S03]  /*0430*/  FFMA R27, R8, R13, R27 ;  /* 0x0000000d081b7223 */ /* 0x000fc6000000001b */
[----:B------:R-:W5:Y:S04]  /*0440*/  LDG.E R8, desc[UR12][R6.64+0x10] ;  /* 0x0000100c06087981 */ /* 0x000f68000c1e1900 */
[----:B------:R-:W5:Y:S01]  /*0450*/  LDG.E R13, desc[UR12][R2.64+0x10] ;  /* 0x0000100c020d7981 */ /* 0x000f62000c1e1900 */
[----:B------:R-:W-:-:S03]  /*0460*/  FFMA R29, R10, R15, R27 ;  /* 0x0000000f0a1d7223 */ /* 0x000fc6000000001b */
[----:B------:R-:W5:Y:S04]  /*0470*/  LDG.E R27, desc[UR12][R2.64+0x14] ;  /* 0x0000140c021b7981 */ /* 0x000f68000c1e1900 */
[----:B------:R-:W5:Y:S04]  /*0480*/  LDG.E R10, desc[UR12][R6.64+0x18] ;  /* 0x0000180c060a7981 */ /* 0x000f68000c1e1900 */
[----:B------:R-:W5:Y:S01]  /*0490*/  LDG.E R15, desc[UR12][R2.64+0x18] ;  /* 0x0000180c020f7981 */ /* 0x000f62000c1e1900 */
[----:B------:R-:W-:-:S03]  /*04a0*/  FFMA R24, R12, R17, R29 ;  /* 0x000000110c187223 */ /* 0x000fc6000000001d */
[----:B------:R0:W5:Y:S04]  /*04b0*/  LDG.E R12, desc[UR12][R6.64+0x1c] ;  /* 0x00001c0c060c7981 */ /* 0x000168000c1e1900 */
[----:B------:R1:W5:Y:S01]  /*04c0*/  LDG.E R17, desc[UR12][R2.64+0x1c] ;  /* 0x00001c0c02117981 */ /* 0x000362000c1e1900 */
[----:B------:R-:W-:-:S04]  /*04d0*/  UIADD3 UR10, UPT, UPT, UR10, 0x10, URZ ;  /* 0x000000100a0a7890 */ /* 0x000fc8000fffe0ff */
[----:B------:R-:W-:Y:S01]  /*04e0*/  UISETP.NE.AND UP1, UPT, UR10, URZ, UPT ;  /* 0x000000ff0a00728c */ /* 0x000fe2000bf25270 */
[----:B0-----:R-:W-:Y:S02]  /*04f0*/  IADD3 R6, P0, PT, R6, 0x40, RZ ;  /* 0x0000004006067810 */ /* 0x001fe40007f1e0ff */
[----:B-1----:R-:W-:Y:S02]  /*0500*/  IADD3 R2, P1, PT, R2, 0x40, RZ ;  /* 0x0000004002027810 */ /* 0x002fe40007f3e0ff */
[----:B------:R-:W-:Y:S02]  /*0510*/  IADD3.X R7, PT, PT, RZ, R7, RZ, P0, !PT ;  /* 0x00000007ff077210 */ /* 0x000fe400007fe4ff */
[----:B------:R-:W-:Y:S01]  /*0520*/  IADD3.X R3, PT, PT, RZ, R3, RZ, P1, !PT ;  /* 0x00000003ff037210 */ /* 0x000fe20000ffe4ff */
[----:B--2---:R-:W-:-:S04]  /*0530*/  FFMA R19, R19, R14, R24 ;  /* 0x0000000e13137223 */ /* 0x004fc80000000018 */
[----:B---3--:R-:W-:-:S04]  /*0540*/  FFMA R19, R16, R21, R19 ;  /* 0x0000001510137223 */ /* 0x008fc80000000013 */
[----:B----4-:R-:W-:-:S04]  /*0550*/  FFMA R19, R18, R23, R19 ;  /* 0x0000001712137223 */ /* 0x010fc80000000013 */
[----:B-----5:R-:W-:-:S04]  /*0560*/  FFMA R19, R20, R25, R19 ;  /* 0x0000001914137223 */ /* 0x020fc80000000013 */
[----:B------:R-:W-:-:S04]  /*0570*/  FFMA R13, R8, R13, R19 ;  /* 0x0000000d080d7223 */ /* 0x000fc80000000013 */
[----:B------:R-:W-:-:S04]  /*0580*/  FFMA R13, R22, R27, R13 ;  /* 0x0000001b160d7223 */ /* 0x000fc8000000000d */
[----:B------:R-:W-:-:S04]  /*0590*/  FFMA R13, R10, R15, R13 ;  /* 0x0000000f0a0d7223 */ /* 0x000fc8000000000d */
[----:B------:R-:W-:Y:S01]  /*05a0*/  FFMA R14, R12, R17, R13 ;  /* 0x000000110c0e7223 */ /* 0x000fe2000000000d */
[----:B------:R-:W-:Y:S06]  /*05b0*/  BRA.U UP1, `(.L_x_226) ;  /* 0xfffffffd01247547 */ /* 0x000fec000b83ffff */
.L_x_225:
[----:B------:R-:W-:Y:S05]  /*05c0*/  BRA.U !UP0, `(.L_x_224) ;  /* 0x0000000508607547 */ /* 0x000fea000b800000 */
[----:B------:R-:W-:Y:S02]  /*05d0*/  UISETP.GE.U32.AND UP0, UPT, UR8, 0x8, UPT ;  /* 0x000000080800788c */ /* 0x000fe4000bf06070 */
[----:B------:R-:W-:-:S04]  /*05e0*/  ULOP3.LUT UR5, UR7, 0x7, URZ, 0xc0, !UPT ;  /* 0x0000000707057892 */ /* 0x000fc8000f8ec0ff */
[----:B------:R-:W-:-:S03]  /*05f0*/  UISETP.NE.AND UP1, UPT, UR5, URZ, UPT ;  /* 0x000000ff0500728c */ /* 0x000fc6000bf25270 */
[----:B------:R-:W-:Y:S08]  /*0600*/  BRA.U !UP0, `(.L_x_227) ;  /* 0x0000000108807547 */ /* 0x000ff0000b800000 */
[----:B------:R-:W0:Y:S01]  /*0610*/  LDC.64 R2, c[0x0][0x388] ;  /* 0x0000e200ff027b82 */ /* 0x000e220000000a00 */
[----:B------:R-:W1:Y:S01]  /*0620*/  LDCU.64 UR8, c[0x0][0x390] ;  /* 0x00007200ff0877ac */ /* 0x000e620008000a00 */
[----:B------:R-:W-:-:S04]  /*0630*/  IADD3 R7, P0, PT, R4, R11, RZ ;  /* 0x0000000b04077210 */ /* 0x000fc80007f1e0ff */
[----:B------:R-:W-:Y:S02]  /*0640*/  IADD3.X R8, PT, PT, RZ, R5, RZ, P0, !PT ;  /* 0x00000005ff087210 */ /* 0x000fe400007fe4ff */
[----:B-1----:R-:W-:-:S04]  /*0650*/  LEA R6, P0, R7, UR8, 0x2 ;  /* 0x0000000807067c11 */ /* 0x002fc8000f8010ff */
[----:B------:R-:W-:Y:S01]  /*0660*/  LEA.HI.X R7, R7, UR9, R8, 0x2, P0 ;  /* 0x0000000907077c11 */ /* 0x000fe200080f1408 */
[----:B0-----:R-:W-:-:S04]  /*0670*/  IMAD.WIDE.U32 R2, R11, 0x4, R2 ;  /* 0x000000040b027825 */ /* 0x001fc800078e0002 */
        /* <DEDUP_REMOVED lines=16> */
[----:B------:R-:W-:-:S02]  /*0780*/  VIADD R11, R11, 0x8 ;  /* 0x000000080b0b7836 */ /* 0x000fc40000000000 */
[----:B--2---:R-:W-:-:S04]  /*0790*/  FFMA R18, R19, R18, R14 ;  /* 0x0000001213127223 */ /* 0x004fc8000000000e */
[----:B---3--:R-:W-:-:S04]  /*07a0*/  FFMA R18, R21, R20, R18 ;  /* 0x0000001415127223 */ /* 0x008fc80000000012 */
[----:B----4-:R-:W-:-:S04]  /*07b0*/  FFMA R18, R23, R22, R18 ;  /* 0x0000001617127223 */ /* 0x010fc80000000012 */
[----:B-----5:R-:W-:-:S04]  /*07c0*/  FFMA R25, R25, R24, R18 ;  /* 0x0000001819197223 */ /* 0x020fc80000000012 */
[----:B------:R-:W-:-:S04]  /*07d0*/  FFMA R17, R16, R17, R25 ;  /* 0x0000001110117223 */ /* 0x000fc80000000019 */
[----:B------:R-:W-:-:S04]  /*07e0*/  FFMA R15, R10, R15, R17 ;  /* 0x0000000f0a0f7223 */ /* 0x000fc80000000011 */
[----:B------:R-:W-:-:S04]  /*07f0*/  FFMA R13, R8, R13, R15 ;  /* 0x0000000d080d7223 */ /* 0x000fc8000000000f */
[----:B------:R-:W-:-:S07]  /*0800*/  FFMA R14, R26, R12, R13 ;  /* 0x0000000c1a0e7223 */ /* 0x000fce000000000d */
.L_x_227:
        /* <DEDUP_REMOVED lines=19> */
[----:B------:R-:W5:Y:S01]  /*0940*/  LDG.E R17, desc[UR12][R4.64+0xc] ;  /* 0x00000c0c04117981 */ /* 0x000f62000c1e1900 */
[----:B------:R-:W-:Y:S01]  /*0950*/  IADD3 R11, PT, PT, R11, 0x4, RZ ;  /* 0x000000040b0b7810 */ /* 0x000fe20007ffe0ff */
[----:B--2---:R-:W-:-:S04]  /*0960*/  FFMA R6, R7, R6, R14 ;  /* 0x0000000607067223 */ /* 0x004fc8000000000e */
[----:B---3--:R-:W-:-:S04]  /*0970*/  FFMA R6, R13, R8, R6 ;  /* 0x000000080d067223 */ /* 0x008fc80000000006 */
[----:B----4-:R-:W-:-:S04]  /*0980*/  FFMA R6, R15, R10, R6 ;  /* 0x0000000a0f067223 */ /* 0x010fc80000000006 */
[----:B-----5:R-:W-:-:S07]  /*0990*/  FFMA R14, R17, R12, R6 ;  /* 0x0000000c110e7223 */ /* 0x020fce0000000006 */
.L_x_228:
        /* <DEDUP_REMOVED lines=11> */
[----:B------:R-:W-:Y:S01]  /*0a50*/  LEA.HI.X R9, R9, UR9, R8, 0x2, P0 ;  /* 0x0000000909097c11 */ /* 0x000fe200080f1408 */
[----:B------:R-:W-:Y:S01]  /*0a60*/  IMAD.MOV.U32 R2, RZ, RZ, R4 ;  /* 0x000000ffff027224 */ /* 0x000fe200078e0004 */
[----:B------:R-:W-:-:S07]  /*0a70*/  MOV R7, R5 ;  /* 0x0000000500077202 */ /* 0x000fce0000000f00 */
.L_x_229:
[----:B------:R-:W-:Y:S02]  /*0a80*/  MOV R3, R7 ;  /* 0x0000000700037202 */ /* 0x000fe40000000f00 */
[----:B------:R-:W-:Y:S02]  /*0a90*/  MOV R4, R6 ;  /* 0x0000000600047202 */ /* 0x000fe40000000f00 */
[----:B------:R-:W-:Y:S02]  /*0aa0*/  MOV R5, R9 ;  /* 0x0000000900057202 */ /* 0x000fe40000000f00 */
[----:B------:R0:W2:Y:S04]  /*0ab0*/  LDG.E R3, desc[UR12][R2.64] ;  /* 0x0000000c02037981 */ /* 0x0000a8000c1e1900 */
[----:B------:R-:W2:Y:S01]  /*0ac0*/  LDG.E R4, desc[UR12][R4.64] ;  /* 0x0000000c04047981 */ /* 0x000ea2000c1e1900 */
[----:B------:R-:W-:Y:S01]  /*0ad0*/  UIADD3 UR4, UPT, UPT, UR4, 0x1, URZ ;  /* 0x0000000104047890 */ /* 0x000fe2000fffe0ff */
[----:B------:R-:W-:-:S03]  /*0ae0*/  IADD3 R6, P0, PT, R6, 0x4, RZ ;  /* 0x0000000406067810 */ /* 0x000fc60007f1e0ff */
[----:B------:R-:W-:Y:S01]  /*0af0*/  UISETP.NE.AND UP0, UPT, UR4, URZ, UPT ;  /* 0x000000ff0400728c */ /* 0x000fe2000bf05270 */
[----:B0-----:R-:W-:Y:S02]  /*0b00*/  IADD3 R2, P1, PT, R2, 0x4, RZ ;  /* 0x0000000402027810 */ /* 0x001fe40007f3e0ff */
[----:B------:R-:W-:Y:S02]  /*0b10*/  IADD3.X R9, PT, PT, RZ, R9, RZ, P0, !PT ;  /* 0x00000009ff097210 */ /* 0x000fe400007fe4ff */
[----:B------:R-:W-:Y:S01]  /*0b20*/  IADD3.X R7, PT, PT, RZ, R7, RZ, P1, !PT ;  /* 0x00000007ff077210 */ /* 0x000fe20000ffe4ff */
[----:B--2---:R-:W-:-:S03]  /*0b30*/  FFMA R14, R3, R4, R14 ;  /* 0x00000004030e7223 */ /* 0x004fc6000000000e */
[----:B------:R-:W-:Y:S05]  /*0b40*/  BRA.U UP0, `(.L_x_229) ;  /* 0xfffffffd00cc7547 */ /* 0x000fea000b83ffff */
.L_x_224:
[----:B------:R-:W0:Y:S01]  /*0b50*/  LDC.64 R2, c[0x0][0x380] ;  /* 0x0000e000ff027b82 */ /* 0x000e220000000a00 */
[----:B------:R-:W1:Y:S02]  /*0b60*/  LDCU UR4, c[0x0][0x3a8] ;  /* 0x00007500ff0477ac */ /* 0x000e640008000800 */
[----:B-1----:R-:W-:Y:S01]  /*0b70*/  FMUL R5, R14, UR4 ;  /* 0x000000040e057c20 */ /* 0x002fe20008400000 */
[----:B0-----:R-:W-:-:S05]  /*0b80*/  IMAD.WIDE.U32 R2, R0, 0x4, R2 ;  /* 0x0000000400027825 */ /* 0x001fca00078e0002 */
[----:B------:R-:W-:Y:S01]  /*0b90*/  STG.E desc[UR12][R2.64], R5 ;  /* 0x0000000502007986 */ /* 0x000fe2000c10190c */
[----:B------:R-:W-:Y:S05]  /*0ba0*/  EXIT ;  /* 0x000000000000794d */ /* 0x000fea0003800000 */
.L_x_230:
        /* <DEDUP_REMOVED lines=13> */
.L_x_299:


//--------------------- .text.talu_rope_f32       --------------------------
	.section	.text.talu_rope_f32,"ax",@progbits
	.align	128
        .global         talu_rope_f32
        .type           talu_rope_f32,@function
        .size           talu_rope_f32,(.L_x_282 - talu_rope_f32)
        .other          talu_rope_f32,@"STO_CUDA_ENTRY STV_DEFAULT"
talu_rope_f32:
.text.talu_rope_f32:
[----:B------:R-:W0:Y:S01]  /*0000*/  LDC R1, c[0x0][0x37c] ;  /* 0x0000df00ff017b82 */ /* 0x000e220000000800 */
[----:B------:R-:W1:Y:S07]  /*0010*/  S2R R3, SR_TID.X ;  /* 0x0000000000037919 */ /* 0x000e6e0000002100 */
[----:B------:R-:W1:Y:S01]  /*0020*/  S2UR UR5, SR_CTAID.X ;  /* 0x00000000000579c3 */ /* 0x000e620000002500 */
[----:B------:R-:W2:Y:S01]  /*0030*/  LDCU UR7, c[0x0][0x390] ;  /* 0x00007200ff0777ac */ /* 0x000ea20008000800 */
[----:B0-----:R-:W-:Y:S01]  /*0040*/  VIADD R1, R1, 0xffffffe0 ;  /* 0xffffffe001017836 */ /* 0x001fe20000000000 */
[----:B------:R-:W0:Y:S05]  /*0050*/  LDCU UR4, c[0x0][0x388] ;  /* 0x00007100ff0477ac */ /* 0x000e2a0008000800 */
[----:B------:R-:W1:Y:S01]  /*0060*/  LDC R10, c[0x0][0x360] ;  /* 0x0000d800ff0a7b82 */ /* 0x000e620000000800 */
[----:B--2---:R-:W-:-:S04]  /*0070*/  USHF.R.U32.HI UR6, URZ, 0x1, UR7 ;  /* 0x00000001ff067899 */ /* 0x004fc80008011607 */
[----:B0-----:R-:W-:Y:S01]  /*0080*/  UIMAD UR4, UR6, UR4, URZ ;  /* 0x00000004060472a4 */ /* 0x001fe2000f8e02ff */
[----:B-1----:R-:W-:-:S05]  /*0090*/  IMAD R10, R10, UR5, R3 ;  /* 0x000000050a0a7c24 */ /* 0x002fca000f8e0203 */
[----:B------:R-:W-:-:S13]  /*00a0*/  ISETP.GE.U32.AND P0, PT, R10, UR4, PT ;  /* 0x000000040a007c0c */ /* 0x000fda000bf06070 */
[----:B------:R-:W-:Y:S05]  /*00b0*/  @P0 EXIT ;  /* 0x000000000000094d */ /* 0x000fea0003800000 */
[----:B------:R-:W0:Y:S01]  /*00c0*/  I2F.U32.RP R0, UR6 ;  /* 0x0000000600007d06 */ /* 0x000e220008209000 */
[----:B------:R-:W-:Y:S01]  /*00d0*/  IMAD R5, RZ, RZ, -UR6 ;  /* 0x80000006ff057e24 */ /* 0x000fe2000f8e02ff */
[----:B------:R-:W-:Y:S01]  /*00e0*/  ISETP.NE.U32.AND P2, PT, RZ, UR6, PT ;  /* 0x00000006ff007c0c */ /* 0x000fe2000bf45070 */
[----:B------:R-:W-:Y:S05]  /*00f0*/  BSSY.RECONVERGENT B0, `(.L_x_231) ;  /* 0x0000021000007945 */ /* 0x000fea0003800200 */
[----:B0-----:R-:W0:Y:S02]  /*0100*/  MUFU.RCP R0, R0 ;  /* 0x0000000000007308 */ /* 0x001e240000001000 */
[----:B0-----:R-:W-:-:S06]  /*0110*/  VIADD R2, R0, 0xffffffe ;  /* 0x0ffffffe00027836 */ /* 0x001fcc0000000000 */
[----:B------:R0:W1:Y:S02]  /*0120*/  F2I.FTZ.U32.TRUNC.NTZ R3, R2 ;  /* 0x0000000200037305 */ /* 0x000064000021f000 */
[----:B0-----:R-:W-:Y:S02]  /*0130*/  IMAD.MOV.U32 R2, RZ, RZ, RZ ;  /* 0x000000ffff027224 */ /* 0x001fe400078e00ff */
[----:B-1----:R-:W-:-:S04]  /*0140*/  IMAD R5, R5, R3, RZ ;  /* 0x0000000305057224 */ /* 0x002fc800078e02ff */
[----:B------:R-:W-:-:S06]  /*0150*/  IMAD.HI.U32 R3, R3, R5, R2 ;  /* 0x0000000503037227 */ /* 0x000fcc00078e0002 */
[----:B------:R-:W-:-:S05]  /*0160*/  IMAD.HI.U32 R5, R3, R10, RZ ;  /* 0x0000000a03057227 */ /* 0x000fca00078e00ff */
[----:B------:R-:W-:-:S05]  /*0170*/  IADD3 R3, PT, PT, -R5, RZ, RZ ;  /* 0x000000ff05037210 */ /* 0x000fca0007ffe1ff */
[----:B------:R-:W-:-:S05]  /*0180*/  IMAD R3, R3, UR6, R10 ;  /* 0x0000000603037c24 */ /* 0x000fca000f8e020a */
[----:B------:R-:W-:-:S13]  /*0190*/  ISETP.GE.U32.AND P0, PT, R3, UR6, PT ;  /* 0x0000000603007c0c */ /* 0x000fda000bf06070 */
[----:B------:R-:W-:Y:S02]  /*01a0*/  @P0 VIADD R3, R3, -UR6 ;  /* 0x8000000603030c36 */ /* 0x000fe40008000000 */
[----:B------:R-:W-:-:S03]  /*01b0*/  @P0 VIADD R5, R5, 0x1 ;  /* 0x0000000105050836 */ /* 0x000fc60000000000 */
[----:B------:R-:W-:Y:S02]  /*01c0*/  ISETP.GE.U32.AND P1, PT, R3, UR6, PT ;  /* 0x0000000603007c0c */ /* 0x000fe4000bf26070 */
[----:B------:R-:W-:-:S04]  /*01d0*/  I2FP.F32.U32 R3, UR7 ;  /* 0x0000000700037c45 */ /* 0x000fc80008201000 */
[----:B------:R-:W0:Y:S07]  /*01e0*/  MUFU.RCP R2, R3 ;  /* 0x0000000300027308 */ /* 0x000e2e0000001000 */
[----:B------:R-:W-:Y:S01]  /*01f0*/  @P1 VIADD R5, R5, 0x1 ;  /* 0x0000000105051836 */ /* 0x000fe20000000000 */
[----:B------:R-:W-:-:S05]  /*0200*/  @!P2 LOP3.LUT R5, RZ, UR6, RZ, 0x33, !PT ;  /* 0x00000006ff05ac12 */ /* 0x000fca000f8e33ff */
[----:B------:R-:W-:-:S04]  /*0210*/  IMAD.MOV R7, RZ, RZ, -R5 ;  /* 0x000000ffff077224 */ /* 0x000fc800078e0a05 */
[----:B------:R-:W-:Y:S02]  /*0220*/  IMAD R10, R7, UR6, R10 ;  /* 0x00000006070a7c24 */ /* 0x000fe4000f8e020a */
[----:B0-----:R-:W-:-:S03]  /*0230*/  FFMA R7, -R3, R2, 1 ;  /* 0x3f80000003077423 */ /* 0x001fc60000000102 */
[----:B------:R-:W-:Y:S01]  /*0240*/  I2FP.F32.U32 R0, R10 ;  /* 0x0000000a00007245 */ /* 0x000fe20000201000 */
[----:B------:R-:W-:Y:S01]  /*0250*/  FFMA R9, R2, R7, R2 ;  /* 0x0000000702097223 */ /* 0x000fe20000000002 */
[----:B------:R-:W-:-:S03]  /*0260*/  HFMA2 R7, -RZ, RZ, 1.875, 0 ;  /* 0x3f800000ff077431 */ /* 0x000fc600000001ff */
[----:B------:R-:W-:-:S04]  /*0270*/  FMUL R0, R0, -2 ;  /* 0xc000000000007820 */ /* 0x000fc80000400000 */
[----:B------:R-:W0:Y:S01]  /*0280*/  FCHK P0, R0, R3 ;  /* 0x0000000300007302 */ /* 0x000e220000000000 */
[----:B------:R-:W-:-:S04]  /*0290*/  FFMA R2, R0, R9, RZ ;  /* 0x0000000900027223 */ /* 0x000fc800000000ff */
[----:B------:R-:W-:-:S04]  /*02a0*/  FFMA R4, -R3, R2, R0 ;  /* 0x0000000203047223 */ /* 0x000fc80000000100 */
[----:B------:R-:W-:Y:S01]  /*02b0*/  FFMA R2, R9, R4, R2 ;  /* 0x0000000409027223 */ /* 0x000fe20000000002 */
[----:B0-----:R-:W-:Y:S06]  /*02c0*/  @!P0 BRA `(.L_x_232) ;  /* 0x00000000000c8947 */ /* 0x001fec0003800000 */
[----:B------:R-:W-:-:S07]  /*02d0*/  MOV R2, 0x2f0 ;  /* 0x000002f000027802 */ /* 0x000fce0000000f00 */
[----:B------:R-:W-:Y:S05]  /*02e0*/  CALL.REL.NOINC `($__internal_4_$__cuda_sm3x_div_rn_noftz_f32_slowpath) ;  /* 0x0000001000407944 */ /* 0x000fea0003c00000 */
[----:B------:R-:W-:-:S07]  /*02f0*/  IMAD.MOV.U32 R2, RZ, RZ, R0 ;  /* 0x000000ffff027224 */ /* 0x000fce00078e0000 */
.L_x_232:
[----:B------:R-:W-:Y:S05]  /*0300*/  BSYNC.RECONVERGENT B0 ;  /* 0x0000000000007941 */ /* 0x000fea0003800200 */
.L_x_231:
[----:B------:R-:W0:Y:S01]  /*0310*/  LDC R3, c[0x0][0x398] ;  /* 0x0000e600ff037b82 */ /* 0x000e220000000800 */
[----:B------:R-:W-:Y:S01]  /*0320*/  IMAD.MOV.U32 R14, RZ, RZ, 0x3a2c32e4 ;  /* 0x3a2c32e4ff0e7424 */ /* 0x000fe200078e00ff */
[----:B------:R-:W-:Y:S01]  /*0330*/  BSSY.RECONVERGENT B0, `(.L_x_233) ;  /* 0x0000058000007945 */ /* 0x000fe20003800200 */
[C---:B0-----:R-:W-:Y:S01]  /*0340*/  FMUL R0, |R3|.reuse, 16777216 ;  /* 0x4b80000003007820 */ /* 0x041fe20000400200 */
[----:B------:R-:W-:-:S04]  /*0350*/  FSETP.GEU.AND P0, PT, |R3|, 1.175494350822287508e-38, PT ;  /* 0x008000000300780b */ /* 0x000fc80003f0e200 */
[----:B------:R-:W-:-:S05]  /*0360*/  FSEL R0, R0, |R3|, !P0 ;  /* 0x4000000300007208 */ /* 0x000fca0004000000 */
[----:B------:R-:W-:-:S05]  /*0370*/  VIADD R4, R0, 0xc0cafb0d ;  /* 0xc0cafb0d00047836 */ /* 0x000fca0000000000 */
[----:B------:R-:W-:-:S05]  /*0380*/  LOP3.LUT R9, R4, 0xff800000, RZ, 0xc0, !PT ;  /* 0xff80000004097812 */ /* 0x000fca00078ec0ff */
[----:B------:R-:W-:Y:S01]  /*0390*/  IMAD.IADD R0, R0, 0x1, -R9 ;  /* 0x0000000100007824 */ /* 0x000fe200078e0a09 */
[----:B------:R-:W-:-:S03]  /*03a0*/  I2FP.F32.S32 R9, R9 ;  /* 0x0000000900097245 */ /* 0x000fc60000201400 */
[C---:B------:R-:W-:Y:S01]  /*03b0*/  FADD R6, R0.reuse, 1 ;  /* 0x3f80000000067421 */ /* 0x040fe20000000000 */
[----:B------:R-:W-:Y:S01]  /*03c0*/  FADD R4, R0, -1 ;  /* 0xbf80000000047421 */ /* 0x000fe20000000000 */
[----:B------:R-:W-:-:S03]  /*03d0*/  FSEL R0, RZ, -24, P0 ;  /* 0xc1c00000ff007808 */ /* 0x000fc60000000000 */
[----:B------:R-:W-:Y:S01]  /*03e0*/  FADD R11, R4, R4 ;  /* 0x00000004040b7221 */ /* 0x000fe20000000000 */
[----:B------:R-:W0:Y:S01]  /*03f0*/  MUFU.RCP R6, R6 ;  /* 0x0000000600067308 */ /* 0x000e220000001000 */
[----:B------:R-:W-:Y:S02]  /*0400*/  FFMA R9, R9, 1.1920928955078125e-07, R0 ;  /* 0x3400000009097823 */ /* 0x000fe40000000000 */
[----:B0-----:R-:W-:-:S04]  /*0410*/  FMUL R8, R6, R11 ;  /* 0x0000000b06087220 */ /* 0x001fc80000400000 */
[----:B------:R-:W-:Y:S01]  /*0420*/  FADD R12, R4, -R8 ;  /* 0x80000008040c7221 */ /* 0x000fe20000000000 */
[C---:B------:R-:W-:Y:S01]  /*0430*/  FMUL R11, R8.reuse, R8 ;  /* 0x00000008080b7220 */ /* 0x040fe20000400000 */
[----:B------:R-:W-:Y:S02]  /*0440*/  FFMA R0, R8, 1.4426950216293334961, R9 ;  /* 0x3fb8aa3b08007823 */ /* 0x000fe40000000009 */
[----:B------:R-:W-:Y:S01]  /*0450*/  FADD R13, R12, R12 ;  /* 0x0000000c0c0d7221 */ /* 0x000fe20000000000 */
[----:B------:R-:W-:Y:S01]  /*0460*/  FFMA R12, R11, R14, 0.0032181653659790754318 ;  /* 0x3b52e7db0b0c7423 */ /* 0x000fe2000000000e */
[----:B------:R-:W-:Y:S02]  /*0470*/  FADD R9, R9, -R0 ;  /* 0x8000000009097221 */ /* 0x000fe40000000000 */
[----:B------:R-:W-:Y:S01]  /*0480*/  FFMA R13, R4, -R8, R13 ;  /* 0x80000008040d7223 */ /* 0x000fe2000000000d */
[----:B------:R-:W-:Y:S01]  /*0490*/  FFMA R12, R11, R12, 0.018033718690276145935 ;  /* 0x3c93bb730b0c7423 */ /* 0x000fe2000000000c */
[----:B------:R-:W-:-:S02]  /*04a0*/  FFMA R4, R8, 1.4426950216293334961, R9 ;  /* 0x3fb8aa3b08047823 */ /* 0x000fc40000000009 */
[----:B------:R-:W-:Y:S01]  /*04b0*/  FMUL R13, R6, R13 ;  /* 0x0000000d060d7220 */ /* 0x000fe20000400000 */
[----:B------:R-:W-:-:S03]  /*04c0*/  FFMA R12, R11, R12, 0.12022458761930465698 ;  /* 0x3df6384f0b0c7423 */ /* 0x000fc6000000000c */
[----:B------:R-:W-:Y:S01]  /*04d0*/  FFMA R9, R13, 1.4426950216293334961, R4 ;  /* 0x3fb8aa3b0d097823 */ /* 0x000fe20000000004 */
[----:B------:R-:W-:-:S03]  /*04e0*/  FMUL R11, R11, R12 ;  /* 0x0000000c0b0b7220 */ /* 0x000fc60000400000 */
[----:B------:R-:W-:Y:S01]  /*04f0*/  FFMA R4, R8, 1.9251366722983220825e-08, R9 ;  /* 0x32a55e3408047823 */ /* 0x000fe20000000009 */
[----:B------:R-:W-:-:S04]  /*0500*/  FMUL R6, R11, 3 ;  /* 0x404000000b067820 */ /* 0x000fc80000400000 */
[----:B------:R-:W-:Y:S01]  /*0510*/  FFMA R4, R13, R6, R4 ;  /* 0x000000060d047223 */ /* 0x000fe20000000004 */
[----:B------:R-:W-:-:S03]  /*0520*/  MOV R13, 0x391fcb8e ;  /* 0x391fcb8e000d7802 */ /* 0x000fc60000000f00 */
[----:B------:R-:W-:-:S04]  /*0530*/  FFMA R11, R8, R11, R4 ;  /* 0x0000000b080b7223 */ /* 0x000fc80000000004 */
[----:B------:R-:W-:-:S04]  /*0540*/  FADD R4, R0, R11 ;  /* 0x0000000b00047221 */ /* 0x000fc80000000000 */
[----:B------:R-:W-:Y:S01]  /*0550*/  FMUL R9, R4, R2 ;  /* 0x0000000204097220 */ /* 0x000fe20000400000 */
[----:B------:R-:W-:-:S03]  /*0560*/  FADD R0, -R0, R4 ;  /* 0x0000000400007221 */ /* 0x000fc60000000100 */
[----:B------:R-:W0:Y:S01]  /*0570*/  FRND R6, R9 ;  /* 0x0000000900067307 */ /* 0x000e220000201000 */
[----:B------:R-:W-:Y:S01]  /*0580*/  FADD R11, R11, -R0 ;  /* 0x800000000b0b7221 */ /* 0x000fe20000000000 */
[-C--:B------:R-:W-:Y:S01]  /*0590*/  FFMA R4, R4, R2.reuse, -R9 ;  /* 0x0000000204047223 */ /* 0x080fe20000000809 */
[----:B------:R-:W-:Y:S01]  /*05a0*/  FMUL R0, R2, 0.5 ;  /* 0x3f00000002007820 */ /* 0x000fe20000400000 */
[----:B------:R-:W-:Y:S02]  /*05b0*/  FSETP.GT.AND P1, PT, |R9|, 152, PT ;  /* 0x431800000900780b */ /* 0x000fe40003f24200 */
[----:B------:R-:W-:Y:S01]  /*05c0*/  FFMA R4, R11, R2, R4 ;  /* 0x000000020b047223 */ /* 0x000fe20000000004 */
[C---:B------:R-:W-:Y:S01]  /*05d0*/  FSETP.GEU.AND P2, PT, R9.reuse, RZ, PT ;  /* 0x000000ff0900720b */ /* 0x040fe20003f4e000 */
[----:B------:R-:W-:Y:S01]  /*05e0*/  F2I.NTZ R8, R9 ;  /* 0x0000000900087305 */ /* 0x000fe20000203100 */
[----:B0-----:R-:W-:Y:S01]  /*05f0*/  FADD R11, R9, -R6 ;  /* 0x80000006090b7221 */ /* 0x001fe20000000000 */
[----:B------:R-:W-:-:S06]  /*0600*/  FSETP.GT.AND P0, PT, R6, RZ, PT ;  /* 0x000000ff0600720b */ /* 0x000fcc0003f04000 */
[----:B------:R-:W0:Y:S01]  /*0610*/  FRND.TRUNC R0, R0 ;  /* 0x0000000000007307 */ /* 0x000e22000020d000 */
[----:B------:R-:W-:-:S04]  /*0620*/  FADD R4, R4, R11 ;  /* 0x0000000b04047221 */ /* 0x000fc80000000000 */
[----:B------:R-:W-:Y:S01]  /*0630*/  FFMA R11, R4, R13, 0.0013391353422775864601 ;  /* 0x3aaf85ed040b7423 */ /* 0x000fe2000000000d */
[----:B------:R-:W-:Y:S02]  /*0640*/  SEL R13, RZ, 0x83000000, P0 ;  /* 0x83000000ff0d7807 */ /* 0x000fe40000000000 */
[----:B------:R-:W-:Y:S01]  /*0650*/  FSETP.NEU.AND P0, PT, R2, RZ, PT ;  /* 0x000000ff0200720b */ /* 0x000fe20003f0d000 */
[----:B------:R-:W-:-:S03]  /*0660*/  FFMA R11, R4, R11, 0.0096188392490148544312 ;  /* 0x3c1d9856040b7423 */ /* 0x000fc6000000000b */
[----:B------:R-:W-:Y:S01]  /*0670*/  FSETP.EQ.OR P0, PT, R3, 1, !P0 ;  /* 0x3f8000000300780b */ /* 0x000fe20004702400 */
[----:B------:R-:W-:Y:S01]  /*0680*/  FFMA R11, R4, R11, 0.055503588169813156128 ;  /* 0x3d6357bb040b7423 */ /* 0x000fe2000000000b */
[----:B0-----:R-:W-:-:S03]  /*0690*/  FADD R9, R0, R0 ;  /* 0x0000000000097221 */ /* 0x001fc60000000000 */
[----:B------:R-:W-:-:S04]  /*06a0*/  FFMA R11, R4, R11, 0.24022644758224487305 ;  /* 0x3e75fdec040b7423 */ /* 0x000fc8000000000b */
[----:B------:R-:W-:-:S04]  /*06b0*/  FFMA R11, R4, R11, 0.69314718246459960938 ;  /* 0x3f317218040b7423 */ /* 0x000fc8000000000b */
[----:B------:R-:W-:Y:S01]  /*06c0*/  FFMA R11, R4, R11, 1 ;  /* 0x3f800000040b7423 */ /* 0x000fe2000000000b */
[----:B------:R-:W-:Y:S02]  /*06d0*/  VIADD R4, R13, 0x7f000000 ;  /* 0x7f0000000d047836 */ /* 0x000fe40000000000 */
[----:B------:R-:W-:Y:S02]  /*06e0*/  IMAD R13, R8, 0x800000, -R13 ;  /* 0x00800000080d7824 */ /* 0x000fe400078e0a0d */
[----:B------:R-:W-:-:S04]  /*06f0*/  FMUL R4, R11, R4 ;  /* 0x000000040b047220 */ /* 0x000fc80000400000 */
[----:B------:R-:W-:Y:S01]  /*0700*/  FMUL R4, R4, R13 ;  /* 0x0000000d04047220 */ /* 0x000fe20000400000 */
[----:B------:R-:W-:Y:S01]  /*0710*/  @P1 FSEL R4, RZ, +INF , !P2 ;  /* 0x7f800000ff041808 */ /* 0x000fe20005000000 */
[----:B------:R-:W-:Y:S06]  /*0720*/  @P0 BRA `(.L_x_234) ;  /* 0x0000000000600947 */ /* 0x000fec0003800000 */
[----:B------:R-:W-:-:S04]  /*0730*/  FSETP.NAN.AND P0, PT, |R2|, |R2|, PT ;  /* 0x400000020200720b */ /* 0x000fc80003f08200 */
[----:B------:R-:W-:-:S13]  /*0740*/  FSETP.NUM.AND P0, PT, |R3|, |R3|, !P0 ;  /* 0x400000030300720b */ /* 0x000fda0004707200 */
[----:B------:R-:W-:Y:S01]  /*0750*/  @!P0 FADD R7, R2, R3 ;  /* 0x0000000302078221 */ /* 0x000fe20000000000 */
[----:B------:R-:W-:Y:S06]  /*0760*/  @!P0 BRA `(.L_x_234) ;  /* 0x0000000000508947 */ /* 0x000fec0003800000 */
[----:B------:R-:W-:Y:S01]  /*0770*/  FSETP.NEU.AND P0, PT, |R3|, +INF , PT ;  /* 0x7f8000000300780b */ /* 0x000fe20003f0d200 */
[----:B------:R-:W-:Y:S01]  /*0780*/  FADD R9, -R9, R2 ;  /* 0x0000000209097221 */ /* 0x000fe20000000100 */
[----:B------:R-:W-:-:S13]  /*0790*/  FSETP.NEU.AND P1, PT, R3, RZ, PT ;  /* 0x000000ff0300720b */ /* 0x000fda0003f2d000 */
[----:B------:R-:W-:Y:S05]  /*07a0*/  @P0 BRA P1, `(.L_x_235) ;  /* 0x0000000000180947 */ /* 0x000fea0000800000 */
[----:B------:R-:W-:Y:S01]  /*07b0*/  FSETP.GEU.AND P1, PT, R2, RZ, PT ;  /* 0x000000ff0200720b */ /* 0x000fe20003f2e000 */
[----:B------:R-:W-:Y:S01]  /*07c0*/  FADD R7, R3, R3 ;  /* 0x0000000303077221 */ /* 0x000fe20000000000 */
[----:B------:R-:W-:-:S11]  /*07d0*/  FSETP.NEU.AND P0, PT, |R9|, 1, PT ;  /* 0x3f8000000900780b */ /* 0x000fd60003f0d200 */
[----:B------:R-:W-:-:S04]  /*07e0*/  @!P1 LOP3.LUT R7, R7, 0x7f800000, RZ, 0x3c, !PT ;  /* 0x7f80000007079812 */ /* 0x000fc800078e3cff */
[----:B------:R-:W-:Y:S01]  /*07f0*/  @P0 LOP3.LUT R7, R7, 0x7fffffff, RZ, 0xc0, !PT ;  /* 0x7fffffff07070812 */ /* 0x000fe200078ec0ff */
[----:B------:R-:W-:Y:S06]  /*0800*/  BRA `(.L_x_234) ;  /* 0x0000000000287947 */ /* 0x000fec0003800000 */
.L_x_235:
[----:B------:R-:W-:Y:S02]  /*0810*/  FSETP.NEU.AND P0, PT, |R2|, +INF , PT ;  /* 0x7f8000000200780b */ /* 0x000fe40003f0d200 */
[----:B------:R-:W-:-:S13]  /*0820*/  FSETP.EQ.AND P1, PT, R3, -1, PT ;  /* 0xbf8000000300780b */ /* 0x000fda0003f22000 */
[----:B------:R-:W-:Y:S05]  /*0830*/  @!P0 BRA P1, `(.L_x_234) ;  /* 0x00000000001c8947 */ /* 0x000fea0000800000 */
[----:B------:R-:W-:Y:S01]  /*0840*/  FSETP.GEU.AND P1, PT, R3, RZ, PT ;  /* 0x000000ff0300720b */ /* 0x000fe20003f2e000 */
[----:B------:R-:W-:-:S12]  /*0850*/  IMAD.MOV.U32 R7, RZ, RZ, R4 ;  /* 0x000000ffff077224 */ /* 0x000fd800078e0004 */
[----:B------:R-:W0:Y:S01]  /*0860*/  @!P1 FRND.FLOOR R3, R2 ;  /* 0x0000000200039307 */ /* 0x000e220000205000 */
[----:B------:R-:W-:-:S04]  /*0870*/  @!P1 FSETP.NEU.AND P2, PT, |R9|, 1, PT ;  /* 0x3f8000000900980b */ /* 0x000fc80003f4d200 */
[----:B------:R-:W-:Y:S02]  /*0880*/  @!P1 FSEL R0, R4, -R4, P2 ;  /* 0x8000000404009208 */ /* 0x000fe40001000000 */
[----:B0-----:R-:W-:-:S04]  /*0890*/  @!P1 FSETP.NEU.AND P0, PT, R2, R3, PT ;  /* 0x000000030200920b */ /* 0x001fc80003f0d000 */
[----:B------:R-:W-:-:S09]  /*08a0*/  @!P1 FSEL R7, R0, +QNAN , !P0 ;  /* 0x7fffffff00079808 */ /* 0x000fd20004000000 */
.L_x_234:
[----:B------:R-:W-:Y:S05]  /*08b0*/  BSYNC.RECONVERGENT B0 ;  /* 0x0000000000007941 */ /* 0x000fea0003800200 */
.L_x_233:
[----:B------:R-:W0:Y:S01]  /*08c0*/  LDCU UR4, c[0x0][0x394] ;  /* 0x00007280ff0477ac */ /* 0x000e220008000800 */
[----:B------:R-:W-:Y:S01]  /*08d0*/  BSSY.RECONVERGENT B0, `(.L_x_236) ;  /* 0x0000045000007945 */ /* 0x000fe20003800200 */
[----:B------:R-:W1:Y:S01]  /*08e0*/  LDCU.64 UR8, c[0x0][0x358] ;  /* 0x00006b00ff0877ac */ /* 0x000e620008000a00 */
[----:B0-----:R-:W-:-:S05]  /*08f0*/  I2FP.F32.U32 R0, UR4 ;  /* 0x0000000400007c45 */ /* 0x001fca0008201000 */
[----:B------:R-:W-:-:S04]  /*0900*/  FMUL R7, R0, R7 ;  /* 0x0000000700077220 */ /* 0x000fc80000400000 */
[C---:B------:R-:W-:Y:S01]  /*0910*/  FMUL R0, R7.reuse, 0.63661974668502807617 ;  /* 0x3f22f98307007820 */ /* 0x040fe20000400000 */
[----:B------:R-:W-:-:S05]  /*0920*/  FSETP.GE.AND P0, PT, |R7|, 105615, PT ;  /* 0x47ce47800700780b */ /* 0x000fca0003f06200 */
[----:B------:R-:W0:Y:S02]  /*0930*/  F2I.NTZ R0, R0 ;  /* 0x0000000000007305 */ /* 0x000e240000203100 */
[----:B0-----:R-:W-:Y:S01]  /*0940*/  I2FP.F32.S32 R2, R0 ;  /* 0x0000000000027245 */ /* 0x001fe20000201400 */
[----:B------:R-:W-:-:S04]  /*0950*/  IMAD.MOV.U32 R12, RZ, RZ, R0 ;  /* 0x000000ffff0c7224 */ /* 0x000fc800078e0000 */
[----:B------:R-:W-:-:S04]  /*0960*/  FFMA R3, R2, -1.5707962512969970703, R7 ;  /* 0xbfc90fda02037823 */ /* 0x000fc80000000007 */
[----:B------:R-:W-:-:S04]  /*0970*/  FFMA R3, R2, -7.5497894158615963534e-08, R3 ;  /* 0xb3a2216802037823 */ /* 0x000fc80000000003 */
[----:B------:R-:W-:-:S05]  /*0980*/  FFMA R11, R2, -5.3903029534742383927e-15, R3 ;  /* 0xa7c234c5020b7823 */ /* 0x000fca0000000003 */
[----:B------:R-:W-:Y:S01]  /*0990*/  MOV R2, R11 ;  /* 0x0000000b00027202 */ /* 0x000fe20000000f00 */
[----:B-1----:R-:W-:Y:S06]  /*09a0*/  @!P0 BRA `(.L_x_237) ;  /* 0x0000000000dc8947 */ /* 0x002fec0003800000 */
[----:B------:R-:W-:-:S13]  /*09b0*/  FSETP.NEU.AND P0, PT, |R7|, +INF , PT ;  /* 0x7f8000000700780b */ /* 0x000fda0003f0d200 */
[----:B------:R-:W-:Y:S01]  /*09c0*/  @!P0 FMUL R2, RZ, R7 ;  /* 0x00000007ff028220 */ /* 0x000fe20000400000 */
[----:B------:R-:W-:Y:S01]  /*09d0*/  @!P0 IMAD.MOV.U32 R0, RZ, RZ, RZ ;  /* 0x000000ffff008224 */ /* 0x000fe200078e00ff */
[----:B------:R-:W-:Y:S06]  /*09e0*/  @!P0 BRA `(.L_x_237) ;  /* 0x0000000000cc8947 */ /* 0x000fec0003800000 */
[----:B------:R-:W-:Y:S01]  /*09f0*/  IMAD.SHL.U32 R2, R7, 0x100, RZ ;  /* 0x0000010007027824 */ /* 0x000fe200078e00ff */
[----:B------:R-:W0:Y:S01]  /*0a00*/  LDCU.64 UR10, c[0x4][URZ] ;  /* 0x01000000ff0a77ac */ /* 0x000e220008000a00 */
[----:B------:R-:W-:Y:S02]  /*0a10*/  IMAD.MOV.U32 R6, RZ, RZ, RZ ;  /* 0x000000ffff067224 */ /* 0x000fe400078e00ff */
[----:B------:R-:W-:Y:S01]  /*0a20*/  IMAD.MOV.U32 R0, RZ, RZ, R1 ;  /* 0x000000ffff007224 */ /* 0x000fe200078e0001 */
[----:B------:R-:W-:Y:S01]  /*0a30*/  LOP3.LUT R15, R2, 0x80000000, RZ, 0xfc, !PT ;  /* 0x80000000020f7812 */ /* 0x000fe200078efcff */
[----:B------:R-:W-:Y:S01]  /*0a40*/  UMOV UR5, URZ ;  /* 0x000000ff00057c82 */ /* 0x000fe20008000000 */
[----:B------:R-:W-:-:S05]  /*0a50*/  UMOV UR4, URZ ;  /* 0x000000ff00047c82 */ /* 0x000fca0008000000 */
.L_x_238:
[----:B0-----:R-:W-:Y:S01]  /*0a60*/  MOV R8, UR10 ;  /* 0x0000000a00087c02 */ /* 0x001fe20008000f00 */
[----:B------:R-:W-:-:S05]  /*0a70*/  IMAD.U32 R9, RZ, RZ, UR11 ;  /* 0x0000000bff097e24 */ /* 0x000fca000f8e00ff */
[----:B------:R-:W2:Y:S01]  /*0a80*/  LDG.E.CONSTANT R2, desc[UR8][R8.64] ;  /* 0x0000000808027981 */ /* 0x000ea2000c1e9900 */
[----:B------:R-:W-:Y:S02]  /*0a90*/  UIADD3 UR10, UP0, UPT, UR10, 0x4, URZ ;  /* 0x000000040a0a7890 */ /* 0x000fe4000ff1e0ff */
[----:B------:R-:W-:Y:S02]  /*0aa0*/  UIADD3 UR4, UPT, UPT, UR4, 0x1, URZ ;  /* 0x0000000104047890 */ /* 0x000fe4000fffe0ff */
[----:B------:R-:W-:Y:S02]  /*0ab0*/  UIADD3.X UR11, UPT, UPT, URZ, UR11, URZ, UP0, !UPT ;  /* 0x0000000bff0b7290 */ /* 0x000fe400087fe4ff */
[----:B------:R-:W-:Y:S01]  /*0ac0*/  UISETP.NE.AND UP0, UPT, UR4, 0x6, UPT ;  /* 0x000000060400788c */ /* 0x000fe2000bf05270 */
[----:B--2---:R-:W-:-:S03]  /*0ad0*/  IMAD.WIDE.U32 R2, R2, R15, RZ ;  /* 0x0000000f02027225 */ /* 0x004fc600078e00ff */
[----:B------:R-:W-:-:S04]  /*0ae0*/  IADD3 R13, P0, PT, R2, R6, RZ ;  /* 0x00000006020d7210 */ /* 0x000fc80007f1e0ff */
[----:B------:R-:W-:Y:S01]  /*0af0*/  IADD3.X R6, PT, PT, R3, UR5, RZ, P0, !PT ;  /* 0x0000000503067c10 */ /* 0x000fe200087fe4ff */
[----:B------:R0:W-:Y:S02]  /*0b00*/  STL [R0], R13 ;  /* 0x0000000d00007387 */ /* 0x0001e40000100800 */
[----:B0-----:R-:W-:Y:S01]  /*0b10*/  VIADD R0, R0, 0x4 ;  /* 0x0000000400007836 */ /* 0x001fe20000000000 */
[----:B------:R-:W-:Y:S06]  /*0b20*/  BRA.U UP0, `(.L_x_238) ;  /* 0xfffffffd00cc7547 */ /* 0x000fec000b83ffff */
[----:B------:R-:W-:Y:S01]  /*0b30*/  SHF.R.U32.HI R4, RZ, 0x17, R7 ;  /* 0x00000017ff047819 */ /* 0x000fe20000011607 */
[----:B------:R0:W-:Y:S03]  /*0b40*/  STL [R1+0x18], R6 ;  /* 0x0000180601007387 */ /* 0x0001e60000100800 */
[C---:B------:R-:W-:Y:S02]  /*0b50*/  LOP3.LUT R0, R4.reuse, 0xe0, RZ, 0xc0, !PT ;  /* 0x000000e004007812 */ /* 0x040fe400078ec0ff */
[----:B------:R-:W-:-:S03]  /*0b60*/  LOP3.LUT P0, RZ, R4, 0x1f, RZ, 0xc0, !PT ;  /* 0x0000001f04ff7812 */ /* 0x000fc6000780c0ff */
[----:B------:R-:W-:-:S05]  /*0b70*/  VIADD R0, R0, 0xffffff80 ;  /* 0xffffff8000007836 */ /* 0x000fca0000000000 */
[----:B------:R-:W-:-:S05]  /*0b80*/  SHF.R.U32.HI R0, RZ, 0x5, R0 ;  /* 0x00000005ff007819 */ /* 0x000fca0000011600 */
[----:B------:R-:W-:-:S05]  /*0b90*/  IMAD R13, R0, -0x4, R1 ;  /* 0xfffffffc000d7824 */ /* 0x000fca00078e0201 */
[----:B------:R-:W2:Y:S04]  /*0ba0*/  LDL R0, [R13+0x18] ;  /* 0x000018000d007983 */ /* 0x000ea80000100800 */
[----:B------:R-:W2:Y:S04]  /*0bb0*/  LDL R3, [R13+0x14] ;  /* 0x000014000d037983 */ /* 0x000ea80000100800 */
[----:B------:R-:W3:Y:S01]  /*0bc0*/  @P0 LDL R2, [R13+0x10] ;  /* 0x000010000d020983 */ /* 0x000ee20000100800 */
[----:B------:R-:W-:Y:S01]  /*0bd0*/  LOP3.LUT R4, R4, 0x1f, RZ, 0xc0, !PT ;  /* 0x0000001f04047812 */ /* 0x000fe200078ec0ff */
[----:B------:R-:W-:Y:S01]  /*0be0*/  UMOV UR4, 0x54442d19 ;  /* 0x54442d1900047882 */ /* 0x000fe20000000000 */
[----:B------:R-:W-:-:S02]  /*0bf0*/  UMOV UR5, 0x3bf921fb ;  /* 0x3bf921fb00057882 */ /* 0x000fc40000000000 */
[-C--:B--2---:R-:W-:Y:S02]  /*0c00*/  @P0 SHF.L.W.U32.HI R0, R3, R4.reuse, R0 ;  /* 0x0000000403000219 */ /* 0x084fe40000010e00 */
[----:B---3--:R-:W-:Y:S02]  /*0c10*/  @P0 SHF.L.W.U32.HI R3, R2, R4, R3 ;  /* 0x0000000402030219 */ /* 0x008fe40000010e03 */
[----:B------:R-:W-:Y:S02]  /*0c20*/  ISETP.GE.AND P0, PT, R7, RZ, PT ;  /* 0x000000ff0700720c */ /* 0x000fe40003f06270 */
[C---:B------:R-:W-:Y:S02]  /*0c30*/  SHF.L.W.U32.HI R2, R3.reuse, 0x2, R0 ;  /* 0x0000000203027819 */ /* 0x040fe40000010e00 */
[----:B------:R-:W-:Y:S02]  /*0c40*/  SHF.L.U32 R3, R3, 0x2, RZ ;  /* 0x0000000203037819 */ /* 0x000fe400000006ff */
[----:B------:R-:W-:-:S04]  /*0c50*/  SHF.R.S32.HI R4, RZ, 0x1f, R2 ;  /* 0x0000001fff047819 */ /* 0x000fc80000011402 */
[C---:B------:R-:W-:Y:S02]  /*0c60*/  LOP3.LUT R8, R4.reuse, R3, RZ, 0x3c, !PT ;  /* 0x0000000304087212 */ /* 0x040fe400078e3cff */
[----:B------:R-:W-:Y:S02]  /*0c70*/  LOP3.LUT R9, R4, R2, RZ, 0x3c, !PT ;  /* 0x0000000204097212 */ /* 0x000fe400078e3cff */
[----:B------:R-:W-:Y:S02]  /*0c80*/  SHF.R.U32.HI R3, RZ, 0x1e, R0 ;  /* 0x0000001eff037819 */ /* 0x000fe40000011600 */
[C---:B------:R-:W-:Y:S02]  /*0c90*/  LOP3.LUT R4, R2.reuse, R7, RZ, 0x3c, !PT ;  /* 0x0000000702047212 */ /* 0x040fe400078e3cff */
[----:B------:R-:W1:Y:S01]  /*0ca0*/  I2F.F64.S64 R8, R8 ;  /* 0x0000000800087312 */ /* 0x000e620000301c00 */
[----:B------:R-:W-:Y:S02]  /*0cb0*/  LEA.HI R0, R2, R3, RZ, 0x1 ;  /* 0x0000000302007211 */ /* 0x000fe400078f08ff */
[----:B------:R-:W-:-:S03]  /*0cc0*/  ISETP.GE.AND P1, PT, R4, RZ, PT ;  /* 0x000000ff0400720c */ /* 0x000fc60003f26270 */
[----:B------:R-:W-:-:S04]  /*0cd0*/  IMAD.MOV R2, RZ, RZ, -R0 ;  /* 0x000000ffff027224 */ /* 0x000fc800078e0a00 */
[----:B------:R-:W-:Y:S01]  /*0ce0*/  @!P0 IMAD.MOV.U32 R0, RZ, RZ, R2 ;  /* 0x000000ffff008224 */ /* 0x000fe200078e0002 */
[----:B-1----:R-:W-:-:S10]  /*0cf0*/  DMUL R14, R8, UR4 ;  /* 0x00000004080e7c28 */ /* 0x002fd40008000000 */
[----:B------:R-:W1:Y:S02]  /*0d00*/  F2F.F32.F64 R14, R14 ;  /* 0x0000000e000e7310 */ /* 0x000e640000301000 */
[----:B01----:R-:W-:-:S07]  /*0d10*/  FSEL R2, -R14, R14, !P1 ;  /* 0x0000000e0e027208 */ /* 0x003fce0004800100 */
.L_x_237:
[----:B------:R-:W-:Y:S05]  /*0d20*/  BSYNC.RECONVERGENT B0 ;  /* 0x0000000000007941 */ /* 0x000fea0003800200 */
.L_x_236:
[----:B------:R-:W-:Y:S02]  /*0d30*/  IMAD.MOV.U32 R13, RZ, RZ, 0x37cbac00 ;  /* 0x37cbac00ff0d7424 */ /* 0x000fe400078e00ff */
[----:B------:R-:W-:Y:S01]  /*0d40*/  FMUL R3, R2, R2 ;  /* 0x0000000202037220 */ /* 0x000fe20000400000 */
[C---:B------:R-:W-:Y:S01]  /*0d50*/  LOP3.LUT R6, R0.reuse, 0x1, RZ, 0xc0, !PT ;  /* 0x0000000100067812 */ /* 0x040fe200078ec0ff */
[----:B------:R-:W-:Y:S01]  /*0d60*/  VIADD R0, R0, 0x1 ;  /* 0x0000000100007836 */ /* 0x000fe20000000000 */
[----:B------:R-:W-:Y:S01]  /*0d70*/  BSSY.RECONVERGENT B0, `(.L_x_239) ;  /* 0x0000048000007945 */ /* 0x000fe20003800200 */
[----:B------:R-:W-:Y:S01]  /*0d80*/  FFMA R4, R3, R13, -0.0013887860113754868507 ;  /* 0xbab607ed03047423 */ /* 0x000fe2000000000d */
[----:B------:R-:W-:Y:S01]  /*0d90*/  ISETP.NE.U32.AND P0, PT, R6, 0x1, PT ;  /* 0x000000010600780c */ /* 0x000fe20003f05070 */
[----:B------:R-:W-:Y:S01]  /*0da0*/  IMAD.MOV.U32 R15, RZ, RZ, 0x3e2aaaa8 ;  /* 0x3e2aaaa8ff0f7424 */ /* 0x000fe200078e00ff */
[----:B------:R-:W-:Y:S02]  /*0db0*/  MOV R6, 0x3c0885e4 ;  /* 0x3c0885e400067802 */ /* 0x000fe40000000f00 */
[----:B------:R-:W-:-:S02]  /*0dc0*/  FSEL R4, R4, -0.00019574658654164522886, P0 ;  /* 0xb94d415304047808 */ /* 0x000fc40000000000 */
[----:B------:R-:W-:Y:S02]  /*0dd0*/  FSEL R6, R6, 0.041666727513074874878, !P0 ;  /* 0x3d2aaabb06067808 */ /* 0x000fe40004000000 */
[----:B------:R-:W-:Y:S02]  /*0de0*/  LOP3.LUT P1, RZ, R0, 0x2, RZ, 0xc0, !PT ;  /* 0x0000000200ff7812 */ /* 0x000fe4000782c0ff */
[----:B------:R-:W-:Y:S01]  /*0df0*/  FSEL R0, R2, 1, !P0 ;  /* 0x3f80000002007808 */ /* 0x000fe20004000000 */
[----:B------:R-:W-:Y:S01]  /*0e00*/  FFMA R4, R3, R4, R6 ;  /* 0x0000000403047223 */ /* 0x000fe20000000006 */
[----:B------:R-:W-:Y:S02]  /*0e10*/  FSEL R15, -R15, -0.4999999701976776123, !P0 ;  /* 0xbeffffff0f0f7808 */ /* 0x000fe40004000100 */
[----:B------:R-:W-:Y:S01]  /*0e20*/  FSETP.GE.AND P0, PT, |R7|, 105615, PT ;  /* 0x47ce47800700780b */ /* 0x000fe20003f06200 */
[C---:B------:R-:W-:Y:S02]  /*0e30*/  FFMA R9, R3.reuse, R0, RZ ;  /* 0x0000000003097223 */ /* 0x040fe400000000ff */
[----:B------:R-:W-:-:S04]  /*0e40*/  FFMA R4, R3, R4, R15 ;  /* 0x0000000403047223 */ /* 0x000fc8000000000f */
[----:B------:R-:W-:-:S04]  /*0e50*/  FFMA R14, R9, R4, R0 ;  /* 0x00000004090e7223 */ /* 0x000fc80000000000 */
[----:B------:R-:W-:Y:S02]  /*0e60*/  @P1 FADD R14, RZ, -R14 ;  /* 0x8000000eff0e1221 */ /* 0x000fe40000000000 */
[----:B------:R-:W-:Y:S05]  /*0e70*/  @!P0 BRA `(.L_x_240) ;  /* 0x0000000000dc8947 */ /* 0x000fea0003800000 */
[----:B------:R-:W-:-:S13]  /*0e80*/  FSETP.NEU.AND P0, PT, |R7|, +INF , PT ;  /* 0x7f8000000700780b */ /* 0x000fda0003f0d200 */
[----:B------:R-:W-:Y:S01]  /*0e90*/  @!P0 FMUL R11, RZ, R7 ;  /* 0x00000007ff0b8220 */ /* 0x000fe20000400000 */
[----:B------:R-:W-:Y:S01]  /*0ea0*/  @!P0 IMAD.MOV.U32 R12, RZ, RZ, RZ ;  /* 0x000000ffff0c8224 */ /* 0x000fe200078e00ff */
[----:B------:R-:W-:Y:S06]  /*0eb0*/  @!P0 BRA `(.L_x_240) ;  /* 0x0000000000cc8947 */ /* 0x000fec0003800000 */
[----:B------:R-:W-:Y:S01]  /*0ec0*/  SHF.L.U32 R2, R7, 0x8, RZ ;  /* 0x0000000807027819 */ /* 0x000fe200000006ff */
[----:B------:R-:W-:Y:S01]  /*0ed0*/  IMAD.MOV.U32 R6, RZ, RZ, RZ ;  /* 0x000000ffff067224 */ /* 0x000fe200078e00ff */
[----:B------:R-:W0:Y:S01]  /*0ee0*/  LDCU.64 UR10, c[0x4][URZ] ;  /* 0x01000000ff0a77ac */ /* 0x000e220008000a00 */
[----:B------:R-:W-:Y:S01]  /*0ef0*/  IMAD.MOV.U32 R0, RZ, RZ, R1 ;  /* 0x000000ffff007224 */ /* 0x000fe200078e0001 */
[----:B------:R-:W-:Y:S01]  /*0f00*/  LOP3.LUT R15, R2, 0x80000000, RZ, 0xfc, !PT ;  /* 0x80000000020f7812 */ /* 0x000fe200078efcff */
[----:B------:R-:W-:Y:S01]  /*0f10*/  UMOV UR5, URZ ;  /* 0x000000ff00057c82 */ /* 0x000fe20008000000 */
[----:B------:R-:W-:-:S05]  /*0f20*/  UMOV UR4, URZ ;  /* 0x000000ff00047c82 */ /* 0x000fca0008000000 */
.L_x_241:
[----:B0-----:R-:W-:Y:S01]  /*0f30*/  IMAD.U32 R8, RZ, RZ, UR10 ;  /* 0x0000000aff087e24 */ /* 0x001fe2000f8e00ff */
[----:B------:R-:W-:-:S05]  /*0f40*/  MOV R9, UR11 ;  /* 0x0000000b00097c02 */ /* 0x000fca0008000f00 */
        /* <DEDUP_REMOVED lines=23> */
[----:B------:R-:W-:Y:S01]  /*10c0*/  UMOV UR5, 0x3bf921fb ;  /* 0x3bf921fb00057882 */ /* 0x000fe20000000000 */
[----:B------:R-:W-:-:S02]  /*10d0*/  ISETP.GE.AND P1, PT, R7, RZ, PT ;  /* 0x000000ff0700720c */ /* 0x000fc40003f26270 */
[-C--:B--2---:R-:W-:Y:S02]  /*10e0*/  @P0 SHF.L.W.U32.HI R0, R3, R4.reuse, R0 ;  /* 0x0000000403000219 */ /* 0x084fe40000010e00 */
[----:B---3--:R-:W-:-:S04]  /*10f0*/  @P0 SHF.L.W.U32.HI R3, R2, R4, R3 ;  /* 0x0000000402030219 */ /* 0x008fc80000010e03 */
[C---:B------:R-:W-:Y:S01]  /*1100*/  SHF.L.W.U32.HI R2, R3.reuse, 0x2, R0 ;  /* 0x0000000203027819 */ /* 0x040fe20000010e00 */
[----:B------:R-:W-:-:S03]  /*1110*/  IMAD.SHL.U32 R3, R3, 0x4, RZ ;  /* 0x0000000403037824 */ /* 0x000fc600078e00ff */
[----:B------:R-:W-:Y:S02]  /*1120*/  SHF.R.S32.HI R4, RZ, 0x1f, R2 ;  /* 0x0000001fff047819 */ /* 0x000fe40000011402 */
[----:B------:R-:W-:Y:S02]  /*1130*/  LOP3.LUT R7, R2, R7, RZ, 0x3c, !PT ;  /* 0x0000000702077212 */ /* 0x000fe400078e3cff */
[C---:B------:R-:W-:Y:S02]  /*1140*/  LOP3.LUT R8, R4.reuse, R3, RZ, 0x3c, !PT ;  /* 0x0000000304087212 */ /* 0x040fe400078e3cff */
[----:B------:R-:W-:Y:S02]  /*1150*/  LOP3.LUT R9, R4, R2, RZ, 0x3c, !PT ;  /* 0x0000000204097212 */ /* 0x000fe400078e3cff */
[----:B------:R-:W-:Y:S02]  /*1160*/  SHF.R.U32.HI R3, RZ, 0x1e, R0 ;  /* 0x0000001eff037819 */ /* 0x000fe40000011600 */
[----:B------:R-:W-:-:S02]  /*1170*/  ISETP.GE.AND P0, PT, R7, RZ, PT ;  /* 0x000000ff0700720c */ /* 0x000fc40003f06270 */
[----:B------:R-:W1:Y:S01]  /*1180*/  I2F.F64.S64 R8, R8 ;  /* 0x0000000800087312 */ /* 0x000e620000301c00 */
[----:B------:R-:W-:-:S04]  /*1190*/  LEA.HI R12, R2, R3, RZ, 0x1 ;  /* 0x00000003020c7211 */ /* 0x000fc800078f08ff */
[----:B------:R-:W-:-:S05]  /*11a0*/  IADD3 R0, PT, PT, -R12, RZ, RZ ;  /* 0x000000ff0c007210 */ /* 0x000fca0007ffe1ff */
[----:B------:R-:W-:Y:S01]  /*11b0*/  @!P1 IMAD.MOV.U32 R12, RZ, RZ, R0 ;  /* 0x000000ffff0c9224 */ /* 0x000fe200078e0000 */
[----:B-1----:R-:W-:-:S10]  /*11c0*/  DMUL R16, R8, UR4 ;  /* 0x0000000408107c28 */ /* 0x002fd40008000000 */
[----:B------:R-:W1:Y:S02]  /*11d0*/  F2F.F32.F64 R16, R16 ;  /* 0x0000001000107310 */ /* 0x000e640000301000 */
[----:B01----:R-:W-:-:S07]  /*11e0*/  FSEL R11, -R16, R16, !P0 ;  /* 0x00000010100b7208 */ /* 0x003fce0004000100 */
.L_x_240:
[----:B------:R-:W-:Y:S05]  /*11f0*/  BSYNC.RECONVERGENT B0 ;  /* 0x0000000000007941 */ /* 0x000fea0003800200 */
.L_x_239:
[----:B------:R-:W0:Y:S01]  /*1200*/  LDCU UR4, c[0x0][0x38c] ;  /* 0x00007180ff0477ac */ /* 0x000e220008000800 */
[----:B------:R-:W1:Y:S01]  /*1210*/  LDC.64 R6, c[0x0][0x380] ;  /* 0x0000e000ff067b82 */ /* 0x000e620000000a00 */
[----:B0-----:R-:W-:-:S04]  /*1220*/  IMAD R5, R5, UR4, R10 ;  /* 0x0000000405057c24 */ /* 0x001fc8000f8e020a */
[C---:B------:R-:W-:Y:S02]  /*1230*/  VIADD R3, R5.reuse, UR6 ;  /* 0x0000000605037c36 */ /* 0x040fe40008000000 */
[----:B-1----:R-:W-:-:S04]  /*1240*/  IMAD.WIDE.U32 R4, R5, 0x4, R6 ;  /* 0x0000000405047825 */ /* 0x002fc800078e0006 */
[----:B------:R-:W-:Y:S01]  /*1250*/  IMAD.WIDE.U32 R2, R3, 0x4, R6 ;  /* 0x0000000403027825 */ /* 0x000fe200078e0006 */
[----:B------:R-:W2:Y:S04]  /*1260*/  LDG.E R9, desc[UR8][R4.64] ;  /* 0x0000000804097981 */ /* 0x000ea8000c1e1900 */
[----:B------:R-:W3:Y:S01]  /*1270*/  LDG.E R15, desc[UR8][R2.64] ;  /* 0x00000008020f7981 */ /* 0x000ee2000c1e1900 */
[----:B------:R-:W-:Y:S01]  /*1280*/  FMUL R6, R11, R11 ;  /* 0x0000000b0b067220 */ /* 0x000fe20000400000 */
[----:B------:R-:W-:Y:S01]  /*1290*/  LOP3.LUT R0, R12, 0x1, RZ, 0xc0, !PT ;  /* 0x000000010c007812 */ /* 0x000fe200078ec0ff */
[----:B------:R-:W-:Y:S02]  /*12a0*/  IMAD.MOV.U32 R7, RZ, RZ, 0x3d2aaabb ;  /* 0x3d2aaabbff077424 */ /* 0x000fe400078e00ff */
[----:B------:R-:W-:Y:S01]  /*12b0*/  FFMA R13, R6, R13, -0.0013887860113754868507 ;  /* 0xbab607ed060d7423 */ /* 0x000fe2000000000d */
[----:B------:R-:W-:-:S02]  /*12c0*/  ISETP.NE.U32.AND P0, PT, R0, 0x1, PT ;  /* 0x000000010000780c */ /* 0x000fc40003f05070 */
[----:B------:R-:W-:Y:S02]  /*12d0*/  MOV R8, 0x3effffff ;  /* 0x3effffff00087802 */ /* 0x000fe40000000f00 */
[----:B------:R-:W-:Y:S02]  /*12e0*/  FSEL R13, R13, -0.00019574658654164522886, !P0 ;  /* 0xb94d41530d0d7808 */ /* 0x000fe40004000000 */
[----:B------:R-:W-:Y:S02]  /*12f0*/  FSEL R7, R7, 0.0083327032625675201416, !P0 ;  /* 0x3c0885e407077808 */ /* 0x000fe40004000000 */
[----:B------:R-:W-:Y:S02]  /*1300*/  FSEL R8, -R8, -0.16666662693023681641, !P0 ;  /* 0xbe2aaaa808087808 */ /* 0x000fe40004000100 */
[----:B------:R-:W-:Y:S01]  /*1310*/  LOP3.LUT P1, RZ, R12, 0x2, RZ, 0xc0, !PT ;  /* 0x000000020cff7812 */ /* 0x000fe2000782c0ff */
[----:B------:R-:W-:Y:S01]  /*1320*/  FFMA R7, R6, R13, R7 ;  /* 0x0000000d06077223 */ /* 0x000fe20000000007 */
[----:B------:R-:W-:-:S03]  /*1330*/  FSEL R0, R11, 1, P0 ;  /* 0x3f8000000b007808 */ /* 0x000fc60000000000 */
[C---:B------:R-:W-:Y:S02]  /*1340*/  FFMA R8, R6.reuse, R7, R8 ;  /* 0x0000000706087223 */ /* 0x040fe40000000008 */
[----:B------:R-:W-:-:S04]  /*1350*/  FFMA R7, R6, R0, RZ ;  /* 0x0000000006077223 */ /* 0x000fc800000000ff */
[----:B------:R-:W-:-:S04]  /*1360*/  FFMA R0, R7, R8, R0 ;  /* 0x0000000807007223 */ /* 0x000fc80000000000 */
[----:B------:R-:W-:-:S04]  /*1370*/  @P1 FADD R0, RZ, -R0 ;  /* 0x80000000ff001221 */ /* 0x000fc80000000000 */
[C---:B---3--:R-:W-:Y:S01]  /*1380*/  FMUL R7, R0.reuse, R15 ;  /* 0x0000000f00077220 */ /* 0x048fe20000400000 */
[----:B--2---:R-:W-:-:S03]  /*1390*/  FMUL R0, R0, R9 ;  /* 0x0000000900007220 */ /* 0x004fc60000400000 */
[C---:B------:R-:W-:Y:S01]  /*13a0*/  FFMA R7, R14.reuse, R9, -R7 ;  /* 0x000000090e077223 */ /* 0x040fe20000000807 */
[----:B------:R-:W-:-:S04]  /*13b0*/  FFMA R15, R14, R15, R0 ;  /* 0x0000000f0e0f7223 */ /* 0x000fc80000000000 */
[----:B------:R-:W-:Y:S04]  /*13c0*/  STG.E desc[UR8][R4.64], R7 ;  /* 0x0000000704007986 */ /* 0x000fe8000c101908 */
[----:B------:R-:W-:Y:S01]  /*13d0*/  STG.E desc[UR8][R2.64], R15 ;  /* 0x0000000f02007986 */ /* 0x000fe2000c101908 */
[----:B------:R-:W-:Y:S05]  /*13e0*/  EXIT ;  /* 0x000000000000794d */ /* 0x000fea0003800000 */
        .weak           $__internal_4_$__cuda_sm3x_div_rn_noftz_f32_slowpath
        .type           $__internal_4_$__cuda_sm3x_div_rn_noftz_f32_slowpath,@function
        .size           $__internal_4_$__cuda_sm3x_div_rn_noftz_f32_slowpath,(.L_x_282 - $__internal_4_$__cuda_sm3x_div_rn_noftz_f32_slowpath)
$__internal_4_$__cuda_sm3x_div_rn_noftz_f32_slowpath:
[----:B------:R-:W-:Y:S01]  /*13f0*/  SHF.R.U32.HI R6, RZ, 0x17, R3 ;  /* 0x00000017ff067819 */ /* 0x000fe20000011603 */
[----:B------:R-:W-:Y:S01]  /*1400*/  BSSY.RECONVERGENT B1, `(.L_x_242) ;  /* 0x0000064000017945 */ /* 0x000fe20003800200 */
[--C-:B------:R-:W-:Y:S01]  /*1410*/  SHF.R.U32.HI R4, RZ, 0x17, R0.reuse ;  /* 0x00000017ff047819 */ /* 0x100fe20000011600 */
[----:B------:R-:W-:Y:S01]  /*1420*/  IMAD.MOV.U32 R9, RZ, RZ, R0 ;  /* 0x000000ffff097224 */ /* 0x000fe200078e0000 */
[----:B------:R-:W-:Y:S02]  /*1430*/  LOP3.LUT R8, R6, 0xff, RZ, 0xc0, !PT ;  /* 0x000000ff06087812 */ /* 0x000fe400078ec0ff */
[----:B------:R-:W-:Y:S02]  /*1440*/  LOP3.LUT R6, R4, 0xff, RZ, 0xc0, !PT ;  /* 0x000000ff04067812 */ /* 0x000fe400078ec0ff */
[----:B------:R-:W-:Y:S01]  /*1450*/  MOV R12, R3 ;  /* 0x00000003000c7202 */ /* 0x000fe20000000f00 */
        /* <DEDUP_REMOVED lines=29> */
.L_x_243:
[----:B------:R-:W-:Y:S01]  /*1630*/  LEA R3, R8, 0xc0800000, 0x17 ;  /* 0xc080000008037811 */ /* 0x000fe200078eb8ff */
[----:B------:R-:W-:Y:S01]  /*1640*/  VIADD R6, R6, 0xffffff81 ;  /* 0xffffff8106067836 */ /* 0x000fe20000000000 */
[----:B------:R-:W-:Y:S03]  /*1650*/  BSSY.RECONVERGENT B2, `(.L_x_248) ;  /* 0x0000035000027945 */ /* 0x000fe60003800200 */
[----:B------:R-:W-:Y:S02]  /*1660*/  IMAD.IADD R3, R12, 0x1, -R3 ;  /* 0x000000010c037824 */ /* 0x000fe400078e0a03 */
[----:B------:R-:W-:Y:S02]  /*1670*/  IMAD R0, R6, -0x800000, R9 ;  /* 0xff80000006007824 */ /* 0x000fe400078e0209 */
[----:B------:R-:W0:Y:S01]  /*1680*/  MUFU.RCP R11, R3 ;  /* 0x00000003000b7308 */ /* 0x000e220000001000 */
[----:B------:R-:W-:-:S04]  /*1690*/  FADD.FTZ R13, -R3, -RZ ;  /* 0x800000ff030d7221 */ /* 0x000fc80000010100 */
[----:B0-----:R-:W-:-:S04]  /*16a0*/  FFMA R12, R11, R13, 1 ;  /* 0x3f8000000b0c7423 */ /* 0x001fc8000000000d */
[----:B------:R-:W-:-:S04]  /*16b0*/  FFMA R14, R11, R12, R11 ;  /* 0x0000000c0b0e7223 */ /* 0x000fc8000000000b */
[----:B------:R-:W-:-:S04]  /*16c0*/  FFMA R9, R0, R14, RZ ;  /* 0x0000000e00097223 */ /* 0x000fc800000000ff */
[----:B------:R-:W-:-:S04]  /*16d0*/  FFMA R12, R13, R9, R0 ;  /* 0x000000090d0c7223 */ /* 0x000fc80000000000 */
[----:B------:R-:W-:Y:S01]  /*16e0*/  FFMA R11, R14, R12, R9 ;  /* 0x0000000c0e0b7223 */ /* 0x000fe20000000009 */
[----:B------:R-:W-:-:S03]  /*16f0*/  IADD3 R9, PT, PT, R6, 0x7f, -R8 ;  /* 0x0000007f06097810 */ /* 0x000fc60007ffe808 */
[----:B------:R-:W-:Y:S02]  /*1700*/  FFMA R12, R13, R11, R0 ;  /* 0x0000000b0d0c7223 */ /* 0x000fe40000000000 */
[----:B------:R-:W-:Y:S02]  /*1710*/  IMAD.IADD R9, R9, 0x1, R4 ;  /* 0x0000000109097824 */ /* 0x000fe400078e0204 */
[----:B------:R-:W-:-:S05]  /*1720*/  FFMA R0, R14, R12, R11 ;  /* 0x0000000c0e007223 */ /* 0x000fca000000000b */
[----:B------:R-:W-:-:S04]  /*1730*/  SHF.R.U32.HI R3, RZ, 0x17, R0 ;  /* 0x00000017ff037819 */ /* 0x000fc80000011600 */
[----:B------:R-:W-:-:S04]  /*1740*/  LOP3.LUT R3, R3, 0xff, RZ, 0xc0, !PT ;  /* 0x000000ff03037812 */ /* 0x000fc800078ec0ff */
[----:B------:R-:W-:-:S05]  /*1750*/  IADD3 R8, PT, PT, R3, R9, RZ ;  /* 0x0000000903087210 */ /* 0x000fca0007ffe0ff */
        /* <DEDUP_REMOVED lines=10> */
[-CC-:B------:R-:W-:Y:S01]  /*1800*/  FFMA.RZ R3, R14, R12.reuse, R11.reuse ;  /* 0x0000000c0e037223 */ /* 0x180fe2000000c00b */
[----:B------:R-:W-:Y:S02]  /*1810*/  VIADD R9, R8, 0x20 ;  /* 0x0000002008097836 */ /* 0x000fe40000000000 */
[-CC-:B------:R-:W-:Y:S01]  /*1820*/  FFMA.RM R4, R14, R12.reuse, R11.reuse ;  /* 0x0000000c0e047223 */ /* 0x180fe2000000400b */
[----:B------:R-:W-:Y:S02]  /*1830*/  ISETP.NE.AND P2, PT, R8, RZ, PT ;  /* 0x000000ff0800720c */ /* 0x000fe40003f45270 */
[----:B------:R-:W-:Y:S01]  /*1840*/  LOP3.LUT R6, R3, 0x7fffff, RZ, 0xc0, !PT ;  /* 0x007fffff03067812 */ /* 0x000fe200078ec0ff */
[----:B------:R-:W-:Y:S01]  /*1850*/  FFMA.RP R3, R14, R12, R11 ;  /* 0x0000000c0e037223 */ /* 0x000fe2000000800b */
[----:B------:R-:W-:Y:S01]  /*1860*/  ISETP.NE.AND P1, PT, R8, RZ, PT ;  /* 0x000000ff0800720c */ /* 0x000fe20003f25270 */
        /* <DEDUP_REMOVED lines=11> */
[----:B------:R-:W-:-:S04]  /*1920*/  LOP3.LUT R4, R4, R3, RZ, 0xc0, !PT ;  /* 0x0000000304047212 */ /* 0x000fc800078ec0ff */
[----:B------:R-:W-:-:S04]  /*1930*/  IADD3 R9, PT, PT, R9, R4, RZ ;  /* 0x0000000409097210 */ /* 0x000fc80007ffe0ff */
[----:B------:R-:W-:Y:S01]  /*1940*/  LOP3.LUT R0, R9, R0, RZ, 0xfc, !PT ;  /* 0x0000000009007212 */ /* 0x000fe200078efcff */
[----:B------:R-:W-:Y:S06]  /*1950*/  BRA `(.L_x_251) ;  /* 0x0000000000107947 */ /* 0x000fec0003800000 */
.L_x_250:
[----:B------:R-:W-:-:S04]  /*1960*/  LOP3.LUT R0, R0, 0x80000000, RZ, 0xc0, !PT ;  /* 0x8000000000007812 */ /* 0x000fc800078ec0ff */
[----:B------:R-:W-:Y:S01]  /*1970*/  LOP3.LUT R0, R0, 0x7f800000, RZ, 0xfc, !PT ;  /* 0x7f80000000007812 */ /* 0x000fe200078efcff */
[----:B------:R-:W-:Y:S06]  /*1980*/  BRA `(.L_x_251) ;  /* 0x0000000000047947 */ /* 0x000fec0003800000 */
.L_x_249:
[----:B------:R-:W-:-:S07]  /*1990*/  IMAD R0, R9, 0x800000, R0 ;  /* 0x0080000009007824 */ /* 0x000fce00078e0200 */
.L_x_251:
[----:B------:R-:W-:Y:S05]  /*19a0*/  BSYNC.RECONVERGENT B2 ;  /* 0x0000000000027941 */ /* 0x000fea0003800200 */
.L_x_248:
[----:B------:R-:W-:Y:S05]  /*19b0*/  BRA `(.L_x_252) ;  /* 0x0000000000207947 */ /* 0x000fea0003800000 */
.L_x_247:
[----:B------:R-:W-:-:S04]  /*19c0*/  LOP3.LUT R0, R12, 0x80000000, R9, 0x48, !PT ;  /* 0x800000000c007812 */ /* 0x000fc800078e4809 */
[----:B------:R-:W-:Y:S01]  /*19d0*/  LOP3.LUT R0, R0, 0x7f800000, RZ, 0xfc, !PT ;  /* 0x7f80000000007812 */ /* 0x000fe200078efcff */
[----:B------:R-:W-:Y:S06]  /*19e0*/  BRA `(.L_x_252) ;  /* 0x0000000000147947 */ /* 0x000fec0003800000 */
.L_x_246:
[----:B------:R-:W-:Y:S01]  /*19f0*/  LOP3.LUT R0, R12, 0x80000000, R9, 0x48, !PT ;  /* 0x800000000c007812 */ /* 0x000fe200078e4809 */
[----:B------:R-:W-:Y:S06]  /*1a00*/  BRA `(.L_x_252) ;  /* 0x00000000000c7947 */ /* 0x000fec0003800000 */
.L_x_245:
[----:B------:R-:W0:Y:S01]  /*1a10*/  MUFU.RSQ R0, -QNAN ;  /* 0xffc0000000007908 */ /* 0x000e220000001400 */
[----:B------:R-:W-:Y:S05]  /*1a20*/  BRA `(.L_x_252) ;  /* 0x0000000000047947 */ /* 0x000fea0003800000 */
.L_x_244:
[----:B------:R-:W-:-:S07]  /*1a30*/  FADD.FTZ R0, R0, R3 ;  /* 0x0000000300007221 */ /* 0x000fce0000010000 */
.L_x_252:
[----:B------:R-:W-:Y:S05]  /*1a40*/  BSYNC.RECONVERGENT B1 ;  /* 0x0000000000017941 */ /* 0x000fea0003800200 */
.L_x_242:
[----:B------:R-:W-:-:S04]  /*1a50*/  IMAD.MOV.U32 R3, RZ, RZ, 0x0 ;  /* 0x00000000ff037424 */ /* 0x000fc800078e00ff */
[----:B0-----:R-:W-:Y:S05]  /*1a60*/  RET.REL.NODEC R2 `(talu_rope_f32) ;  /* 0xffffffe402647950 */ /* 0x001fea0003c3ffff */
.L_x_253:
        /* <DEDUP_REMOVED lines=9> */
.L_x_282:


//--------------------- .text.talu_rmsnorm_f32    --------------------------
	.section	.text.talu_rmsnorm_f32,"ax",@progbits
	.align	128
        .global         talu_rmsnorm_f32
        .type           talu_rmsnorm_f32,@function
        .size           talu_rmsnorm_f32,(.L_x_283 - talu_rmsnorm_f32)
        .other          talu_rmsnorm_f32,@"STO_CUDA_ENTRY STV_DEFAULT"
talu_rmsnorm_f32:
.text.talu_rmsnorm_f32:
[----:B------:R-:W-:Y:S01]  /*0000*/  LDC R1, c[0x0][0x37c] ;  /* 0x0000df00ff017b82 */ /* 0x000fe20000000800 */
[----:B------:R-:W0:Y:S01]  /*0010*/  S2R R0, SR_CTAID.X ;  /* 0x0000000000007919 */ /* 0x000e220000002500 */
[----:B------:R-:W0:Y:S02]  /*0020*/  LDCU UR4, c[0x0][0x398] ;  /* 0x00007300ff0477ac */ /* 0x000e240008000800 */
[----:B0-----:R-:W-:-:S13]  /*0030*/  ISETP.GE.U32.AND P0, PT, R0, UR4, PT ;  /* 0x0000000400007c0c */ /* 0x001fda000bf06070 */
[----:B------:R-:W-:Y:S05]  /*0040*/  @P0 EXIT ;  /* 0x000000000000094d */ /* 0x000fea0003800000 */
[----:B------:R-:W0:Y:S01]  /*0050*/  S2R R3, SR_TID.X ;  /* 0x0000000000037919 */ /* 0x000e220000002100 */
[----:B------:R-:W1:Y:S01]  /*0060*/  LDCU.64 UR6, c[0x0][0x358] ;  /* 0x00006b00ff0677ac */ /* 0x000e620008000a00 */
[----:B------:R-:W-:Y:S01]  /*0070*/  BSSY.RECONVERGENT B0, `(.L_x_254) ;  /* 0x00000b4000007945 */ /* 0x000fe20003800200 */
[----:B0-----:R-:W-:-:S13]  /*0080*/  ISETP.NE.AND P0, PT, R3, RZ, PT ;  /* 0x000000ff0300720c */ /* 0x001fda0003f05270 */
[----:B-1----:R-:W-:Y:S05]  /*0090*/  @P0 BRA `(.L_x_255) ;  /* 0x0000000800c40947 */ /* 0x002fea0003800000 */
[----:B------:R-:W0:Y:S01]  /*00a0*/  LDC R5, c[0x0][0x39c] ;  /* 0x0000e700ff057b82 */ /* 0x000e220000000800 */
[----:B------:R-:W-:Y:S01]  /*00b0*/  HFMA2 R8, -RZ, RZ, 0, 0 ;  /* 0x00000000ff087431 */ /* 0x000fe200000001ff */
[----:B0-----:R-:W-:-:S13]  /*00c0*/  ISETP.NE.AND P0, PT, R5, RZ, PT ;  /* 0x000000ff0500720c */ /* 0x001fda0003f05270 */
[----:B------:R-:W-:Y:S05]  /*00d0*/  @!P0 BRA `(.L_x_256) ;  /* 0x00000008005c8947 */ /* 0x000fea0003800000 */
[C---:B------:R-:W-:Y:S01]  /*00e0*/  ISETP.GE.U32.AND P0, PT, R5.reuse, 0x10, PT ;  /* 0x000000100500780c */ /* 0x040fe20003f06070 */
[----:B------:R-:W-:Y:S01]  /*00f0*/  IMAD.MOV.U32 R6, RZ, RZ, RZ ;  /* 0x000000ffff067224 */ /* 0x000fe200078e00ff */
[----:B------:R-:W-:Y:S02]  /*0100*/  LOP3.LUT R4, R5, 0xf, RZ, 0xc0, !PT ;  /* 0x0000000f05047812 */ /* 0x000fe400078ec0ff */
[----:B------:R-:W-:Y:S02]  /*0110*/  MOV R8, RZ ;  /* 0x000000ff00087202 */ /* 0x000fe40000000f00 */
[----:B------:R-:W-:-:S07]  /*0120*/  ISETP.NE.AND P1, PT, R4, RZ, PT ;  /* 0x000000ff0400720c */ /* 0x000fce0003f25270 */
[----:B------:R-:W-:Y:S06]  /*0130*/  @!P0 BRA `(.L_x_257) ;  /* 0x0000000400208947 */ /* 0x000fec0003800000 */
[----:B------:R-:W-:Y:S01]  /*0140*/  LOP3.LUT R6, R5, 0xfffffff0, RZ, 0xc0, !PT ;  /* 0xfffffff005067812 */ /* 0x000fe200078ec0ff */
[----:B------:R-:W-:Y:S01]  /*0150*/  IMAD R7, R0, R5, 0x7 ;  /* 0x0000000700077424 */ /* 0x000fe200078e0205 */
[----:B------:R-:W-:Y:S02]  /*0160*/  MOV R8, RZ ;  /* 0x000000ff00087202 */ /* 0x000fe40000000f00 */
[----:B------:R-:W-:-:S07]  /*0170*/  IADD3 R2, PT, PT, -R6, RZ, RZ ;  /* 0x000000ff06027210 */ /* 0x000fce0007ffe1ff */
.L_x_258:
[----:B------:R-:W0:Y:S01]  /*0180*/  LDC.64 R12, c[0x0][0x388] ;  /* 0x0000e200ff0c7b82 */ /* 0x000e220000000a00 */
[C---:B------:R-:W-:Y:S01]  /*0190*/  VIADD R21, R7.reuse, 0xfffffff9 ;  /* 0xfffffff907157836 */ /* 0x040fe20000000000 */
[C---:B------:R-:W-:Y:S02]  /*01a0*/  IADD3 R23, PT, PT, R7.reuse, -0x6, RZ ;  /* 0xfffffffa07177810 */ /* 0x040fe40007ffe0ff */
[C---:B------:R-:W-:Y:S01]  /*01b0*/  IADD3 R19, PT, PT, R7.reuse, -0x5, RZ ;  /* 0xfffffffb07137810 */ /* 0x040fe20007ffe0ff */
[C---:B------:R-:W-:Y:S01]  /*01c0*/  VIADD R15, R7.reuse, 0xfffffffc ;  /* 0xfffffffc070f7836 */ /* 0x040fe20000000000 */
[C---:B------:R-:W-:Y:S02]  /*01d0*/  IADD3 R17, PT, PT, R7.reuse, -0x3, RZ ;  /* 0xfffffffd07117810 */ /* 0x040fe40007ffe0ff */
[----:B------:R-:W-:Y:S01]  /*01e0*/  IADD3 R11, PT, PT, R7, -0x2, RZ ;  /* 0xfffffffe070b7810 */ /* 0x000fe20007ffe0ff */
[----:B0-----:R-:W-:-:S04]  /*01f0*/  IMAD.WIDE.U32 R20, R21, 0x4, R12 ;  /* 0x0000000415147825 */ /* 0x001fc800078e000c */
[--C-:B------:R-:W-:Y:S01]  /*0200*/  IMAD.WIDE.U32 R22, R23, 0x4, R12.reuse ;  /* 0x0000000417167825 */ /* 0x100fe200078e000c */
[----:B------:R-:W2:Y:S03]  /*0210*/  LDG.E R9, desc[UR6][R20.64] ;  /* 0x0000000614097981 */ /* 0x000ea6000c1e1900 */
[--C-:B------:R-:W-:Y:S01]  /*0220*/  IMAD.WIDE.U32 R18, R19, 0x4, R12.reuse ;  /* 0x0000000413127825 */ /* 0x100fe200078e000c */
[----:B------:R-:W3:Y:S03]  /*0230*/  LDG.E R29, desc[UR6][R22.64] ;  /* 0x00000006161d7981 */ /* 0x000ee6000c1e1900 */
[--C-:B------:R-:W-:Y:S01]  /*0240*/  IMAD.WIDE.U32 R14, R15, 0x4, R12.reuse ;  /* 0x000000040f0e7825 */ /* 0x100fe200078e000c */
[----:B------:R-:W4:Y:S03]  /*0250*/  LDG.E R28, desc[UR6][R18.64] ;  /* 0x00000006121c7981 */ /* 0x000f26000c1e1900 */
[--C-:B------:R-:W-:Y:S01]  /*0260*/  IMAD.WIDE.U32 R16, R17, 0x4, R12.reuse ;  /* 0x0000000411107825 */ /* 0x100fe200078e000c */
[----:B------:R0:W5:Y:S03]  /*0270*/  LDG.E R27, desc[UR6][R14.64] ;  /* 0x000000060e1b7981 */ /* 0x000166000c1e1900 */
[--C-:B------:R-:W-:Y:S01]  /*0280*/  IMAD.WIDE.U32 R10, R11, 0x4, R12.reuse ;  /* 0x000000040b0a7825 */ /* 0x100fe200078e000c */
[----:B------:R-:W5:Y:S03]  /*0290*/  LDG.E R26, desc[UR6][R16.64] ;  /* 0x00000006101a7981 */ /* 0x000f66000c1e1900 */
[C---:B------:R-:W-:Y:S01]  /*02a0*/  VIADD R24, R7.reuse, 0xffffffff ;  /* 0xffffffff07187836 */ /* 0x040fe20000000000 */
[----:B------:R1:W5:Y:S03]  /*02b0*/  LDG.E R25, desc[UR6][R10.64] ;  /* 0x000000060a197981 */ /* 0x000366000c1e1900 */
[----:B0-----:R-:W-:Y:S01]  /*02c0*/  IMAD.WIDE.U32 R14, R24, 0x4, R12 ;  /* 0x00000004180e7825 */ /* 0x001fe200078e000c */
[----:B------:R-:W-:-:S03]  /*02d0*/  IADD3 R21, PT, PT, R7, 0x1, RZ ;  /* 0x0000000107157810 */ /* 0x000fc60007ffe0ff */
[C-C-:B------:R-:W-:Y:S01]  /*02e0*/  IMAD.WIDE.U32 R22, R7.reuse, 0x4, R12.reuse ;  /* 0x0000000407167825 */ /* 0x140fe200078e000c */
[----:B------:R0:W5:Y:S01]  /*02f0*/  LDG.E R24, desc[UR6][R14.64] ;  /* 0x000000060e187981 */ /* 0x000162000c1e1900 */
[----:B-1----:R-:W-:Y:S02]  /*0300*/  IADD3 R11, PT, PT, R7, 0x2, RZ ;  /* 0x00000002070b7810 */ /* 0x002fe40007ffe0ff */
[--C-:B------:R-:W-:Y:S01]  /*0310*/  IMAD.WIDE.U32 R20, R21, 0x4, R12.reuse ;  /* 0x0000000415147825 */ /* 0x100fe200078e000c */
[----:B------:R-:W5:Y:S03]  /*0320*/  LDG.E R19, desc[UR6][R22.64] ;  /* 0x0000000616137981 */ /* 0x000f66000c1e1900 */
[--C-:B------:R-:W-:Y:S01]  /*0330*/  IMAD.WIDE.U32 R10, R11, 0x4, R12.reuse ;  /* 0x000000040b0a7825 */ /* 0x100fe200078e000c */
[----:B------:R1:W5:Y:S03]  /*0340*/  LDG.E R18, desc[UR6][R20.64] ;  /* 0x0000000614127981 */ /* 0x000366000c1e1900 */
[C---:B------:R-:W-:Y:S01]  /*0350*/  VIADD R17, R7.reuse, 0x3 ;  /* 0x0000000307117836 */ /* 0x040fe20000000000 */
[----:B0-----:R-:W-:Y:S01]  /*0360*/  IADD3 R15, PT, PT, R7, 0x4, RZ ;  /* 0x00000004070f7810 */ /* 0x001fe20007ffe0ff */
[----:B------:R-:W5:Y:S02]  /*0370*/  LDG.E R11, desc[UR6][R10.64] ;  /* 0x000000060a0b7981 */ /* 0x000f64000c1e1900 */
[----:B------:R-:W-:Y:S01]  /*0380*/  IMAD.WIDE.U32 R16, R17, 0x4, R12 ;  /* 0x0000000411107825 */ /* 0x000fe200078e000c */
[----:B-1----:R-:W-:-:S03]  /*0390*/  IADD3 R21, PT, PT, R7, 0x5, RZ ;  /* 0x0000000507157810 */ /* 0x002fc60007ffe0ff */
[----:B------:R-:W-:Y:S01]  /*03a0*/  IMAD.WIDE.U32 R14, R15, 0x4, R12 ;  /* 0x000000040f0e7825 */ /* 0x000fe200078e000c */
[----:B------:R0:W5:Y:S01]  /*03b0*/  LDG.E R10, desc[UR6][R16.64] ;  /* 0x00000006100a7981 */ /* 0x000162000c1e1900 */
[----:B------:R-:W-:-:S04]  /*03c0*/  IADD3 R23, PT, PT, R7, 0x7, RZ ;  /* 0x0000000707177810 */ /* 0x000fc80007ffe0ff */
[----:B------:R1:W5:Y:S01]  /*03d0*/  LDG.E R14, desc[UR6][R14.64] ;  /* 0x000000060e0e7981 */ /* 0x000362000c1e1900 */
[----:B0-----:R-:W-:-:S04]  /*03e0*/  IMAD.WIDE.U32 R16, R21, 0x4, R12 ;  /* 0x0000000415107825 */ /* 0x001fc800078e000c */
[C---:B------:R-:W-:Y:S01]  /*03f0*/  VIADD R21, R7.reuse, 0x6 ;  /* 0x0000000607157836 */ /* 0x040fe20000000000 */
[----:B-1----:R-:W-:Y:S01]  /*0400*/  IADD3 R15, PT, PT, R7, 0x8, RZ ;  /* 0x00000008070f7810 */ /* 0x002fe20007ffe0ff */
[----:B------:R-:W5:Y:S02]  /*0410*/  LDG.E R16, desc[UR6][R16.64] ;  /* 0x0000000610107981 */ /* 0x000f64000c1e1900 */
[----:B------:R-:W-:-:S04]  /*0420*/  IMAD.WIDE.U32 R20, R21, 0x4, R12 ;  /* 0x0000000415147825 */ /* 0x000fc800078e000c */
[--C-:B------:R-:W-:Y:S02]  /*0430*/  IMAD.WIDE.U32 R22, R23, 0x4, R12.reuse ;  /* 0x0000000417167825 */ /* 0x100fe400078e000c */
[----:B------:R-:W5:Y:S02]  /*0440*/  LDG.E R20, desc[UR6][R20.64] ;  /* 0x0000000614147981 */ /* 0x000f64000c1e1900 */
[----:B------:R-:W-:Y:S02]  /*0450*/  IMAD.WIDE.U32 R12, R15, 0x4, R12 ;  /* 0x000000040f0c7825 */ /* 0x000fe400078e000c */
[----:B------:R-:W5:Y:S04]  /*0460*/  LDG.E R22, desc[UR6][R22.64] ;  /* 0x0000000616167981 */ /* 0x000f68000c1e1900 */
[----:B------:R-:W5:Y:S01]  /*0470*/  LDG.E R12, desc[UR6][R12.64] ;  /* 0x000000060c0c7981 */ /* 0x000f62000c1e1900 */
[----:B------:R-:W-:-:S05]  /*0480*/  VIADD R2, R2, 0x10 ;  /* 0x0000001002027836 */ /* 0x000fca0000000000 */
[----:B------:R-:W-:Y:S02]  /*0490*/  ISETP.NE.AND P0, PT, R2, RZ, PT ;  /* 0x000000ff0200720c */ /* 0x000fe40003f05270 */
[----:B------:R-:W-:Y:S01]  /*04a0*/  IADD3 R7, PT, PT, R7, 0x10, RZ ;  /* 0x0000001007077810 */ /* 0x000fe20007ffe0ff */
[----:B--2---:R-:W-:-:S04]  /*04b0*/  FFMA R8, R9, R9, R8 ;  /* 0x0000000909087223 */ /* 0x004fc80000000008 */
[----:B---3--:R-:W-:-:S04]  /*04c0*/  FFMA R29, R29, R29, R8 ;  /* 0x0000001d1d1d7223 */ /* 0x008fc80000000008 */
[----:B----4-:R-:W-:-:S04]  /*04d0*/  FFMA R28, R28, R28, R29 ;  /* 0x0000001c1c1c7223 */ /* 0x010fc8000000001d */
[----:B-----5:R-:W-:-:S04]  /*04e0*/  FFMA R27, R27, R27, R28 ;  /* 0x0000001b1b1b7223 */ /* 0x020fc8000000001c */
[----:B------:R-:W-:-:S04]  /*04f0*/  FFMA R26, R26, R26, R27 ;  /* 0x0000001a1a1a7223 */ /* 0x000fc8000000001b */
        /* <DEDUP_REMOVED lines=10> */
[----:B------:R-:W-:Y:S01]  /*05a0*/  FFMA R8, R12, R12, R11 ;  /* 0x0000000c0c087223 */ /* 0x000fe2000000000b */
[----:B------:R-:W-:Y:S06]  /*05b0*/  @P0 BRA `(.L_x_258) ;  /* 0xfffffff800f00947 */ /* 0x000fec000383ffff */
.L_x_257:
[----:B------:R-:W-:Y:S05]  /*05c0*/  @!P1 BRA `(.L_x_256) ;  /* 0x0000000400209947 */ /* 0x000fea0003800000 */
[----:B------:R-:W-:Y:S02]  /*05d0*/  ISETP.GE.U32.AND P0, PT, R4, 0x8, PT ;  /* 0x000000080400780c */ /* 0x000fe40003f06070 */
[----:B------:R-:W-:-:S04]  /*05e0*/  LOP3.LUT R22, R5, 0x7, RZ, 0xc0, !PT ;  /* 0x0000000705167812 */ /* 0x000fc800078ec0ff */
[----:B------:R-:W-:-:S07]  /*05f0*/  ISETP.NE.AND P1, PT, R22, RZ, PT ;  /* 0x000000ff1600720c */ /* 0x000fce0003f25270 */
[----:B------:R-:W-:Y:S06]  /*0600*/  @!P0 BRA `(.L_x_259) ;  /* 0x0000000000888947 */ /* 0x000fec0003800000 */
[----:B------:R-:W0:Y:S01]  /*0610*/  LDC.64 R10, c[0x0][0x388] ;  /* 0x0000e200ff0a7b82 */ /* 0x000e220000000a00 */
[----:B------:R-:W-:-:S04]  /*0620*/  IMAD R9, R0, R5, R6 ;  /* 0x0000000500097224 */ /* 0x000fc800078e0206 */
[C---:B------:R-:W-:Y:S01]  /*0630*/  VIADD R17, R9.reuse, 0x2 ;  /* 0x0000000209117836 */ /* 0x040fe20000000000 */
[C---:B------:R-:W-:Y:S02]  /*0640*/  IADD3 R21, PT, PT, R9.reuse, 0x1, RZ ;  /* 0x0000000109157810 */ /* 0x040fe40007ffe0ff */
[C---:B------:R-:W-:Y:S02]  /*0650*/  IADD3 R19, PT, PT, R9.reuse, 0x3, RZ ;  /* 0x0000000309137810 */ /* 0x040fe40007ffe0ff */
[C---:B------:R-:W-:Y:S01]  /*0660*/  IADD3 R13, PT, PT, R9.reuse, 0x4, RZ ;  /* 0x00000004090d7810 */ /* 0x040fe20007ffe0ff */
[----:B0-----:R-:W-:-:S04]  /*0670*/  IMAD.WIDE.U32 R14, R9, 0x4, R10 ;  /* 0x00000004090e7825 */ /* 0x001fc800078e000a */
[--C-:B------:R-:W-:Y:S01]  /*0680*/  IMAD.WIDE.U32 R20, R21, 0x4, R10.reuse ;  /* 0x0000000415147825 */ /* 0x100fe200078e000a */
[----:B------:R0:W2:Y:S03]  /*0690*/  LDG.E R7, desc[UR6][R14.64] ;  /* 0x000000060e077981 */ /* 0x0000a6000c1e1900 */
[--C-:B------:R-:W-:Y:S01]  /*06a0*/  IMAD.WIDE.U32 R16, R17, 0x4, R10.reuse ;  /* 0x0000000411107825 */ /* 0x100fe200078e000a */
[----:B------:R1:W3:Y:S03]  /*06b0*/  LDG.E R2, desc[UR6][R20.64] ;  /* 0x0000000614027981 */ /* 0x0002e6000c1e1900 */
[----:B------:R-:W-:Y:S02]  /*06c0*/  IMAD.WIDE.U32 R18, R19, 0x4, R10 ;  /* 0x0000000413127825 */ /* 0x000fe400078e000a */
[----:B------:R-:W4:Y:S02]  /*06d0*/  LDG.E R16, desc[UR6][R16.64] ;  /* 0x0000000610107981 */ /* 0x000f24000c1e1900 */
[----:B------:R-:W-:-:S02]  /*06e0*/  VIADD R23, R9, 0x5 ;  /* 0x0000000509177836 */ /* 0x000fc40000000000 */
[--C-:B------:R-:W-:Y:S01]  /*06f0*/  IMAD.WIDE.U32 R12, R13, 0x4, R10.reuse ;  /* 0x000000040d0c7825 */ /* 0x100fe200078e000a */
[----:B------:R-:W5:Y:S01]  /*0700*/  LDG.E R18, desc[UR6][R18.64] ;  /* 0x0000000612127981 */ /* 0x000f62000c1e1900 */
[----:B------:R-:W-:Y:S02]  /*0710*/  IADD3 R25, PT, PT, R9, 0x6, RZ ;  /* 0x0000000609197810 */ /* 0x000fe40007ffe0ff */
[--C-:B0-----:R-:W-:Y:S01]  /*0720*/  IMAD.WIDE.U32 R14, R23, 0x4, R10.reuse ;  /* 0x00000004170e7825 */ /* 0x101fe200078e000a */
[----:B------:R-:W-:Y:S01]  /*0730*/  IADD3 R9, PT, PT, R9, 0x7, RZ ;  /* 0x0000000709097810 */ /* 0x000fe20007ffe0ff */
[----:B------:R-:W5:Y:S02]  /*0740*/  LDG.E R12, desc[UR6][R12.64] ;  /* 0x000000060c0c7981 */ /* 0x000f64000c1e1900 */
[--C-:B-1----:R-:W-:Y:S02]  /*0750*/  IMAD.WIDE.U32 R20, R25, 0x4, R10.reuse ;  /* 0x0000000419147825 */ /* 0x102fe400078e000a */
[----:B------:R-:W5:Y:S02]  /*0760*/  LDG.E R14, desc[UR6][R14.64] ;  /* 0x000000060e0e7981 */ /* 0x000f64000c1e1900 */
[----:B------:R-:W-:-:S02]  /*0770*/  IMAD.WIDE.U32 R10, R9, 0x4, R10 ;  /* 0x00000004090a7825 */ /* 0x000fc400078e000a */
[----:B------:R-:W5:Y:S04]  /*0780*/  LDG.E R20, desc[UR6][R20.64] ;  /* 0x0000000614147981 */ /* 0x000f68000c1e1900 */
[----:B------:R-:W5:Y:S01]  /*0790*/  LDG.E R10, desc[UR6][R10.64] ;  /* 0x000000060a0a7981 */ /* 0x000f62000c1e1900 */
[----:B------:R-:W-:Y:S02]  /*07a0*/  VIADD R6, R6, 0x8 ;  /* 0x0000000806067836 */ /* 0x000fe40000000000 */
        /* <DEDUP_REMOVED lines=8> */
.L_x_259:
[----:B------:R-:W-:Y:S05]  /*0830*/  @!P1 BRA `(.L_x_256) ;  /* 0x0000000000849947 */ /* 0x000fea0003800000 */
[----:B------:R-:W-:Y:S02]  /*0840*/  ISETP.GE.U32.AND P0, PT, R22, 0x4, PT ;  /* 0x000000041600780c */ /* 0x000fe40003f06070 */
[----:B------:R-:W-:-:S04]  /*0850*/  LOP3.LUT R2, R5, 0x3, RZ, 0xc0, !PT ;  /* 0x0000000305027812 */ /* 0x000fc800078ec0ff */
[----:B------:R-:W-:-:S07]  /*0860*/  ISETP.NE.AND P1, PT, R2, RZ, PT ;  /* 0x000000ff0200720c */ /* 0x000fce0003f25270 */
[----:B------:R-:W-:Y:S06]  /*0870*/  @!P0 BRA `(.L_x_260) ;  /* 0x0000000000488947 */ /* 0x000fec0003800000 */
[----:B------:R-:W0:Y:S01]  /*0880*/  LDC.64 R10, c[0x0][0x388] ;  /* 0x0000e200ff0a7b82 */ /* 0x000e220000000a00 */
[----:B------:R-:W-:-:S05]  /*0890*/  IMAD R7, R0, R5, R6 ;  /* 0x0000000500077224 */ /* 0x000fca00078e0206 */
[C---:B------:R-:W-:Y:S02]  /*08a0*/  IADD3 R15, PT, PT, R7.reuse, 0x1, RZ ;  /* 0x00000001070f7810 */ /* 0x040fe40007ffe0ff */
[C---:B------:R-:W-:Y:S01]  /*08b0*/  IADD3 R17, PT, PT, R7.reuse, 0x2, RZ ;  /* 0x0000000207117810 */ /* 0x040fe20007ffe0ff */
[----:B0-----:R-:W-:-:S04]  /*08c0*/  IMAD.WIDE.U32 R12, R7, 0x4, R10 ;  /* 0x00000004070c7825 */ /* 0x001fc800078e000a */
[--C-:B------:R-:W-:Y:S02]  /*08d0*/  IMAD.WIDE.U32 R14, R15, 0x4, R10.reuse ;  /* 0x000000040f0e7825 */ /* 0x100fe400078e000a */
[----:B------:R-:W2:Y:S02]  /*08e0*/  LDG.E R13, desc[UR6][R12.64] ;  /* 0x000000060c0d7981 */ /* 0x000ea4000c1e1900 */
[----:B------:R-:W-:Y:S02]  /*08f0*/  VIADD R7, R7, 0x3 ;  /* 0x0000000307077836 */ /* 0x000fe40000000000 */
[--C-:B------:R-:W-:Y:S01]  /*0900*/  IMAD.WIDE.U32 R16, R17, 0x4, R10.reuse ;  /* 0x0000000411107825 */ /* 0x100fe200078e000a */
[----:B------:R-:W3:Y:S03]  /*0910*/  LDG.E R15, desc[UR6][R14.64] ;  /* 0x000000060e0f7981 */ /* 0x000ee6000c1e1900 */
[----:B------:R-:W-:-:S02]  /*0920*/  IMAD.WIDE.U32 R10, R7, 0x4, R10 ;  /* 0x00000004070a7825 */ /* 0x000fc400078e000a */
[----:B------:R-:W4:Y:S04]  /*0930*/  LDG.E R17, desc[UR6][R16.64] ;  /* 0x0000000610117981 */ /* 0x000f28000c1e1900 */
[----:B------:R-:W5:Y:S01]  /*0940*/  LDG.E R11, desc[UR6][R10.64] ;  /* 0x000000060a0b7981 */ /* 0x000f62000c1e1900 */
[----:B------:R-:W-:Y:S01]  /*0950*/  IADD3 R6, PT, PT, R6, 0x4, RZ ;  /* 0x0000000406067810 */ /* 0x000fe20007ffe0ff */
[----:B--2---:R-:W-:-:S04]  /*0960*/  FFMA R8, R13, R13, R8 ;  /* 0x0000000d0d087223 */ /* 0x004fc80000000008 */
[----:B---3--:R-:W-:-:S04]  /*0970*/  FFMA R8, R15, R15, R8 ;  /* 0x0000000f0f087223 */ /* 0x008fc80000000008 */
[----:B----4-:R-:W-:-:S04]  /*0980*/  FFMA R8, R17, R17, R8 ;  /* 0x0000001111087223 */ /* 0x010fc80000000008 */
[----:B-----5:R-:W-:-:S07]  /*0990*/  FFMA R8, R11, R11, R8 ;  /* 0x0000000b0b087223 */ /* 0x020fce0000000008 */
.L_x_260:
[----:B------:R-:W-:Y:S05]  /*09a0*/  @!P1 BRA `(.L_x_256) ;  /* 0x0000000000289947 */ /* 0x000fea0003800000 */
[----:B------:R-:W0:Y:S01]  /*09b0*/  LDC.64 R10, c[0x0][0x388] ;  /* 0x0000e200ff0a7b82 */ /* 0x000e220000000a00 */
[----:B------:R-:W-:Y:S01]  /*09c0*/  IMAD R9, R0, R5, R6 ;  /* 0x0000000500097224 */ /* 0x000fe200078e0206 */
[----:B------:R-:W-:-:S07]  /*09d0*/  IADD3 R2, PT, PT, -R2, RZ, RZ ;  /* 0x000000ff02027210 */ /* 0x000fce0007ffe1ff */
.L_x_261:
[----:B0-----:R-:W-:-:S06]  /*09e0*/  IMAD.WIDE.U32 R6, R9, 0x4, R10 ;  /* 0x0000000409067825 */ /* 0x001fcc00078e000a */
[----:B------:R-:W2:Y:S01]  /*09f0*/  LDG.E R7, desc[UR6][R6.64] ;  /* 0x0000000606077981 */ /* 0x000ea2000c1e1900 */
[----:B------:R-:W-:Y:S01]  /*0a00*/  IADD3 R2, PT, PT, R2, 0x1, RZ ;  /* 0x0000000102027810 */ /* 0x000fe20007ffe0ff */
[----:B------:R-:W-:-:S03]  /*0a10*/  VIADD R9, R9, 0x1 ;  /* 0x0000000109097836 */ /* 0x000fc60000000000 */
[----:B------:R-:W-:Y:S01]  /*0a20*/  ISETP.NE.AND P0, PT, R2, RZ, PT ;  /* 0x000000ff0200720c */ /* 0x000fe20003f05270 */
[----:B--2---:R-:W-:-:S12]  /*0a30*/  FFMA R8, R7, R7, R8 ;  /* 0x0000000707087223 */ /* 0x004fd80000000008 */
[----:B------:R-:W-:Y:S05]  /*0a40*/  @P0 BRA `(.L_x_261) ;  /* 0xfffffffc00e40947 */ /* 0x000fea000383ffff */
.L_x_256:
[----:B------:R-:W-:-:S04]  /*0a50*/  I2FP.F32.U32 R2, R5 ;  /* 0x0000000500027245 */ /* 0x000fc80000201000 */
        /* <DEDUP_REMOVED lines=9> */
[----:B------:R-:W-:Y:S05]  /*0af0*/  CALL.REL.NOINC `($__internal_5_$__cuda_sm3x_div_rn_noftz_f32_slowpath) ;  /* 0x00000000009c7944 */ /* 0x000fea0003c00000 */
[----:B------:R-:W-:-:S07]  /*0b00*/  MOV R4, R2 ;  /* 0x0000000200047202 */ /* 0x000fce0000000f00 */
.L_x_262:
[----:B------:R-:W0:Y:S01]  /*0b10*/  LDCU UR4, c[0x0][0x3a0] ;  /* 0x00007400ff0477ac */ /* 0x000e220008000800 */
[----:B------:R-:W1:Y:S01]  /*0b20*/  S2UR UR5, SR_CgaCtaId ;  /* 0x00000000000579c3 */ /* 0x000e620000008800 */
[----:B0-----:R-:W-:Y:S01]  /*0b30*/  FADD R4, R4, UR4 ;  /* 0x0000000404047e21 */ /* 0x001fe20008000000 */
[----:B------:R-:W-:-:S04]  /*0b40*/  UMOV UR4, 0x400 ;  /* 0x0000040000047882 */ /* 0x000fc80000000000 */
[----:B------:R-:W-:Y:S01]  /*0b50*/  FSETP.GEU.AND P0, PT, |R4|, 1.175494350822287508e-38, PT ;  /* 0x008000000400780b */ /* 0x000fe20003f0e200 */
[----:B-1----:R-:W-:-:S12]  /*0b60*/  ULEA UR4, UR5, UR4, 0x18 ;  /* 0x0000000405047291 */ /* 0x002fd8000f8ec0ff */
[----:B------:R-:W-:-:S04]  /*0b70*/  @!P0 FMUL R4, R4, 16777216 ;  /* 0x4b80000004048820 */ /* 0x000fc80000400000 */
[----:B------:R-:W0:Y:S02]  /*0b80*/  MUFU.RSQ R2, R4 ;  /* 0x0000000400027308 */ /* 0x000e240000001400 */
[----:B0-----:R-:W-:-:S05]  /*0b90*/  @!P0 FMUL R2, R2, 4096 ;  /* 0x4580000002028820 */ /* 0x001fca0000400000 */
[----:B------:R0:W-:Y:S02]  /*0ba0*/  STS [UR4], R2 ;  /* 0x00000002ff007988 */ /* 0x0001e40008000804 */
.L_x_255:
[----:B------:R-:W-:Y:S05]  /*0bb0*/  BSYNC.RECONVERGENT B0 ;  /* 0x0000000000007941 */ /* 0x000fea0003800200 */
.L_x_254:
[----:B------:R-:W1:Y:S01]  /*0bc0*/  LDCU UR8, c[0x0][0x39c] ;  /* 0x00007380ff0877ac */ /* 0x000e620008000800 */
[----:B------:R-:W-:Y:S01]  /*0bd0*/  BAR.SYNC.DEFER_BLOCKING 0x0 ;  /* 0x0000000000007b1d */ /* 0x000fe20000010000 */
[----:B-1----:R-:W-:-:S13]  /*0be0*/  ISETP.GE.U32.AND P0, PT, R3, UR8, PT ;  /* 0x0000000803007c0c */ /* 0x002fda000bf06070 */
[----:B------:R-:W-:Y:S05]  /*0bf0*/  @P0 EXIT ;  /* 0x000000000000094d */ /* 0x000fea0003800000 */
[----:B------:R-:W1:Y:S01]  /*0c00*/  S2UR UR5, SR_CgaCtaId ;  /* 0x00000000000579c3 */ /* 0x000e620000008800 */
[----:B------:R-:W-:-:S07]  /*0c10*/  UMOV UR4, 0x400 ;  /* 0x0000040000047882 */ /* 0x000fce0000000000 */
[----:B------:R-:W2:Y:S08]  /*0c20*/  LDC.64 R6, c[0x0][0x390] ;  /* 0x0000e400ff067b82 */ /* 0x000eb00000000a00 */
[----:B------:R-:W3:Y:S08]  /*0c30*/  LDC.64 R8, c[0x0][0x380] ;  /* 0x0000e000ff087b82 */ /* 0x000ef00000000a00 */
[----:B------:R-:W4:Y:S01]  /*0c40*/  LDC.64 R4, c[0x0][0x388] ;  /* 0x0000e200ff047b82 */ /* 0x000f220000000a00 */
[----:B-1----:R-:W-:Y:S01]  /*0c50*/  ULEA UR4, UR5, UR4, 0x18 ;  /* 0x0000000405047291 */ /* 0x002fe2000f8ec0ff */
[----:B------:R-:W1:Y:S08]  /*0c60*/  LDCU UR5, c[0x0][0x3a4] ;  /* 0x00007480ff0577ac */ /* 0x000e700008000800 */
[----:B0-----:R-:W0:Y:S02]  /*0c70*/  LDS R2, [UR4] ;  /* 0x00000004ff027984 */ /* 0x001e240008000800 */
[----:B------:R-:W0:Y:S02]  /*0c80*/  LDCU UR4, c[0x0][0x360] ;  /* 0x00006c00ff0477ac */ /* 0x000e240008000800 */
.L_x_263:
[----:B0-----:R-:W-:Y:S02]  /*0c90*/  IMAD R15, R0, UR8, R3 ;  /* 0x00000008000f7c24 */ /* 0x001fe4000f8e0203 */
[----:B--2---:R-:W-:-:S04]  /*0ca0*/  IMAD.WIDE.U32 R12, R3, 0x4, R6 ;  /* 0x00000004030c7825 */ /* 0x004fc800078e0006 */
[C---:B----4-:R-:W-:Y:S02]  /*0cb0*/  IMAD.WIDE.U32 R10, R15.reuse, 0x4, R4 ;  /* 0x000000040f0a7825 */ /* 0x050fe400078e0004 */
[----:B------:R-:W1:Y:S04]  /*0cc0*/  LDG.E R12, desc[UR6][R12.64] ;  /* 0x000000060c0c7981 */ /* 0x000e68000c1e1900 */
[----:B------:R-:W2:Y:S01]  /*0cd0*/  LDG.E R11, desc[UR6][R10.64] ;  /* 0x000000060a0b7981 */ /* 0x000ea2000c1e1900 */
[----:B---3--:R-:W-:Y:S01]  /*0ce0*/  IMAD.WIDE.U32 R14, R15, 0x4, R8 ;  /* 0x000000040f0e7825 */ /* 0x008fe200078e0008 */
[----:B0-----:R-:W-:-:S04]  /*0cf0*/  IADD3 R3, PT, PT, R3, UR4, RZ ;  /* 0x0000000403037c10 */ /* 0x001fc8000fffe0ff */
[----:B------:R-:W-:Y:S01]  /*0d00*/  ISETP.GE.U32.AND P0, PT, R3, UR8, PT ;  /* 0x0000000803007c0c */ /* 0x000fe2000bf06070 */
[----:B-1----:R-:W-:Y:S01]  /*0d10*/  FADD R17, R12, UR5 ;  /* 0x000000050c117e21 */ /* 0x002fe20008000000 */
[----:B--2---:R-:W-:-:S04]  /*0d20*/  FMUL R16, R2, R11 ;  /* 0x0000000b02107220 */ /* 0x004fc80000400000 */
[----:B------:R-:W-:-:S05]  /*0d30*/  FMUL R17, R16, R17 ;  /* 0x0000001110117220 */ /* 0x000fca0000400000 */
[----:B------:R0:W-:Y:S02]  /*0d40*/  STG.E desc[UR6][R14.64], R17 ;  /* 0x000000110e007986 */ /* 0x0001e4000c101906 */
[----:B------:R-:W-:Y:S05]  /*0d50*/  @!P0 BRA `(.L_x_263) ;  /* 0xfffffffc00cc8947 */ /* 0x000fea000383ffff */
[----:B------:R-:W-:Y:S05]  /*0d60*/  EXIT ;  /* 0x000000000000794d */ /* 0x000fea0003800000 */
        .weak           $__internal_5_$__cuda_sm3x_div_rn_noftz_f32_slowpath
        .type           $__internal_5_$__cuda_sm3x_div_rn_noftz_f32_slowpath,@function
        .size           $__internal_5_$__cuda_sm3x_div_rn_noftz_f32_slowpath,(.L_x_283 - $__internal_5_$__cuda_sm3x_div_rn_noftz_f32_slowpath)
$__internal_5_$__cuda_sm3x_div_rn_noftz_f32_slowpath:
[----:B------:R-:W-:Y:S02]  /*0d70*/  SHF.R.U32.HI R6, RZ, 0x17, R2 ;  /* 0x00000017ff067819 */ /* 0x000fe40000011602 */
[----:B------:R-:W-:Y:S02]  /*0d80*/  SHF.R.U32.HI R5, RZ, 0x17, R8 ;  /* 0x00000017ff057819 */ /* 0x000fe40000011608 */
[----:B------:R-:W-:Y:S02]  /*0d90*/  LOP3.LUT R6, R6, 0xff, RZ, 0xc0, !PT ;  /* 0x000000ff06067812 */ /* 0x000fe400078ec0ff */
[----:B------:R-:W-:Y:S02]  /*0da0*/  LOP3.LUT R12, R5, 0xff, RZ, 0xc0, !PT ;  /* 0x000000ff050c7812 */ /* 0x000fe400078ec0ff */
[----:B------:R-:W-:Y:S02]  /*0db0*/  IADD3 R9, PT, PT, R6, -0x1, RZ ;  /* 0xffffffff06097810 */ /* 0x000fe40007ffe0ff */
[----:B------:R-:W-:Y:S01]  /*0dc0*/  MOV R5, R2 ;  /* 0x0000000200057202 */ /* 0x000fe20000000f00 */
[----:B------:R-:W-:Y:S01]  /*0dd0*/  VIADD R10, R12, 0xffffffff ;  /* 0xffffffff0c0a7836 */ /* 0x000fe20000000000 */
[----:B------:R-:W-:-:S04]  /*0de0*/  ISETP.GT.U32.AND P0, PT, R9, 0xfd, PT ;  /* 0x000000fd0900780c */ /* 0x000fc80003f04070 */
[----:B------:R-:W-:-:S13]  /*0df0*/  ISETP.GT.U32.OR P0, PT, R10, 0xfd, P0 ;  /* 0x000000fd0a00780c */ /* 0x000fda0000704470 */
[----:B------:R-:W-:Y:S01]  /*0e00*/  @!P0 MOV R7, RZ ;  /* 0x000000ff00078202 */ /* 0x000fe20000000f00 */
[----:B------:R-:W-:Y:S06]  /*0e10*/  @!P0 BRA `(.L_x_264) ;  /* 0x00000000005c8947 */ /* 0x000fec0003800000 */
[----:B------:R-:W-:Y:S02]  /*0e20*/  FSETP.GTU.FTZ.AND P0, PT, |R8|, +INF , PT ;  /* 0x7f8000000800780b */ /* 0x000fe40003f1c200 */
[----:B------:R-:W-:-:S04]  /*0e30*/  FSETP.GTU.FTZ.AND P1, PT, |R2|, +INF , PT ;  /* 0x7f8000000200780b */ /* 0x000fc80003f3c200 */
[----:B------:R-:W-:-:S13]  /*0e40*/  PLOP3.LUT P0, PT, P0, P1, PT, 0xf8, 0x8f ;  /* 0x00000000008f781c */ /* 0x000fda0000703f70 */
[----:B------:R-:W-:Y:S05]  /*0e50*/  @P0 BRA `(.L_x_265) ;  /* 0x0000000400440947 */ /* 0x000fea0003800000 */
[----:B------:R-:W-:-:S13]  /*0e60*/  LOP3.LUT P0, RZ, R5, 0x7fffffff, R8, 0xc8, !PT ;  /* 0x7fffffff05ff7812 */ /* 0x000fda000780c808 */
[----:B------:R-:W-:Y:S05]  /*0e70*/  @!P0 BRA `(.L_x_266) ;  /* 0x0000000400348947 */ /* 0x000fea0003800000 */
[----:B------:R-:W-:Y:S02]  /*0e80*/  FSETP.NEU.FTZ.AND P2, PT, |R8|, +INF , PT ;  /* 0x7f8000000800780b */ /* 0x000fe40003f5d200 */
        /* <DEDUP_REMOVED lines=11> */
[----:B------:R-:W-:Y:S01]  /*0f40*/  @P0 MOV R7, RZ ;  /* 0x000000ff00070202 */ /* 0x000fe20000000f00 */
[----:B------:R-:W-:Y:S02]  /*0f50*/  @!P0 IMAD.MOV.U32 R7, RZ, RZ, -0x40 ;  /* 0xffffffc0ff078424 */ /* 0x000fe400078e00ff */
[----:B------:R-:W-:Y:S01]  /*0f60*/  @!P0 FFMA R8, R8, 1.84467440737095516160e+19, RZ ;  /* 0x5f80000008088823 */ /* 0x000fe200000000ff */
[----:B------:R-:W-:Y:S02]  /*0f70*/  @!P1 FFMA R5, R2, 1.84467440737095516160e+19, RZ ;  /* 0x5f80000002059823 */ /* 0x000fe400000000ff */
[----:B------:R-:W-:-:S07]  /*0f80*/  @!P1 IADD3 R7, PT, PT, R7, 0x40, RZ ;  /* 0x0000004007079810 */ /* 0x000fce0007ffe0ff */
.L_x_264:
[----:B------:R-:W-:-:S04]  /*0f90*/  LEA R2, R6, 0xc0800000, 0x17 ;  /* 0xc080000006027811 */ /* 0x000fc800078eb8ff */
[----:B------:R-:W-:Y:S02]  /*0fa0*/  IADD3 R9, PT, PT, -R2, R5, RZ ;  /* 0x0000000502097210 */ /* 0x000fe40007ffe1ff */
[----:B------:R-:W-:Y:S02]  /*0fb0*/  IADD3 R5, PT, PT, R12, -0x7f, RZ ;  /* 0xffffff810c057810 */ /* 0x000fe40007ffe0ff */
[----:B------:R-:W0:Y:S01]  /*0fc0*/  MUFU.RCP R10, R9 ;  /* 0x00000009000a7308 */ /* 0x000e220000001000 */
[----:B------:R-:W-:Y:S01]  /*0fd0*/  FADD.FTZ R11, -R9, -RZ ;  /* 0x800000ff090b7221 */ /* 0x000fe20000010100 */
[C---:B------:R-:W-:Y:S01]  /*0fe0*/  IADD3 R6, PT, PT, R5.reuse, 0x7f, -R6 ;  /* 0x0000007f05067810 */ /* 0x040fe20007ffe806 */
[----:B------:R-:W-:-:S04]  /*0ff0*/  IMAD R2, R5, -0x800000, R8 ;  /* 0xff80000005027824 */ /* 0x000fc800078e0208 */
[----:B------:R-:W-:Y:S02]  /*1000*/  IMAD.IADD R6, R6, 0x1, R7 ;  /* 0x0000000106067824 */ /* 0x000fe400078e0207 */
        /* <DEDUP_REMOVED lines=8> */
[----:B------:R-:W-:-:S04]  /*1090*/  LOP3.LUT R5, R5, 0xff, RZ, 0xc0, !PT ;  /* 0x000000ff05057812 */ /* 0x000fc800078ec0ff */
[----:B------:R-:W-:-:S04]  /*10a0*/  IADD3 R9, PT, PT, R5, R6, RZ ;  /* 0x0000000605097210 */ /* 0x000fc80007ffe0ff */
[----:B------:R-:W-:-:S04]  /*10b0*/  IADD3 R5, PT, PT, R9, -0x1, RZ ;  /* 0xffffffff09057810 */ /* 0x000fc80007ffe0ff */
        /* <DEDUP_REMOVED lines=10> */
[-CC-:B------:R-:W-:Y:S01]  /*1160*/  FFMA.RM R6, R15, R11.reuse, R8.reuse ;  /* 0x0000000b0f067223 */ /* 0x180fe20000004008 */
        /* <DEDUP_REMOVED lines=20> */
.L_x_270:
[----:B------:R-:W-:-:S04]  /*12b0*/  LOP3.LUT R2, R2, 0x80000000, RZ, 0xc0, !PT ;  /* 0x8000000002027812 */ /* 0x000fc800078ec0ff */
[----:B------:R-:W-:Y:S01]  /*12c0*/  LOP3.LUT R2, R2, 0x7f800000, RZ, 0xfc, !PT ;  /* 0x7f80000002027812 */ /* 0x000fe200078efcff */
[----:B------:R-:W-:Y:S06]  /*12d0*/  BRA `(.L_x_271) ;  /* 0x0000000000287947 */ /* 0x000fec0003800000 */
.L_x_269:
[----:B------:R-:W-:Y:S01]  /*12e0*/  LEA R2, R6, R2, 0x17 ;  /* 0x0000000206027211 */ /* 0x000fe200078eb8ff */
[----:B------:R-:W-:Y:S06]  /*12f0*/  BRA `(.L_x_271) ;  /* 0x0000000000207947 */ /* 0x000fec0003800000 */
.L_x_268:
[----:B------:R-:W-:-:S04]  /*1300*/  LOP3.LUT R2, R5, 0x80000000, R8, 0x48, !PT ;  /* 0x8000000005027812 */ /* 0x000fc800078e4808 */
[----:B------:R-:W-:Y:S01]  /*1310*/  LOP3.LUT R2, R2, 0x7f800000, RZ, 0xfc, !PT ;  /* 0x7f80000002027812 */ /* 0x000fe200078efcff */
[----:B------:R-:W-:Y:S06]  /*1320*/  BRA `(.L_x_271) ;  /* 0x0000000000147947 */ /* 0x000fec0003800000 */
.L_x_267:
[----:B------:R-:W-:Y:S01]  /*1330*/  LOP3.LUT R2, R5, 0x80000000, R8, 0x48, !PT ;  /* 0x8000000005027812 */ /* 0x000fe200078e4808 */
[----:B------:R-:W-:Y:S06]  /*1340*/  BRA `(.L_x_271) ;  /* 0x00000000000c7947 */ /* 0x000fec0003800000 */
.L_x_266:
[----:B------:R-:W0:Y:S01]  /*1350*/  MUFU.RSQ R2, -QNAN ;  /* 0xffc0000000027908 */ /* 0x000e220000001400 */
[----:B------:R-:W-:Y:S05]  /*1360*/  BRA `(.L_x_271) ;  /* 0x0000000000047947 */ /* 0x000fea0003800000 */
.L_x_265:
[----:B------:R-:W-:-:S07]  /*1370*/  FADD.FTZ R2, R8, R2 ;  /* 0x0000000208027221 */ /* 0x000fce0000010000 */
.L_x_271:
[----:B------:R-:W-:-:S04]  /*1380*/  HFMA2 R5, -RZ, RZ, 0, 0 ;  /* 0x00000000ff057431 */ /* 0x000fc800000001ff */
[----:B0-----:R-:W-:Y:S05]  /*1390*/  RET.REL.NODEC R4 `(talu_rmsnorm_f32) ;  /* 0xffffffec04187950 */ /* 0x001fea0003c3ffff */
.L_x_272:
        /* <DEDUP_REMOVED lines=14> */
.L_x_283:


//--------------------- .text.talu_cast_f32_to_f16 --------------------------
	.section	.text.talu_cast_f32_to_f16,"ax",@progbits
	.align	128
        .global         talu_cast_f32_to_f16
        .type           talu_cast_f32_to_f16,@function
        .size           talu_cast_f32_to_f16,(.L_x_302 - talu_cast_f32_to_f16)
        .other          talu_cast_f32_to_f16,@"STO_CUDA_ENTRY STV_DEFAULT"
talu_cast_f32_to_f16:
.text.talu_cast_f32_to_f16:
        /* <DEDUP_REMOVED lines=9> */
[----:B------:R-:W1:Y:S07]  /*0090*/  LDCU.64 UR4, c[0x0][0x358] ;  /* 0x00006b00ff0477ac */ /* 0x000e6e0008000a00 */
[----:B------:R-:W2:Y:S01]  /*00a0*/  LDC.64 R4, c[0x0][0x380] ;  /* 0x0000e000ff047b82 */ /* 0x000ea20000000a00 */
[----:B0-----:R-:W-:-:S06]  /*00b0*/  IMAD.WIDE.U32 R2, R7, 0x4, R2 ;  /* 0x0000000407027825 */ /* 0x001fcc00078e0002 */
[----:B-1----:R-:W3:Y:S01]  /*00c0*/  LDG.E R2, desc[UR4][R2.64] ;  /* 0x0000000402027981 */ /* 0x002ee2000c1e1900 */
[----:B--2---:R-:W-:Y:S01]  /*00d0*/  IMAD.WIDE.U32 R4, R7, 0x2, R4 ;  /* 0x0000000207047825 */ /* 0x004fe200078e0004 */
[----:B---3--:R-:W-:-:S05]  /*00e0*/  F2FP.F16.F32.PACK_AB R0, RZ, R2 ;  /* 0x00000002ff00723e */ /* 0x008fca00000000ff */
[----:B------:R-:W-:Y:S01]  /*00f0*/  STG.E.U16 desc[UR4][R4.64], R0 ;  /* 0x0000000004007986 */ /* 0x000fe2000c101504 */
[----:B------:R-:W-:Y:S05]  /*0100*/  EXIT ;  /* 0x000000000000794d */ /* 0x000fea0003800000 */
.L_x_273:
        /* <DEDUP_REMOVED lines=15> */
.L_x_302:


//--------------------- .text.talu_copy_u16       --------------------------
	.section	.text.talu_copy_u16,"ax",@progbits
	.align	128
        .global         talu_copy_u16
        .type           talu_copy_u16,@function
        .size           talu_copy_u16,(.L_x_303 - talu_copy_u16)
        .other          talu_copy_u16,@"STO_CUDA_ENTRY STV_DEFAULT"
talu_copy_u16:
.text.talu_copy_u16:
        /* <DEDUP_REMOVED lines=12> */
[----:B-1----:R-:W3:Y:S01]  /*00c0*/  LDG.E.U16 R3, desc[UR4][R2.64] ;  /* 0x0000000402037981 */ /* 0x002ee2000c1e1500 */
[----:B--2---:R-:W-:-:S05]  /*00d0*/  IMAD.WIDE.U32 R4, R7, 0x2, R4 ;  /* 0x0000000207047825 */ /* 0x004fca00078e0004 */
[----:B---3--:R-:W-:Y:S01]  /*00e0*/  STG.E.U16 desc[UR4][R4.64], R3 ;  /* 0x0000000304007986 */ /* 0x008fe2000c101504 */
[----:B------:R-:W-:Y:S05]  /*00f0*/  EXIT ;  /* 0x000000000000794d */ /* 0x000fea0003800000 */
.L_x_274:
        /* <DEDUP_REMOVED lines=16> */
.L_x_303:


//--------------------- .text.talu_copy_f32       --------------------------
	.section	.text.talu_copy_f32,"ax",@progbits
	.align	128
        .global         talu_copy_f32
        .type           talu_copy_f32,@function
        .size           talu_copy_f32,(.L_x_304 - talu_copy_f32)
        .other          talu_copy_f32,@"STO_CUDA_ENTRY STV_DEFAULT"
talu_copy_f32:
.text.talu_copy_f32:
        /* <DEDUP_REMOVED lines=13> */
[----:B--2---:R-:W-:-:S05]  /*00d0*/  IMAD.WIDE.U32 R4, R7, 0x4, R4 ;  /* 0x0000000407047825 */ /* 0x004fca00078e0004 */
[----:B---3--:R-:W-:Y:S01]  /*00e0*/  STG.E desc[UR4][R4.64], R3 ;  /* 0x0000000304007986 */ /* 0x008fe2000c101904 */
[----:B------:R-:W-:Y:S05]  /*00f0*/  EXIT ;  /* 0x000000000000794d */ /* 0x000fea0003800000 */
.L_x_275:
        /* <DEDUP_REMOVED lines=16> */
.L_x_304:


//--------------------- .text.talu_mul_f32        --------------------------
	.section	.text.talu_mul_f32,"ax",@progbits
	.align	128
        .global         talu_mul_f32
        .type           talu_mul_f32,@function
        .size           talu_mul_f32,(.L_x_305 - talu_mul_f32)
        .other          talu_mul_f32,@"STO_CUDA_ENTRY STV_DEFAULT"
talu_mul_f32:
.text.talu_mul_f32:
        /* <DEDUP_REMOVED lines=10> */
[----:B------:R-:W2:Y:S08]  /*00a0*/  LDC.64 R4, c[0x0][0x390] ;  /* 0x0000e400ff047b82 */ /* 0x000eb00000000a00 */
[----:B------:R-:W3:Y:S01]  /*00b0*/  LDC.64 R6, c[0x0][0x380] ;  /* 0x0000e000ff067b82 */ /* 0x000ee20000000a00 */
[----:B0-----:R-:W-:-:S06]  /*00c0*/  IMAD.WIDE.U32 R2, R9, 0x4, R2 ;  /* 0x0000000409027825 */ /* 0x001fcc00078e0002 */
[----:B-1----:R-:W4:Y:S01]  /*00d0*/  LDG.E R2, desc[UR4][R2.64] ;  /* 0x0000000402027981 */ /* 0x002f22000c1e1900 */
[----:B--2---:R-:W-:-:S06]  /*00e0*/  IMAD.WIDE.U32 R4, R9, 0x4, R4 ;  /* 0x0000000409047825 */ /* 0x004fcc00078e0004 */
[----:B------:R-:W4:Y:S01]  /*00f0*/  LDG.E R5, desc[UR4][R4.64] ;  /* 0x0000000404057981 */ /* 0x000f22000c1e1900 */
[----:B---3--:R-:W-:-:S04]  /*0100*/  IMAD.WIDE.U32 R6, R9, 0x4, R6 ;  /* 0x0000000409067825 */ /* 0x008fc800078e0006 */
[----:B----4-:R-:W-:-:S05]  /*0110*/  FMUL R9, R2, R5 ;  /* 0x0000000502097220 */ /* 0x010fca0000400000 */
[----:B------:R-:W-:Y:S01]  /*0120*/  STG.E desc[UR4][R6.64], R9 ;  /* 0x0000000906007986 */ /* 0x000fe2000c101904 */
[----:B------:R-:W-:Y:S05]  /*0130*/  EXIT ;  /* 0x000000000000794d */ /* 0x000fea0003800000 */
.L_x_276:
        /* <DEDUP_REMOVED lines=12> */
.L_x_305:


//--------------------- .text.talu_vector_add_f32 --------------------------
	.section	.text.talu_vector_add_f32,"ax",@progbits
	.align	128
        .global         talu_vector_add_f32
        .type           talu_vector_add_f32,@function
        .size           talu_vector_add_f32,(.L_x_306 - talu_vector_add_f32)
        .other          talu_vector_add_f32,@"STO_CUDA_ENTRY STV_DEFAULT"
talu_vector_add_f32:
.text.talu_vector_add_f32:
        /* <DEDUP_REMOVED lines=17> */
[----:B----4-:R-:W-:-:S05]  /*0110*/  FADD R9, R2, R5 ;  /* 0x0000000502097221 */ /* 0x010fca0000000000 */
[----:B------:R-:W-:Y:S01]  /*0120*/  STG.E desc[UR4][R6.64], R9 ;  /* 0x0000000906007986 */ /* 0x000fe2000c101904 */
[----:B------:R-:W-:Y:S05]  /*0130*/  EXIT ;  /* 0x000000000000794d */ /* 0x000fea0003800000 */
.L_x_277:
        /* <DEDUP_REMOVED lines=12> */
.L_x_306:


//--------------------- .nv.global.init           --------------------------
	.section	.nv.global.init,"aw",@progbits
	.align	4
.nv.global.init:
	.type		__cudart_i2opi_f,@object
	.size		__cudart_i2opi_f,(.L_0 - __cudart_i2opi_f)
__cudart_i2opi_f:
        /*0000*/ 	.byte	0x41, 0x90, 0x43, 0x3c, 0x99, 0x95, 0x62, 0xdb, 0xc0, 0xdd, 0x34, 0xf5, 0xd1, 0x57, 0x27, 0xfc
        /*0010*/ 	.byte	0x29, 0x15, 0x44, 0x4e, 0x6e, 0x83, 0xf9, 0xa2
.L_0:


//--------------------- .nv.shared.talu_gaffine_u4_matvec_gate_up_f32 --------------------------
	.section	.nv.shared.talu_gaffine_u4_matvec_gate_up_f32,"aw",@nobits
	.sectionflags	@""
	.align	16
	.zero		1024


//--------------------- .nv.shared.reserved.0     --------------------------
	.section	.nv.shared.reserved.0,"aw",@nobits
	.weak		__nv_reservedSMEM_offset_0_alias
	.size		__nv_reservedSMEM_offset_0_alias, 0, 64
	.other		__nv_reservedSMEM_offset_0_alias,@"STO_CUDA_RESERVED_SHARED STV_DEFAULT"
__nv_reservedSMEM_offset_0_alias:
	.zero		0
	.zero		64


//--------------------- .nv.shared.talu_gaffine_u4_matvec_qkv_f32 --------------------------
	.section	.nv.shared.talu_gaffine_u4_matvec_qkv_f32,"aw",@nobits
	.sectionflags	@""
	.align	16
	.zero		1024


//--------------------- .nv.shared.talu_gaffine_u4_matvec_f32 --------------------------
	.section	.nv.shared.talu_gaffine_u4_matvec_f32,"aw",@nobits
	.sectionflags	@""
	.align	16
	.zero		1024


//--------------------- .nv.shared.talu_matvec_bf16_f32 --------------------------
	.section	.nv.shared.talu_matvec_bf16_f32,"aw",@nobits
	.sectionflags	@""
	.align	16
	.zero		1024


//--------------------- .nv.shared.talu_matvec_f16_f32 --------------------------
	.section	.nv.shared.talu_matvec_f16_f32,"aw",@nobits
	.sectionflags	@""
	.align	16
	.zero		1024


//--------------------- .nv.shared.talu_argmax_f32 --------------------------
	.section	.nv.shared.talu_argmax_f32,"aw",@nobits
	.sectionflags	@""
	.align	16
.nv.shared.talu_argmax_f32:
	.zero		3072


//--------------------- .nv.shared.talu_silu_f32  --------------------------
	.section	.nv.shared.talu_silu_f32,"aw",@nobits
	.sectionflags	@""
	.align	16
	.zero		1024


//--------------------- .nv.shared.talu_attn_fused_heads_f16_kv --------------------------
	.section	.nv.shared.talu_attn_fused_heads_f16_kv,"aw",@nobits
	.sectionflags	@""
	.align	16
	.zero		1024


//--------------------- .nv.shared.talu_attn_weighted_sum_heads_f16_kv --------------------------
	.section	.nv.shared.talu_attn_weighted_sum_heads_f16_kv,"aw",@nobits
	.sectionflags	@""
	.align	16
	.zero		1024


//--------------------- .nv.shared.talu_attn_weighted_sum_f16_kv --------------------------
	.section	.nv.shared.talu_attn_weighted_sum_f16_kv,"aw",@nobits
	.sectionflags	@""
	.align	16
	.zero		1024


//--------------------- .nv.shared.talu_attn_weighted_sum_f32 --------------------------
	.section	.nv.shared.talu_attn_weighted_sum_f32,"aw",@nobits
	.sectionflags	@""
	.align	16
	.zero		1024


//--------------------- .nv.shared.talu_softmax_rows_f32 --------------------------
	.section	.nv.shared.talu_softmax_rows_f32,"aw",@nobits
	.sectionflags	@""
	.align	16
.nv.shared.talu_softmax_rows_f32:
	.zero		2048


//--------------------- .nv.shared.talu_softmax_f32 --------------------------
	.section	.nv.shared.talu_softmax_f32,"aw",@nobits
	.sectionflags	@""
	.align	16
	.zero		1024


//--------------------- .nv.shared.talu_attn_scores_heads_f16_kv --------------------------
	.section	.nv.shared.talu_attn_scores_heads_f16_kv,"aw",@nobits
	.sectionflags	@""
	.align	16
	.zero		1024


//--------------------- .nv.shared.talu_attn_scores_f16_kv --------------------------
	.section	.nv.shared.talu_attn_scores_f16_kv,"aw",@nobits
	.sectionflags	@""
	.align	16
	.zero		1024


//--------------------- .nv.shared.talu_attn_scores_f32 --------------------------
	.section	.nv.shared.talu_attn_scores_f32,"aw",@nobits
	.sectionflags	@""
	.align	16
	.zero		1024


//--------------------- .nv.shared.talu_rope_f32  --------------------------
	.section	.nv.shared.talu_rope_f32,"aw",@nobits
	.sectionflags	@""
	.align	16
	.zero		1024


//--------------------- .nv.shared.talu_rmsnorm_f32 --------------------------
	.section	.nv.shared.talu_rmsnorm_f32,"aw",@nobits
	.sectionflags	@""
	.align	16
.nv.shared.talu_rmsnorm_f32:
	.zero		1040


//--------------------- .nv.shared.talu_cast_f32_to_f16 --------------------------
	.section	.nv.shared.talu_cast_f32_to_f16,"aw",@nobits
	.sectionflags	@""
	.align	16
	.zero		1024


//--------------------- .nv.shared.talu_copy_u16  --------------------------
	.section	.nv.shared.talu_copy_u16,"aw",@nobits
	.sectionflags	@""
	.align	16
	.zero		1024


//--------------------- .nv.shared.talu_copy_f32  --------------------------
	.section	.nv.shared.talu_copy_f32,"aw",@nobits
	.sectionflags	@""
	.align	16
	.zero		1024


//--------------------- .nv.shared.talu_mul_f32   --------------------------
	.section	.nv.shared.talu_mul_f32,"aw",@nobits
	.sectionflags	@""
	.align	16
	.zero		1024


//--------------------- .nv.shared.talu_vector_add_f32 --------------------------
	.section	.nv.shared.talu_vector_add_f32,"aw",@nobits
	.sectionflags	@""
	.align	16
	.zero		1024


//--------------------- .nv.constant0.talu_gaffine_u4_matvec_gate_up_f32 --------------------------
	.section	.nv.constant0.talu_gaffine_u4_matvec_gate_up_f32,"a",@progbits
	.sectionflags	@""
	.align	4
.nv.constant0.talu_gaffine_u4_matvec_gate_up_f32:
	.zero		1000


//--------------------- .nv.constant0.talu_gaffine_u4_matvec_qkv_f32 --------------------------
	.section	.nv.constant0.talu_gaffine_u4_matvec_qkv_f32,"a",@progbits
	.sectionflags	@""
	.align	4
.nv.constant0.talu_gaffine_u4_matvec_qkv_f32:
	.zero		1048


//--------------------- .nv.constant0.talu_gaffine_u4_matvec_f32 --------------------------
	.section	.nv.constant0.talu_gaffine_u4_matvec_f32,"a",@progbits
	.sectionflags	@""
	.align	4
.nv.constant0.talu_gaffine_u4_matvec_f32:
	.zero		952


//--------------------- .nv.constant0.talu_matvec_bf16_f32 --------------------------
	.section	.nv.constant0.talu_matvec_bf16_f32,"a",@progbits
	.sectionflags	@""
	.align	4
.nv.constant0.talu_matvec_bf16_f32:
	.zero		928


//--------------------- .nv.constant0.talu_matvec_f16_f32 --------------------------
	.section	.nv.constant0.talu_matvec_f16_f32,"a",@progbits
	.sectionflags	@""
	.align	4
.nv.constant0.talu_matvec_f16_f32:
	.zero		928


//--------------------- .nv.constant0.talu_argmax_f32 --------------------------
	.section	.nv.constant0.talu_argmax_f32,"a",@progbits
	.sectionflags	@""
	.align	4
.nv.constant0.talu_argmax_f32:
	.zero		920


//--------------------- .nv.constant0.talu_silu_f32 --------------------------
	.section	.nv.constant0.talu_silu_f32,"a",@progbits
	.sectionflags	@""
	.align	4
.nv.constant0.talu_silu_f32:
	.zero		916


//--------------------- .nv.constant0.talu_attn_fused_heads_f16_kv --------------------------
	.section	.nv.constant0.talu_attn_fused_heads_f16_kv,"a",@progbits
	.sectionflags	@""
	.align	4
.nv.constant0.talu_attn_fused_heads_f16_kv:
	.zero		952


//--------------------- .nv.constant0.talu_attn_weighted_sum_heads_f16_kv --------------------------
	.section	.nv.constant0.talu_attn_weighted_sum_heads_f16_kv,"a",@progbits
	.sectionflags	@""
	.align	4
.nv.constant0.talu_attn_weighted_sum_heads_f16_kv:
	.zero		940


//--------------------- .nv.constant0.talu_attn_weighted_sum_f16_kv --------------------------
	.section	.nv.constant0.talu_attn_weighted_sum_f16_kv,"a",@progbits
	.sectionflags	@""
	.align	4
.nv.constant0.talu_attn_weighted_sum_f16_kv:
	.zero		936


//--------------------- .nv.constant0.talu_attn_weighted_sum_f32 --------------------------
	.section	.nv.constant0.talu_attn_weighted_sum_f32,"a",@progbits
	.sectionflags	@""
	.align	4
.nv.constant0.talu_attn_weighted_sum_f32:
	.zero		936


//--------------------- .nv.constant0.talu_softmax_rows_f32 --------------------------
	.section	.nv.constant0.talu_softmax_rows_f32,"a",@progbits
	.sectionflags	@""
	.align	4
.nv.constant0.talu_softmax_rows_f32:
	.zero		920


//--------------------- .nv.constant0.talu_softmax_f32 --------------------------
	.section	.nv.constant0.talu_softmax_f32,"a",@progbits
	.sectionflags	@""
	.align	4
.nv.constant0.talu_softmax_f32:
	.zero		916


//--------------------- .nv.constant0.talu_attn_scores_heads_f16_kv --------------------------
	.section	.nv.constant0.talu_attn_scores_heads_f16_kv,"a",@progbits
	.sectionflags	@""
	.align	4
.nv.constant0.talu_attn_scores_heads_f16_kv:
	.zero		944


//--------------------- .nv.constant0.talu_attn_scores_f16_kv --------------------------
	.section	.nv.constant0.talu_attn_scores_f16_kv,"a",@progbits
	.sectionflags	@""
	.align	4
.nv.constant0.talu_attn_scores_f16_kv:
	.zero		940


//--------------------- .nv.constant0.talu_attn_scores_f32 --------------------------
	.section	.nv.constant0.talu_attn_scores_f32,"a",@progbits
	.sectionflags	@""
	.align	4
.nv.constant0.talu_attn_scores_f32:
	.zero		940


//--------------------- .nv.constant0.talu_rope_f32 --------------------------
	.section	.nv.constant0.talu_rope_f32,"a",@progbits
	.sectionflags	@""
	.align	4
.nv.constant0.talu_rope_f32:
	.zero		924


//--------------------- .nv.constant0.talu_rmsnorm_f32 --------------------------
	.section	.nv.constant0.talu_rmsnorm_f32,"a",@progbits
	.sectionflags	@""
	.align	4
.nv.constant0.talu_rmsnorm_f32:
	.zero		936


//--------------------- .nv.constant0.talu_cast_f32_to_f16 --------------------------
	.section	.nv.constant0.talu_cast_f32_to_f16,"a",@progbits
	.sectionflags	@""
	.align	4
.nv.constant0.talu_cast_f32_to_f16:
	.zero		916


//--------------------- .nv.constant0.talu_copy_u16 --------------------------
	.section	.nv.constant0.talu_copy_u16,"a",@progbits
	.sectionflags	@""
	.align	4
.nv.constant0.talu_copy_u16:
	.zero		916


//--------------------- .nv.constant0.talu_copy_f32 --------------------------
	.section	.nv.constant0.talu_copy_f32,"a",@progbits
	.sectionflags	@""
	.align	4
.nv.constant0.talu_copy_f32:
	.zero		916


//--------------------- .nv.constant0.talu_mul_f32 --------------------------
	.section	.nv.constant0.talu_mul_f32,"a",@progbits
	.sectionflags	@""
	.align	4
.nv.constant0.talu_mul_f32:
	.zero		924


//--------------------- .nv.constant0.talu_vector_add_f32 --------------------------
	.section	.nv.constant0.talu_vector_add_f32,"a",@progbits
	.sectionflags	@""
	.align	4
.nv.constant0.talu_vector_add_f32:
	.zero		924


//--------------------- SYMBOLS --------------------------

	.type		.nv.reservedSmem.offset0,@object
	.size		.nv.reservedSmem.offset0,0x4
	.type		.nv.reservedSmem.cap,@object
	.size		.nv.reservedSmem.cap,0x4
